	.target	sm_103a

	.elftype	@"ET_EXEC"


//--------------------- .note.nv.tkinfo           --------------------------
	.section	.note.nv.tkinfo,"",@"SHT_NOTE"
	.sectionflags	@"SHF_NOTE_NV_TKINFO"
	.tkinfo
        /*0018*/ 	.word	0x00000002
        /*0030*/ 	.string	""
        /*0030*/ 	.string	"ptxas"
        /*0030*/ 	.string	"Cuda compilation tools, release 13.0, V13.0.88"
        /*0030*/ 	.string	"Build cuda_13.0.r13.0/compiler.36424714_0"
        /*0030*/ 	.string	"-arch sm_103a -m 64 "



//--------------------- .note.nv.cuinfo           --------------------------
	.section	.note.nv.cuinfo,"",@"SHT_NOTE"
	.sectionflags	@"SHF_NOTE_NV_CUINFO"
        /*0018*/ 	.short	0x0002
        /*001a*/ 	.short	0x0067
        /*001c*/ 	.short	0x0082
	.zero		2


//--------------------- .nv.info                  --------------------------
	.section	.nv.info,"",@"SHT_CUDA_INFO"
	.align	4


	//----- nvinfo : EIATTR_REGCOUNT
	.align		4
        /*0000*/ 	.byte	0x04, 0x2f
        /*0002*/ 	.short	(.L_12 - .L_11)
	.align		4
.L_11:
        /*0004*/ 	.word	index@(_ZN7cutlass13device_kernelIN5flash22FlashAttnBwdPreprocessIN4cute5tupleIJNS3_1CILi64EEENS5_ILi256EEEEEENS_10bfloat16_tEfNS_4arch4Sm80ELb1ELb1EEEEEvNT_6ParamsE)
        /*0008*/ 	.word	0x00000077


	//----- nvinfo : EIATTR_FRAME_SIZE
	.align		4
.L_12:
        /*000c*/ 	.byte	0x04, 0x11
        /*000e*/ 	.short	(.L_14 - .L_13)
	.align		4
.L_13:
        /*0010*/ 	.word	index@(_ZN7cutlass13device_kernelIN5flash22FlashAttnBwdPreprocessIN4cute5tupleIJNS3_1CILi64EEENS5_ILi256EEEEEENS_10bfloat16_tEfNS_4arch4Sm80ELb1ELb1EEEEEvNT_6ParamsE)
        /*0014*/ 	.word	0x00000000


	//----- nvinfo : EIATTR_REGCOUNT
	.align		4
.L_14:
        /*0018*/ 	.byte	0x04, 0x2f
        /*001a*/ 	.short	(.L_16 - .L_15)
	.align		4
.L_15:
        /*001c*/ 	.word	index@(_ZN7cutlass13device_kernelIN5flash19enable_sm80_to_sm89INS1_16FlashAttnBwdSm80INS1_25CollectiveMainloopBwdSm80ILi1ELi1EN4cute5tupleIJNS5_1CILi64EEES8_NS7_ILi256EEEEEENS_10bfloat16_tEfNS_4arch4Sm80ELb1ELb0ELb1ELb1ELb0ELb0ELb0ELb0ELi2ELi4ELi2ELi2ELb0EEENS1_24CollectiveEpilogueBwdGQAISA_fSD_Li256ELb1ELb0EEENS1_25SingleTileBwdLPTSchedulerILb1ELi64ELb0EEEEEEEEEvNT_6ParamsE)
        /*0020*/ 	.word	0x00000004


	//----- nvinfo : EIATTR_FRAME_SIZE
	.align		4
.L_16:
        /*0024*/ 	.byte	0x04, 0x11
        /*0026*/ 	.short	(.L_18 - .L_17)
	.align		4
.L_17:
        /*0028*/ 	.word	index@(_ZN7cutlass13device_kernelIN5flash19enable_sm80_to_sm89INS1_16FlashAttnBwdSm80INS1_25CollectiveMainloopBwdSm80ILi1ELi1EN4cute5tupleIJNS5_1CILi64EEES8_NS7_ILi256EEEEEENS_10bfloat16_tEfNS_4arch4Sm80ELb1ELb0ELb1ELb1ELb0ELb0ELb0ELb0ELi2ELi4ELi2ELi2ELb0EEENS1_24CollectiveEpilogueBwdGQAISA_fSD_Li256ELb1ELb0EEENS1_25SingleTileBwdLPTSchedulerILb1ELi64ELb0EEEEEEEEEvNT_6ParamsE)
        /*002c*/ 	.word	0x00000000


	//----- nvinfo : EIATTR_REGCOUNT
	.align		4
.L_18:
        /*0030*/ 	.byte	0x04, 0x2f
        /*0032*/ 	.short	(.L_20 - .L_19)
	.align		4
.L_19:
        /*0034*/ 	.word	index@(_ZN7cutlass13device_kernelIN5flash32FlashAttnBwdPostprocessConvertdQIN4cute5tupleIJNS3_1CILi64EEENS5_ILi256EEEEEENS_10bfloat16_tEfNS_4arch4Sm80ELi256ENS3_8TiledMMAINS3_8MMA_AtomIJNS3_30SM80_16x8x16_F32BF16BF16F32_TNEEEENS3_6LayoutINS4_IJNS5_ILi2EEENS5_ILi4EEENS5_ILi1EEEEEENS4_IJSJ_SH_NS5_ILi0EEEEEEEENS4_IJNS5_ILi32EEES6_NS5_ILi16EEEEEEEELb0EEEEEvNT_6ParamsE)
        /*0038*/ 	.word	0x00000050


	//----- nvinfo : EIATTR_FRAME_SIZE
	.align		4
.L_20:
        /*003c*/ 	.byte	0x04, 0x11
        /*003e*/ 	.short	(.L_22 - .L_21)
	.align		4
.L_21:
        /*0040*/ 	.word	index@(_ZN7cutlass13device_kernelIN5flash32FlashAttnBwdPostprocessConvertdQIN4cute5tupleIJNS3_1CILi64EEENS5_ILi256EEEEEENS_10bfloat16_tEfNS_4arch4Sm80ELi256ENS3_8TiledMMAINS3_8MMA_AtomIJNS3_30SM80_16x8x16_F32BF16BF16F32_TNEEEENS3_6LayoutINS4_IJNS5_ILi2EEENS5_ILi4EEENS5_ILi1EEEEEENS4_IJSJ_SH_NS5_ILi0EEEEEEEENS4_IJNS5_ILi32EEES6_NS5_ILi16EEEEEEEELb0EEEEEvNT_6ParamsE)
        /*0044*/ 	.word	0x00000000


	//----- nvinfo : EIATTR_REGCOUNT
	.align		4
.L_22:
        /*0048*/ 	.byte	0x04, 0x2f
        /*004a*/ 	.short	(.L_24 - .L_23)
	.align		4
.L_23:
        /*004c*/ 	.word	index@(_ZN7cutlass13device_kernelIN5flash19enable_sm80_to_sm89INS1_16FlashAttnBwdSm80INS1_25CollectiveMainloopBwdSm80ILi1ELi1EN4cute5tupleIJNS5_1CILi64EEES8_NS7_ILi256EEEEEENS_10bfloat16_tEfNS_4arch4Sm80ELb1ELb0ELb1ELb1ELb0ELb0ELb0ELb0ELi2ELi4ELi2ELi2ELb0EEENS1_21CollectiveEpilogueBwdISA_SB_SD_Li256ELb1ELb0ELi4EEENS1_25SingleTileBwdLPTSchedulerILb1ELi64ELb0EEEEEEEEEvNT_6ParamsE)
        /*0050*/ 	.word	0x00000004


	//----- nvinfo : EIATTR_FRAME_SIZE
	.align		4
.L_24:
        /*0054*/ 	.byte	0x04, 0x11
        /*0056*/ 	.short	(.L_26 - .L_25)
	.align		4
.L_25:
        /*0058*/ 	.word	index@(_ZN7cutlass13device_kernelIN5flash19enable_sm80_to_sm89INS1_16FlashAttnBwdSm80INS1_25CollectiveMainloopBwdSm80ILi1ELi1EN4cute5tupleIJNS5_1CILi64EEES8_NS7_ILi256EEEEEENS_10bfloat16_tEfNS_4arch4Sm80ELb1ELb0ELb1ELb1ELb0ELb0ELb0ELb0ELi2ELi4ELi2ELi2ELb0EEENS1_21CollectiveEpilogueBwdISA_SB_SD_Li256ELb1ELb0ELi4EEENS1_25SingleTileBwdLPTSchedulerILb1ELi64ELb0EEEEEEEEEvNT_6ParamsE)
        /*005c*/ 	.word	0x00000000


	//----- nvinfo : EIATTR_REGCOUNT
	.align		4
.L_26:
        /*0060*/ 	.byte	0x04, 0x2f
        /*0062*/ 	.short	(.L_28 - .L_27)
	.align		4
.L_27:
        /*0064*/ 	.word	index@(_ZN7cutlass13device_kernelIN5flash22FlashAttnBwdPreprocessIN4cute5tupleIJNS3_1CILi64EEENS5_ILi256EEEEEENS_10bfloat16_tEfNS_4arch4Sm80ELb1ELb0EEEEEvNT_6ParamsE)
        /*0068*/ 	.word	0x00000078


	//----- nvinfo : EIATTR_FRAME_SIZE
	.align		4
.L_28:
        /*006c*/ 	.byte	0x04, 0x11
        /*006e*/ 	.short	(.L_30 - .L_29)
	.align		4
.L_29:
        /*0070*/ 	.word	index@(_ZN7cutlass13device_kernelIN5flash22FlashAttnBwdPreprocessIN4cute5tupleIJNS3_1CILi64EEENS5_ILi256EEEEEENS_10bfloat16_tEfNS_4arch4Sm80ELb1ELb0EEEEEvNT_6ParamsE)
        /*0074*/ 	.word	0x00000000


	//----- nvinfo : EIATTR_REGCOUNT
	.align		4
.L_30:
        /*0078*/ 	.byte	0x04, 0x2f
        /*007a*/ 	.short	(.L_32 - .L_31)
	.align		4
.L_31:
        /*007c*/ 	.word	index@(_ZN7cutlass13device_kernelIN5flash19enable_sm80_to_sm89INS1_16FlashAttnBwdSm80INS1_25CollectiveMainloopBwdSm80ILi1ELi1EN4cute5tupleIJNS5_1CILi64EEES8_NS7_ILi256EEEEEENS_10bfloat16_tEfNS_4arch4Sm80ELb1ELb0ELb1ELb0ELb0ELb0ELb0ELb0ELi2ELi4ELi2ELi2ELb0EEENS1_24CollectiveEpilogueBwdGQAISA_fSD_Li256ELb0ELb0EEENS1_25SingleTileBwdLPTSchedulerILb0ELi64ELb0EEEEEEEEEvNT_6ParamsE)
        /*0080*/ 	.word	0x00000004


	//----- nvinfo : EIATTR_FRAME_SIZE
	.align		4
.L_32:
        /*0084*/ 	.byte	0x04, 0x11
        /*0086*/ 	.short	(.L_34 - .L_33)
	.align		4
.L_33:
        /*0088*/ 	.word	index@(_ZN7cutlass13device_kernelIN5flash19enable_sm80_to_sm89INS1_16FlashAttnBwdSm80INS1_25CollectiveMainloopBwdSm80ILi1ELi1EN4cute5tupleIJNS5_1CILi64EEES8_NS7_ILi256EEEEEENS_10bfloat16_tEfNS_4arch4Sm80ELb1ELb0ELb1ELb0ELb0ELb0ELb0ELb0ELi2ELi4ELi2ELi2ELb0EEENS1_24CollectiveEpilogueBwdGQAISA_fSD_Li256ELb0ELb0EEENS1_25SingleTileBwdLPTSchedulerILb0ELi64ELb0EEEEEEEEEvNT_6ParamsE)
        /*008c*/ 	.word	0x00000000


	//----- nvinfo : EIATTR_REGCOUNT
	.align		4
.L_34:
        /*0090*/ 	.byte	0x04, 0x2f
        /*0092*/ 	.short	(.L_36 - .L_35)
	.align		4
.L_35:
        /*0094*/ 	.word	index@(_ZN7cutlass13device_kernelIN5flash19enable_sm80_to_sm89INS1_16FlashAttnBwdSm80INS1_25CollectiveMainloopBwdSm80ILi1ELi1EN4cute5tupleIJNS5_1CILi64EEES8_NS7_ILi256EEEEEENS_10bfloat16_tEfNS_4arch4Sm80ELb1ELb0ELb1ELb0ELb0ELb0ELb0ELb0ELi2ELi4ELi2ELi2ELb0EEENS1_21CollectiveEpilogueBwdISA_SB_SD_Li256ELb0ELb0ELi4EEENS1_25SingleTileBwdLPTSchedulerILb0ELi64ELb0EEEEEEEEEvNT_6ParamsE)
        /*0098*/ 	.word	0x00000004


	//----- nvinfo : EIATTR_FRAME_SIZE
	.align		4
.L_36:
        /*009c*/ 	.byte	0x04, 0x11
        /*009e*/ 	.short	(.L_38 - .L_37)
	.align		4
.L_37:
        /*00a0*/ 	.word	index@(_ZN7cutlass13device_kernelIN5flash19enable_sm80_to_sm89INS1_16FlashAttnBwdSm80INS1_25CollectiveMainloopBwdSm80ILi1ELi1EN4cute5tupleIJNS5_1CILi64EEES8_NS7_ILi256EEEEEENS_10bfloat16_tEfNS_4arch4Sm80ELb1ELb0ELb1ELb0ELb0ELb0ELb0ELb0ELi2ELi4ELi2ELi2ELb0EEENS1_21CollectiveEpilogueBwdISA_SB_SD_Li256ELb0ELb0ELi4EEENS1_25SingleTileBwdLPTSchedulerILb0ELi64ELb0EEEEEEEEEvNT_6ParamsE)
        /*00a4*/ 	.word	0x00000000


	//----- nvinfo : EIATTR_REGCOUNT
	.align		4
.L_38:
        /*00a8*/ 	.byte	0x04, 0x2f
        /*00aa*/ 	.short	(.L_40 - .L_39)
	.align		4
.L_39:
        /*00ac*/ 	.word	index@(_ZN7cutlass13device_kernelIN5flash19enable_sm80_to_sm89INS1_16FlashAttnBwdSm80INS1_25CollectiveMainloopBwdSm80ILi1ELi1EN4cute5tupleIJNS5_1CILi64EEES8_NS7_ILi256EEEEEENS_10bfloat16_tEfNS_4arch4Sm80ELb0ELb1ELb1ELb1ELb0ELb0ELb0ELb0ELi2ELi4ELi2ELi2ELb0EEENS1_24CollectiveEpilogueBwdGQAISA_fSD_Li256ELb1ELb0EEENS1_19SingleTileSchedulerILb1ELb0ELb0ELi64EEEEEEEEEvNT_6ParamsE)
        /*00b0*/ 	.word	0x00000004


	//----- nvinfo : EIATTR_FRAME_SIZE
	.align		4
.L_40:
        /*00b4*/ 	.byte	0x04, 0x11
        /*00b6*/ 	.short	(.L_42 - .L_41)
	.align		4
.L_41:
        /*00b8*/ 	.word	index@(_ZN7cutlass13device_kernelIN5flash19enable_sm80_to_sm89INS1_16FlashAttnBwdSm80INS1_25CollectiveMainloopBwdSm80ILi1ELi1EN4cute5tupleIJNS5_1CILi64EEES8_NS7_ILi256EEEEEENS_10bfloat16_tEfNS_4arch4Sm80ELb0ELb1ELb1ELb1ELb0ELb0ELb0ELb0ELi2ELi4ELi2ELi2ELb0EEENS1_24CollectiveEpilogueBwdGQAISA_fSD_Li256ELb1ELb0EEENS1_19SingleTileSchedulerILb1ELb0ELb0ELi64EEEEEEEEEvNT_6ParamsE)
        /*00bc*/ 	.word	0x00000000


	//----- nvinfo : EIATTR_REGCOUNT
	.align		4
.L_42:
        /*00c0*/ 	.byte	0x04, 0x2f
        /*00c2*/ 	.short	(.L_44 - .L_43)
	.align		4
.L_43:
        /*00c4*/ 	.word	index@(_ZN7cutlass13device_kernelIN5flash19enable_sm80_to_sm89INS1_16FlashAttnBwdSm80INS1_25CollectiveMainloopBwdSm80ILi1ELi1EN4cute5tupleIJNS5_1CILi64EEES8_NS7_ILi256EEEEEENS_10bfloat16_tEfNS_4arch4Sm80ELb0ELb1ELb1ELb1ELb0ELb0ELb0ELb0ELi2ELi4ELi2ELi2ELb0EEENS1_21CollectiveEpilogueBwdISA_SB_SD_Li256ELb1ELb0ELi4EEENS1_19SingleTileSchedulerILb1ELb0ELb0ELi64EEEEEEEEEvNT_6ParamsE)
        /*00c8*/ 	.word	0x00000004


	//----- nvinfo : EIATTR_FRAME_SIZE
	.align		4
.L_44:
        /*00cc*/ 	.byte	0x04, 0x11
        /*00ce*/ 	.short	(.L_46 - .L_45)
	.align		4
.L_45:
        /*00d0*/ 	.word	index@(_ZN7cutlass13device_kernelIN5flash19enable_sm80_to_sm89INS1_16FlashAttnBwdSm80INS1_25CollectiveMainloopBwdSm80ILi1ELi1EN4cute5tupleIJNS5_1CILi64EEES8_NS7_ILi256EEEEEENS_10bfloat16_tEfNS_4arch4Sm80ELb0ELb1ELb1ELb1ELb0ELb0ELb0ELb0ELi2ELi4ELi2ELi2ELb0EEENS1_21CollectiveEpilogueBwdISA_SB_SD_Li256ELb1ELb0ELi4EEENS1_19SingleTileSchedulerILb1ELb0ELb0ELi64EEEEEEEEEvNT_6ParamsE)
        /*00d4*/ 	.word	0x00000000


	//----- nvinfo : EIATTR_REGCOUNT
	.align		4
.L_46:
        /*00d8*/ 	.byte	0x04, 0x2f
        /*00da*/ 	.short	(.L_48 - .L_47)
	.align		4
.L_47:
        /*00dc*/ 	.word	index@(_ZN7cutlass13device_kernelIN5flash19enable_sm80_to_sm89INS1_16FlashAttnBwdSm80INS1_25CollectiveMainloopBwdSm80ILi1ELi1EN4cute5tupleIJNS5_1CILi64EEES8_NS7_ILi256EEEEEENS_10bfloat16_tEfNS_4arch4Sm80ELb0ELb1ELb1ELb0ELb0ELb0ELb0ELb0ELi2ELi4ELi2ELi2ELb0EEENS1_24CollectiveEpilogueBwdGQAISA_fSD_Li256ELb0ELb0EEENS1_19SingleTileSchedulerILb0ELb0ELb0ELi64EEEEEEEEEvNT_6ParamsE)
        /*00e0*/ 	.word	0x00000004


	//----- nvinfo : EIATTR_FRAME_SIZE
	.align		4
.L_48:
        /*00e4*/ 	.byte	0x04, 0x11
        /*00e6*/ 	.short	(.L_50 - .L_49)
	.align		4
.L_49:
        /*00e8*/ 	.word	index@(_ZN7cutlass13device_kernelIN5flash19enable_sm80_to_sm89INS1_16FlashAttnBwdSm80INS1_25CollectiveMainloopBwdSm80ILi1ELi1EN4cute5tupleIJNS5_1CILi64EEES8_NS7_ILi256EEEEEENS_10bfloat16_tEfNS_4arch4Sm80ELb0ELb1ELb1ELb0ELb0ELb0ELb0ELb0ELi2ELi4ELi2ELi2ELb0EEENS1_24CollectiveEpilogueBwdGQAISA_fSD_Li256ELb0ELb0EEENS1_19SingleTileSchedulerILb0ELb0ELb0ELi64EEEEEEEEEvNT_6ParamsE)
        /*00ec*/ 	.word	0x00000000


	//----- nvinfo : EIATTR_REGCOUNT
	.align		4
.L_50:
        /*00f0*/ 	.byte	0x04, 0x2f
        /*00f2*/ 	.short	(.L_52 - .L_51)
	.align		4
.L_51:
        /*00f4*/ 	.word	index@(_ZN7cutlass13device_kernelIN5flash19enable_sm80_to_sm89INS1_16FlashAttnBwdSm80INS1_25CollectiveMainloopBwdSm80ILi1ELi1EN4cute5tupleIJNS5_1CILi64EEES8_NS7_ILi256EEEEEENS_10bfloat16_tEfNS_4arch4Sm80ELb0ELb1ELb1ELb0ELb0ELb0ELb0ELb0ELi2ELi4ELi2ELi2ELb0EEENS1_21CollectiveEpilogueBwdISA_SB_SD_Li256ELb0ELb0ELi4EEENS1_19SingleTileSchedulerILb0ELb0ELb0ELi64EEEEEEEEEvNT_6ParamsE)
        /*00f8*/ 	.word	0x00000004


	//----- nvinfo : EIATTR_FRAME_SIZE
	.align		4
.L_52:
        /*00fc*/ 	.byte	0x04, 0x11
        /*00fe*/ 	.short	(.L_54 - .L_53)
	.align		4
.L_53:
        /*0100*/ 	.word	index@(_ZN7cutlass13device_kernelIN5flash19enable_sm80_to_sm89INS1_16FlashAttnBwdSm80INS1_25CollectiveMainloopBwdSm80ILi1ELi1EN4cute5tupleIJNS5_1CILi64EEES8_NS7_ILi256EEEEEENS_10bfloat16_tEfNS_4arch4Sm80ELb0ELb1ELb1ELb0ELb0ELb0ELb0ELb0ELi2ELi4ELi2ELi2ELb0EEENS1_21CollectiveEpilogueBwdISA_SB_SD_Li256ELb0ELb0ELi4EEENS1_19SingleTileSchedulerILb0ELb0ELb0ELi64EEEEEEEEEvNT_6ParamsE)
        /*0104*/ 	.word	0x00000000


	//----- nvinfo : EIATTR_REGCOUNT
	.align		4
.L_54:
        /*0108*/ 	.byte	0x04, 0x2f
        /*010a*/ 	.short	(.L_56 - .L_55)
	.align		4
.L_55:
        /*010c*/ 	.word	index@(_ZN7cutlass13device_kernelIN5flash19enable_sm80_to_sm89INS1_16FlashAttnBwdSm80INS1_25CollectiveMainloopBwdSm80ILi1ELi1EN4cute5tupleIJNS5_1CILi64EEES8_NS7_ILi256EEEEEENS_10bfloat16_tEfNS_4arch4Sm80ELb0ELb0ELb1ELb1ELb0ELb0ELb0ELb0ELi2ELi4ELi2ELi2ELb0EEENS1_24CollectiveEpilogueBwdGQAISA_fSD_Li256ELb1ELb0EEENS1_19SingleTileSchedulerILb1ELb0ELb0ELi64EEEEEEEEEvNT_6ParamsE)
        /*0110*/ 	.word	0x00000004


	//----- nvinfo : EIATTR_FRAME_SIZE
	.align		4
.L_56:
        /*0114*/ 	.byte	0x04, 0x11
        /*0116*/ 	.short	(.L_58 - .L_57)
	.align		4
.L_57:
        /*0118*/ 	.word	index@(_ZN7cutlass13device_kernelIN5flash19enable_sm80_to_sm89INS1_16FlashAttnBwdSm80INS1_25CollectiveMainloopBwdSm80ILi1ELi1EN4cute5tupleIJNS5_1CILi64EEES8_NS7_ILi256EEEEEENS_10bfloat16_tEfNS_4arch4Sm80ELb0ELb0ELb1ELb1ELb0ELb0ELb0ELb0ELi2ELi4ELi2ELi2ELb0EEENS1_24CollectiveEpilogueBwdGQAISA_fSD_Li256ELb1ELb0EEENS1_19SingleTileSchedulerILb1ELb0ELb0ELi64EEEEEEEEEvNT_6ParamsE)
        /*011c*/ 	.word	0x00000000


	//----- nvinfo : EIATTR_REGCOUNT
	.align		4
.L_58:
        /*0120*/ 	.byte	0x04, 0x2f
        /*0122*/ 	.short	(.L_60 - .L_59)
	.align		4
.L_59:
        /*0124*/ 	.word	index@(_ZN7cutlass13device_kernelIN5flash19enable_sm80_to_sm89INS1_16FlashAttnBwdSm80INS1_25CollectiveMainloopBwdSm80ILi1ELi1EN4cute5tupleIJNS5_1CILi64EEES8_NS7_ILi256EEEEEENS_10bfloat16_tEfNS_4arch4Sm80ELb0ELb0ELb1ELb1ELb0ELb0ELb0ELb0ELi2ELi4ELi2ELi2ELb0EEENS1_21CollectiveEpilogueBwdISA_SB_SD_Li256ELb1ELb0ELi4EEENS1_19SingleTileSchedulerILb1ELb0ELb0ELi64EEEEEEEEEvNT_6ParamsE)
        /*0128*/ 	.word	0x00000004


	//----- nvinfo : EIATTR_FRAME_SIZE
	.align		4
.L_60:
        /*012c*/ 	.byte	0x04, 0x11
        /*012e*/ 	.short	(.L_62 - .L_61)
	.align		4
.L_61:
        /*0130*/ 	.word	index@(_ZN7cutlass13device_kernelIN5flash19enable_sm80_to_sm89INS1_16FlashAttnBwdSm80INS1_25CollectiveMainloopBwdSm80ILi1ELi1EN4cute5tupleIJNS5_1CILi64EEES8_NS7_ILi256EEEEEENS_10bfloat16_tEfNS_4arch4Sm80ELb0ELb0ELb1ELb1ELb0ELb0ELb0ELb0ELi2ELi4ELi2ELi2ELb0EEENS1_21CollectiveEpilogueBwdISA_SB_SD_Li256ELb1ELb0ELi4EEENS1_19SingleTileSchedulerILb1ELb0ELb0ELi64EEEEEEEEEvNT_6ParamsE)
        /*0134*/ 	.word	0x00000000


	//----- nvinfo : EIATTR_REGCOUNT
	.align		4
.L_62:
        /*0138*/ 	.byte	0x04, 0x2f
        /*013a*/ 	.short	(.L_64 - .L_63)
	.align		4
.L_63:
        /*013c*/ 	.word	index@(_ZN7cutlass13device_kernelIN5flash19enable_sm80_to_sm89INS1_16FlashAttnBwdSm80INS1_25CollectiveMainloopBwdSm80ILi1ELi1EN4cute5tupleIJNS5_1CILi64EEES8_NS7_ILi256EEEEEENS_10bfloat16_tEfNS_4arch4Sm80ELb0ELb0ELb1ELb0ELb0ELb0ELb0ELb0ELi2ELi4ELi2ELi2ELb0EEENS1_24CollectiveEpilogueBwdGQAISA_fSD_Li256ELb0ELb0EEENS1_19SingleTileSchedulerILb0ELb0ELb0ELi64EEEEEEEEEvNT_6ParamsE)
        /*0140*/ 	.word	0x00000004


	//----- nvinfo : EIATTR_FRAME_SIZE
	.align		4
.L_64:
        /*0144*/ 	.byte	0x04, 0x11
        /*0146*/ 	.short	(.L_66 - .L_65)
	.align		4
.L_65:
        /*0148*/ 	.word	index@(_ZN7cutlass13device_kernelIN5flash19enable_sm80_to_sm89INS1_16FlashAttnBwdSm80INS1_25CollectiveMainloopBwdSm80ILi1ELi1EN4cute5tupleIJNS5_1CILi64EEES8_NS7_ILi256EEEEEENS_10bfloat16_tEfNS_4arch4Sm80ELb0ELb0ELb1ELb0ELb0ELb0ELb0ELb0ELi2ELi4ELi2ELi2ELb0EEENS1_24CollectiveEpilogueBwdGQAISA_fSD_Li256ELb0ELb0EEENS1_19SingleTileSchedulerILb0ELb0ELb0ELi64EEEEEEEEEvNT_6ParamsE)
        /*014c*/ 	.word	0x00000000


	//----- nvinfo : EIATTR_REGCOUNT
	.align		4
.L_66:
        /*0150*/ 	.byte	0x04, 0x2f
        /*0152*/ 	.short	(.L_68 - .L_67)
	.align		4
.L_67:
        /*0154*/ 	.word	index@(_ZN7cutlass13device_kernelIN5flash19enable_sm80_to_sm89INS1_16FlashAttnBwdSm80INS1_25CollectiveMainloopBwdSm80ILi1ELi1EN4cute5tupleIJNS5_1CILi64EEES8_NS7_ILi256EEEEEENS_10bfloat16_tEfNS_4arch4Sm80ELb0ELb0ELb1ELb0ELb0ELb0ELb0ELb0ELi2ELi4ELi2ELi2ELb0EEENS1_21CollectiveEpilogueBwdISA_SB_SD_Li256ELb0ELb0ELi4EEENS1_19SingleTileSchedulerILb0ELb0ELb0ELi64EEEEEEEEEvNT_6ParamsE)
        /*0158*/ 	.word	0x00000004


	//----- nvinfo : EIATTR_FRAME_SIZE
	.align		4
.L_68:
        /*015c*/ 	.byte	0x04, 0x11
        /*015e*/ 	.short	(.L_70 - .L_69)
	.align		4
.L_69:
        /*0160*/ 	.word	index@(_ZN7cutlass13device_kernelIN5flash19enable_sm80_to_sm89INS1_16FlashAttnBwdSm80INS1_25CollectiveMainloopBwdSm80ILi1ELi1EN4cute5tupleIJNS5_1CILi64EEES8_NS7_ILi256EEEEEENS_10bfloat16_tEfNS_4arch4Sm80ELb0ELb0ELb1ELb0ELb0ELb0ELb0ELb0ELi2ELi4ELi2ELi2ELb0EEENS1_21CollectiveEpilogueBwdISA_SB_SD_Li256ELb0ELb0ELi4EEENS1_19SingleTileSchedulerILb0ELb0ELb0ELi64EEEEEEEEEvNT_6ParamsE)
        /*0164*/ 	.word	0x00000000


	//----- nvinfo : EIATTR_REGCOUNT
	.align		4
.L_70:
        /*0168*/ 	.byte	0x04, 0x2f
        /*016a*/ 	.short	(.L_72 - .L_71)
	.align		4
.L_71:
        /*016c*/ 	.word	index@(_ZN7cutlass13device_kernelIN5flash22FlashAttnBwdPreprocessIN4cute5tupleIJNS3_1CILi32EEENS5_ILi256EEEEEENS_10bfloat16_tEfNS_4arch4Sm80ELb1ELb1EEEEEvNT_6ParamsE)
        /*0170*/ 	.word	0x00000043


	//----- nvinfo : EIATTR_FRAME_SIZE
	.align		4
.L_72:
        /*0174*/ 	.byte	0x04, 0x11
        /*0176*/ 	.short	(.L_74 - .L_73)
	.align		4
.L_73:
        /*0178*/ 	.word	index@(_ZN7cutlass13device_kernelIN5flash22FlashAttnBwdPreprocessIN4cute5tupleIJNS3_1CILi32EEENS5_ILi256EEEEEENS_10bfloat16_tEfNS_4arch4Sm80ELb1ELb1EEEEEvNT_6ParamsE)
        /*017c*/ 	.word	0x00000000


	//----- nvinfo : EIATTR_REGCOUNT
	.align		4
.L_74:
        /*0180*/ 	.byte	0x04, 0x2f
        /*0182*/ 	.short	(.L_76 - .L_75)
	.align		4
.L_75:
        /*0184*/ 	.word	index@(_ZN7cutlass13device_kernelIN5flash19enable_sm80_to_sm89INS1_16FlashAttnBwdSm80INS1_25CollectiveMainloopBwdSm80ILi1ELi1EN4cute5tupleIJNS5_1CILi32EEENS7_ILi64EEENS7_ILi256EEEEEENS_10bfloat16_tEfNS_4arch4Sm80ELb1ELb0ELb1ELb1ELb0ELb0ELb0ELb0ELi2ELi2ELi2ELi1ELb1EEENS1_24CollectiveEpilogueBwdGQAISB_fSE_Li256ELb1ELb0EEENS1_25SingleTileBwdLPTSchedulerILb1ELi64ELb0EEEEEEEEEvNT_6ParamsE)
        /*0188*/ 	.word	0x00000004


	//----- nvinfo : EIATTR_FRAME_SIZE
	.align		4
.L_76:
        /*018c*/ 	.byte	0x04, 0x11
        /*018e*/ 	.short	(.L_78 - .L_77)
	.align		4
.L_77:
        /*0190*/ 	.word	index@(_ZN7cutlass13device_kernelIN5flash19enable_sm80_to_sm89INS1_16FlashAttnBwdSm80INS1_25CollectiveMainloopBwdSm80ILi1ELi1EN4cute5tupleIJNS5_1CILi32EEENS7_ILi64EEENS7_ILi256EEEEEENS_10bfloat16_tEfNS_4arch4Sm80ELb1ELb0ELb1ELb1ELb0ELb0ELb0ELb0ELi2ELi2ELi2ELi1ELb1EEENS1_24CollectiveEpilogueBwdGQAISB_fSE_Li256ELb1ELb0EEENS1_25SingleTileBwdLPTSchedulerILb1ELi64ELb0EEEEEEEEEvNT_6ParamsE)
        /*0194*/ 	.word	0x00000000


	//----- nvinfo : EIATTR_REGCOUNT
	.align		4
.L_78:
        /*0198*/ 	.byte	0x04, 0x2f
        /*019a*/ 	.short	(.L_80 - .L_79)
	.align		4
.L_79:
        /*019c*/ 	.word	index@(_ZN7cutlass13device_kernelIN5flash32FlashAttnBwdPostprocessConvertdQIN4cute5tupleIJNS3_1CILi32EEENS5_ILi256EEEEEENS_10bfloat16_tEfNS_4arch4Sm80ELi256ENS3_8TiledMMAINS3_8MMA_AtomIJNS3_30SM80_16x8x16_F32BF16BF16F32_TNEEEENS3_6LayoutINS4_IJNS5_ILi1EEENS5_ILi8EEESH_EEENS4_IJNS5_ILi0EEESH_SK_EEEEENS4_IJNS5_ILi16EEENS5_ILi128EEESN_EEEEELb0EEEEEvNT_6ParamsE)
        /*01a0*/ 	.word	0x00000033


	//----- nvinfo : EIATTR_FRAME_SIZE
	.align		4
.L_80:
        /*01a4*/ 	.byte	0x04, 0x11
        /*01a6*/ 	.short	(.L_82 - .L_81)
	.align		4
.L_81:
        /*01a8*/ 	.word	index@(_ZN7cutlass13device_kernelIN5flash32FlashAttnBwdPostprocessConvertdQIN4cute5tupleIJNS3_1CILi32EEENS5_ILi256EEEEEENS_10bfloat16_tEfNS_4arch4Sm80ELi256ENS3_8TiledMMAINS3_8MMA_AtomIJNS3_30SM80_16x8x16_F32BF16BF16F32_TNEEEENS3_6LayoutINS4_IJNS5_ILi1EEENS5_ILi8EEESH_EEENS4_IJNS5_ILi0EEESH_SK_EEEEENS4_IJNS5_ILi16EEENS5_ILi128EEESN_EEEEELb0EEEEEvNT_6ParamsE)
        /*01ac*/ 	.word	0x00000000


	//----- nvinfo : EIATTR_REGCOUNT
	.align		4
.L_82:
        /*01b0*/ 	.byte	0x04, 0x2f
        /*01b2*/ 	.short	(.L_84 - .L_83)
	.align		4
.L_83:
        /*01b4*/ 	.word	index@(_ZN7cutlass13device_kernelIN5flash19enable_sm80_to_sm89INS1_16FlashAttnBwdSm80INS1_25CollectiveMainloopBwdSm80ILi1ELi1EN4cute5tupleIJNS5_1CILi32EEENS7_ILi64EEENS7_ILi256EEEEEENS_10bfloat16_tEfNS_4arch4Sm80ELb1ELb0ELb1ELb1ELb0ELb0ELb0ELb0ELi2ELi2ELi2ELi1ELb1EEENS1_21CollectiveEpilogueBwdISB_SC_SE_Li256ELb1ELb0ELi4EEENS1_25SingleTileBwdLPTSchedulerILb1ELi64ELb0EEEEEEEEEvNT_6ParamsE)
        /*01b8*/ 	.word	0x00000004


	//----- nvinfo : EIATTR_FRAME_SIZE
	.align		4
.L_84:
        /*01bc*/ 	.byte	0x04, 0x11
        /*01be*/ 	.short	(.L_86 - .L_85)
	.align		4
.L_85:
        /*01c0*/ 	.word	index@(_ZN7cutlass13device_kernelIN5flash19enable_sm80_to_sm89INS1_16FlashAttnBwdSm80INS1_25CollectiveMainloopBwdSm80ILi1ELi1EN4cute5tupleIJNS5_1CILi32EEENS7_ILi64EEENS7_ILi256EEEEEENS_10bfloat16_tEfNS_4arch4Sm80ELb1ELb0ELb1ELb1ELb0ELb0ELb0ELb0ELi2ELi2ELi2ELi1ELb1EEENS1_21CollectiveEpilogueBwdISB_SC_SE_Li256ELb1ELb0ELi4EEENS1_25SingleTileBwdLPTSchedulerILb1ELi64ELb0EEEEEEEEEvNT_6ParamsE)
        /*01c4*/ 	.word	0x00000000


	//----- nvinfo : EIATTR_REGCOUNT
	.align		4
.L_86:
        /*01c8*/ 	.byte	0x04, 0x2f
        /*01ca*/ 	.short	(.L_88 - .L_87)
	.align		4
.L_87:
        /*01cc*/ 	.word	index@(_ZN7cutlass13device_kernelIN5flash22FlashAttnBwdPreprocessIN4cute5tupleIJNS3_1CILi32EEENS5_ILi256EEEEEENS_10bfloat16_tEfNS_4arch4Sm80ELb1ELb0EEEEEvNT_6ParamsE)
        /*01d0*/ 	.word	0x00000040


	//----- nvinfo : EIATTR_FRAME_SIZE
	.align		4
.L_88:
        /*01d4*/ 	.byte	0x04, 0x11
        /*01d6*/ 	.short	(.L_90 - .L_89)
	.align		4
.L_89:
        /*01d8*/ 	.word	index@(_ZN7cutlass13device_kernelIN5flash22FlashAttnBwdPreprocessIN4cute5tupleIJNS3_1CILi32EEENS5_ILi256EEEEEENS_10bfloat16_tEfNS_4arch4Sm80ELb1ELb0EEEEEvNT_6ParamsE)
        /*01dc*/ 	.word	0x00000000


	//----- nvinfo : EIATTR_REGCOUNT
	.align		4
.L_90:
        /*01e0*/ 	.byte	0x04, 0x2f
        /*01e2*/ 	.short	(.L_92 - .L_91)
	.align		4
.L_91:
        /*01e4*/ 	.word	index@(_ZN7cutlass13device_kernelIN5flash19enable_sm80_to_sm89INS1_16FlashAttnBwdSm80INS1_25CollectiveMainloopBwdSm80ILi1ELi1EN4cute5tupleIJNS5_1CILi32EEENS7_ILi64EEENS7_ILi256EEEEEENS_10bfloat16_tEfNS_4arch4Sm80ELb1ELb0ELb1ELb0ELb0ELb0ELb0ELb0ELi2ELi2ELi2ELi1ELb1EEENS1_24CollectiveEpilogueBwdGQAISB_fSE_Li256ELb0ELb0EEENS1_25SingleTileBwdLPTSchedulerILb0ELi64ELb0EEEEEEEEEvNT_6ParamsE)
        /*01e8*/ 	.word	0x00000004


	//----- nvinfo : EIATTR_FRAME_SIZE
	.align		4
.L_92:
        /*01ec*/ 	.byte	0x04, 0x11
        /*01ee*/ 	.short	(.L_94 - .L_93)
	.align		4
.L_93:
        /*01f0*/ 	.word	index@(_ZN7cutlass13device_kernelIN5flash19enable_sm80_to_sm89INS1_16FlashAttnBwdSm80INS1_25CollectiveMainloopBwdSm80ILi1ELi1EN4cute5tupleIJNS5_1CILi32EEENS7_ILi64EEENS7_ILi256EEEEEENS_10bfloat16_tEfNS_4arch4Sm80ELb1ELb0ELb1ELb0ELb0ELb0ELb0ELb0ELi2ELi2ELi2ELi1ELb1EEENS1_24CollectiveEpilogueBwdGQAISB_fSE_Li256ELb0ELb0EEENS1_25SingleTileBwdLPTSchedulerILb0ELi64ELb0EEEEEEEEEvNT_6ParamsE)
        /*01f4*/ 	.word	0x00000000


	//----- nvinfo : EIATTR_REGCOUNT
	.align		4
.L_94:
        /*01f8*/ 	.byte	0x04, 0x2f
        /*01fa*/ 	.short	(.L_96 - .L_95)
	.align		4
.L_95:
        /*01fc*/ 	.word	index@(_ZN7cutlass13device_kernelIN5flash19enable_sm80_to_sm89INS1_16FlashAttnBwdSm80INS1_25CollectiveMainloopBwdSm80ILi1ELi1EN4cute5tupleIJNS5_1CILi32EEENS7_ILi64EEENS7_ILi256EEEEEENS_10bfloat16_tEfNS_4arch4Sm80ELb1ELb0ELb1ELb0ELb0ELb0ELb0ELb0ELi2ELi2ELi2ELi1ELb1EEENS1_21CollectiveEpilogueBwdISB_SC_SE_Li256ELb0ELb0ELi4EEENS1_25SingleTileBwdLPTSchedulerILb0ELi64ELb0EEEEEEEEEvNT_6ParamsE)
        /*0200*/ 	.word	0x00000004


	//----- nvinfo : EIATTR_FRAME_SIZE
	.align		4
.L_96:
        /*0204*/ 	.byte	0x04, 0x11
        /*0206*/ 	.short	(.L_98 - .L_97)
	.align		4
.L_97:
        /*0208*/ 	.word	index@(_ZN7cutlass13device_kernelIN5flash19enable_sm80_to_sm89INS1_16FlashAttnBwdSm80INS1_25CollectiveMainloopBwdSm80ILi1ELi1EN4cute5tupleIJNS5_1CILi32EEENS7_ILi64EEENS7_ILi256EEEEEENS_10bfloat16_tEfNS_4arch4Sm80ELb1ELb0ELb1ELb0ELb0ELb0ELb0ELb0ELi2ELi2ELi2ELi1ELb1EEENS1_21CollectiveEpilogueBwdISB_SC_SE_Li256ELb0ELb0ELi4EEENS1_25SingleTileBwdLPTSchedulerILb0ELi64ELb0EEEEEEEEEvNT_6ParamsE)
        /*020c*/ 	.word	0x00000000


	//----- nvinfo : EIATTR_REGCOUNT
	.align		4
.L_98:
        /*0210*/ 	.byte	0x04, 0x2f
        /*0212*/ 	.short	(.L_100 - .L_99)
	.align		4
.L_99:
        /*0214*/ 	.word	index@(_ZN7cutlass13device_kernelIN5flash19enable_sm80_to_sm89INS1_16FlashAttnBwdSm80INS1_25CollectiveMainloopBwdSm80ILi1ELi1EN4cute5tupleIJNS5_1CILi32EEENS7_ILi64EEENS7_ILi256EEEEEENS_10bfloat16_tEfNS_4arch4Sm80ELb0ELb1ELb1ELb1ELb0ELb0ELb0ELb0ELi2ELi2ELi2ELi1ELb1EEENS1_24CollectiveEpilogueBwdGQAISB_fSE_Li256ELb1ELb0EEENS1_19SingleTileSchedulerILb1ELb0ELb0ELi64EEEEEEEEEvNT_6ParamsE)
        /*0218*/ 	.word	0x00000004


	//----- nvinfo : EIATTR_FRAME_SIZE
	.align		4
.L_100:
        /*021c*/ 	.byte	0x04, 0x11
        /*021e*/ 	.short	(.L_102 - .L_101)
	.align		4
.L_101:
        /*0220*/ 	.word	index@(_ZN7cutlass13device_kernelIN5flash19enable_sm80_to_sm89INS1_16FlashAttnBwdSm80INS1_25CollectiveMainloopBwdSm80ILi1ELi1EN4cute5tupleIJNS5_1CILi32EEENS7_ILi64EEENS7_ILi256EEEEEENS_10bfloat16_tEfNS_4arch4Sm80ELb0ELb1ELb1ELb1ELb0ELb0ELb0ELb0ELi2ELi2ELi2ELi1ELb1EEENS1_24CollectiveEpilogueBwdGQAISB_fSE_Li256ELb1ELb0EEENS1_19SingleTileSchedulerILb1ELb0ELb0ELi64EEEEEEEEEvNT_6ParamsE)
        /*0224*/ 	.word	0x00000000


	//----- nvinfo : EIATTR_REGCOUNT
	.align		4
.L_102:
        /*0228*/ 	.byte	0x04, 0x2f
        /*022a*/ 	.short	(.L_104 - .L_103)
	.align		4
.L_103:
        /*022c*/ 	.word	index@(_ZN7cutlass13device_kernelIN5flash19enable_sm80_to_sm89INS1_16FlashAttnBwdSm80INS1_25CollectiveMainloopBwdSm80ILi1ELi1EN4cute5tupleIJNS5_1CILi32EEENS7_ILi64EEENS7_ILi256EEEEEENS_10bfloat16_tEfNS_4arch4Sm80ELb0ELb1ELb1ELb1ELb0ELb0ELb0ELb0ELi2ELi2ELi2ELi1ELb1EEENS1_21CollectiveEpilogueBwdISB_SC_SE_Li256ELb1ELb0ELi4EEENS1_19SingleTileSchedulerILb1ELb0ELb0ELi64EEEEEEEEEvNT_6ParamsE)
        /*0230*/ 	.word	0x00000004


	//----- nvinfo : EIATTR_FRAME_SIZE
	.align		4
.L_104:
        /*0234*/ 	.byte	0x04, 0x11
        /*0236*/ 	.short	(.L_106 - .L_105)
	.align		4
.L_105:
        /*0238*/ 	.word	index@(_ZN7cutlass13device_kernelIN5flash19enable_sm80_to_sm89INS1_16FlashAttnBwdSm80INS1_25CollectiveMainloopBwdSm80ILi1ELi1EN4cute5tupleIJNS5_1CILi32EEENS7_ILi64EEENS7_ILi256EEEEEENS_10bfloat16_tEfNS_4arch4Sm80ELb0ELb1ELb1ELb1ELb0ELb0ELb0ELb0ELi2ELi2ELi2ELi1ELb1EEENS1_21CollectiveEpilogueBwdISB_SC_SE_Li256ELb1ELb0ELi4EEENS1_19SingleTileSchedulerILb1ELb0ELb0ELi64EEEEEEEEEvNT_6ParamsE)
        /*023c*/ 	.word	0x00000000


	//----- nvinfo : EIATTR_REGCOUNT
	.align		4
.L_106:
        /*0240*/ 	.byte	0x04, 0x2f
        /*0242*/ 	.short	(.L_108 - .L_107)
	.align		4
.L_107:
        /*0244*/ 	.word	index@(_ZN7cutlass13device_kernelIN5flash19enable_sm80_to_sm89INS1_16FlashAttnBwdSm80INS1_25CollectiveMainloopBwdSm80ILi1ELi1EN4cute5tupleIJNS5_1CILi32EEENS7_ILi64EEENS7_ILi256EEEEEENS_10bfloat16_tEfNS_4arch4Sm80ELb0ELb1ELb1ELb0ELb0ELb0ELb0ELb0ELi2ELi2ELi2ELi1ELb1EEENS1_24CollectiveEpilogueBwdGQAISB_fSE_Li256ELb0ELb0EEENS1_19SingleTileSchedulerILb0ELb0ELb0ELi64EEEEEEEEEvNT_6ParamsE)
        /*0248*/ 	.word	0x00000004


	//----- nvinfo : EIATTR_FRAME_SIZE
	.align		4
.L_108:
        /*024c*/ 	.byte	0x04, 0x11
        /*024e*/ 	.short	(.L_110 - .L_109)
	.align		4
.L_109:
        /*0250*/ 	.word	index@(_ZN7cutlass13device_kernelIN5flash19enable_sm80_to_sm89INS1_16FlashAttnBwdSm80INS1_25CollectiveMainloopBwdSm80ILi1ELi1EN4cute5tupleIJNS5_1CILi32EEENS7_ILi64EEENS7_ILi256EEEEEENS_10bfloat16_tEfNS_4arch4Sm80ELb0ELb1ELb1ELb0ELb0ELb0ELb0ELb0ELi2ELi2ELi2ELi1ELb1EEENS1_24CollectiveEpilogueBwdGQAISB_fSE_Li256ELb0ELb0EEENS1_19SingleTileSchedulerILb0ELb0ELb0ELi64EEEEEEEEEvNT_6ParamsE)
        /*0254*/ 	.word	0x00000000


	//----- nvinfo : EIATTR_REGCOUNT
	.align		4
.L_110:
        /*0258*/ 	.byte	0x04, 0x2f
        /*025a*/ 	.short	(.L_112 - .L_111)
	.align		4
.L_111:
        /*025c*/ 	.word	index@(_ZN7cutlass13device_kernelIN5flash19enable_sm80_to_sm89INS1_16FlashAttnBwdSm80INS1_25CollectiveMainloopBwdSm80ILi1ELi1EN4cute5tupleIJNS5_1CILi32EEENS7_ILi64EEENS7_ILi256EEEEEENS_10bfloat16_tEfNS_4arch4Sm80ELb0ELb1ELb1ELb0ELb0ELb0ELb0ELb0ELi2ELi2ELi2ELi1ELb1EEENS1_21CollectiveEpilogueBwdISB_SC_SE_Li256ELb0ELb0ELi4EEENS1_19SingleTileSchedulerILb0ELb0ELb0ELi64EEEEEEEEEvNT_6ParamsE)
        /*0260*/ 	.word	0x00000004


	//----- nvinfo : EIATTR_FRAME_SIZE
	.align		4
.L_112:
        /*0264*/ 	.byte	0x04, 0x11
        /*0266*/ 	.short	(.L_114 - .L_113)
	.align		4
.L_113:
        /*0268*/ 	.word	index@(_ZN7cutlass13device_kernelIN5flash19enable_sm80_to_sm89INS1_16FlashAttnBwdSm80INS1_25CollectiveMainloopBwdSm80ILi1ELi1EN4cute5tupleIJNS5_1CILi32EEENS7_ILi64EEENS7_ILi256EEEEEENS_10bfloat16_tEfNS_4arch4Sm80ELb0ELb1ELb1ELb0ELb0ELb0ELb0ELb0ELi2ELi2ELi2ELi1ELb1EEENS1_21CollectiveEpilogueBwdISB_SC_SE_Li256ELb0ELb0ELi4EEENS1_19SingleTileSchedulerILb0ELb0ELb0ELi64EEEEEEEEEvNT_6ParamsE)
        /*026c*/ 	.word	0x00000000


	//----- nvinfo : EIATTR_REGCOUNT
	.align		4
.L_114:
        /*0270*/ 	.byte	0x04, 0x2f
        /*0272*/ 	.short	(.L_116 - .L_115)
	.align		4
.L_115:
        /*0274*/ 	.word	index@(_ZN7cutlass13device_kernelIN5flash19enable_sm80_to_sm89INS1_16FlashAttnBwdSm80INS1_25CollectiveMainloopBwdSm80ILi1ELi1EN4cute5tupleIJNS5_1CILi32EEENS7_ILi64EEENS7_ILi256EEEEEENS_10bfloat16_tEfNS_4arch4Sm80ELb0ELb0ELb1ELb1ELb0ELb0ELb0ELb0ELi2ELi2ELi2ELi1ELb1EEENS1_24CollectiveEpilogueBwdGQAISB_fSE_Li256ELb1ELb0EEENS1_19SingleTileSchedulerILb1ELb0ELb0ELi64EEEEEEEEEvNT_6ParamsE)
        /*0278*/ 	.word	0x00000004


	//----- nvinfo : EIATTR_FRAME_SIZE
	.align		4
.L_116:
        /*027c*/ 	.byte	0x04, 0x11
        /*027e*/ 	.short	(.L_118 - .L_117)
	.align		4
.L_117:
        /*0280*/ 	.word	index@(_ZN7cutlass13device_kernelIN5flash19enable_sm80_to_sm89INS1_16FlashAttnBwdSm80INS1_25CollectiveMainloopBwdSm80ILi1ELi1EN4cute5tupleIJNS5_1CILi32EEENS7_ILi64EEENS7_ILi256EEEEEENS_10bfloat16_tEfNS_4arch4Sm80ELb0ELb0ELb1ELb1ELb0ELb0ELb0ELb0ELi2ELi2ELi2ELi1ELb1EEENS1_24CollectiveEpilogueBwdGQAISB_fSE_Li256ELb1ELb0EEENS1_19SingleTileSchedulerILb1ELb0ELb0ELi64EEEEEEEEEvNT_6ParamsE)
        /*0284*/ 	.word	0x00000000


	//----- nvinfo : EIATTR_REGCOUNT
	.align		4
.L_118:
        /*0288*/ 	.byte	0x04, 0x2f
        /*028a*/ 	.short	(.L_120 - .L_119)
	.align		4
.L_119:
        /*028c*/ 	.word	index@(_ZN7cutlass13device_kernelIN5flash19enable_sm80_to_sm89INS1_16FlashAttnBwdSm80INS1_25CollectiveMainloopBwdSm80ILi1ELi1EN4cute5tupleIJNS5_1CILi32EEENS7_ILi64EEENS7_ILi256EEEEEENS_10bfloat16_tEfNS_4arch4Sm80ELb0ELb0ELb1ELb1ELb0ELb0ELb0ELb0ELi2ELi2ELi2ELi1ELb1EEENS1_21CollectiveEpilogueBwdISB_SC_SE_Li256ELb1ELb0ELi4EEENS1_19SingleTileSchedulerILb1ELb0ELb0ELi64EEEEEEEEEvNT_6ParamsE)
        /*0290*/ 	.word	0x00000004


	//----- nvinfo : EIATTR_FRAME_SIZE
	.align		4
.L_120:
        /*0294*/ 	.byte	0x04, 0x11
        /*0296*/ 	.short	(.L_122 - .L_121)
	.align		4
.L_121:
        /*0298*/ 	.word	index@(_ZN7cutlass13device_kernelIN5flash19enable_sm80_to_sm89INS1_16FlashAttnBwdSm80INS1_25CollectiveMainloopBwdSm80ILi1ELi1EN4cute5tupleIJNS5_1CILi32EEENS7_ILi64EEENS7_ILi256EEEEEENS_10bfloat16_tEfNS_4arch4Sm80ELb0ELb0ELb1ELb1ELb0ELb0ELb0ELb0ELi2ELi2ELi2ELi1ELb1EEENS1_21CollectiveEpilogueBwdISB_SC_SE_Li256ELb1ELb0ELi4EEENS1_19SingleTileSchedulerILb1ELb0ELb0ELi64EEEEEEEEEvNT_6ParamsE)
        /*029c*/ 	.word	0x00000000


	//----- nvinfo : EIATTR_REGCOUNT
	.align		4
.L_122:
        /*02a0*/ 	.byte	0x04, 0x2f
        /*02a2*/ 	.short	(.L_124 - .L_123)
	.align		4
.L_123:
        /*02a4*/ 	.word	index@(_ZN7cutlass13device_kernelIN5flash19enable_sm80_to_sm89INS1_16FlashAttnBwdSm80INS1_25CollectiveMainloopBwdSm80ILi1ELi1EN4cute5tupleIJNS5_1CILi32EEENS7_ILi64EEENS7_ILi256EEEEEENS_10bfloat16_tEfNS_4arch4Sm80ELb0ELb0ELb1ELb0ELb0ELb0ELb0ELb0ELi2ELi2ELi2ELi1ELb1EEENS1_24CollectiveEpilogueBwdGQAISB_fSE_Li256ELb0ELb0EEENS1_19SingleTileSchedulerILb0ELb0ELb0ELi64EEEEEEEEEvNT_6ParamsE)
        /*02a8*/ 	.word	0x00000004


	//----- nvinfo : EIATTR_FRAME_SIZE
	.align		4
.L_124:
        /*02ac*/ 	.byte	0x04, 0x11
        /*02ae*/ 	.short	(.L_126 - .L_125)
	.align		4
.L_125:
        /*02b0*/ 	.word	index@(_ZN7cutlass13device_kernelIN5flash19enable_sm80_to_sm89INS1_16FlashAttnBwdSm80INS1_25CollectiveMainloopBwdSm80ILi1ELi1EN4cute5tupleIJNS5_1CILi32EEENS7_ILi64EEENS7_ILi256EEEEEENS_10bfloat16_tEfNS_4arch4Sm80ELb0ELb0ELb1ELb0ELb0ELb0ELb0ELb0ELi2ELi2ELi2ELi1ELb1EEENS1_24CollectiveEpilogueBwdGQAISB_fSE_Li256ELb0ELb0EEENS1_19SingleTileSchedulerILb0ELb0ELb0ELi64EEEEEEEEEvNT_6ParamsE)
        /*02b4*/ 	.word	0x00000000


	//----- nvinfo : EIATTR_REGCOUNT
	.align		4
.L_126:
        /*02b8*/ 	.byte	0x04, 0x2f
        /*02ba*/ 	.short	(.L_128 - .L_127)
	.align		4
.L_127:
        /*02bc*/ 	.word	index@(_ZN7cutlass13device_kernelIN5flash19enable_sm80_to_sm89INS1_16FlashAttnBwdSm80INS1_25CollectiveMainloopBwdSm80ILi1ELi1EN4cute5tupleIJNS5_1CILi32EEENS7_ILi64EEENS7_ILi256EEEEEENS_10bfloat16_tEfNS_4arch4Sm80ELb0ELb0ELb1ELb0ELb0ELb0ELb0ELb0ELi2ELi2ELi2ELi1ELb1EEENS1_21CollectiveEpilogueBwdISB_SC_SE_Li256ELb0ELb0ELi4EEENS1_19SingleTileSchedulerILb0ELb0ELb0ELi64EEEEEEEEEvNT_6ParamsE)
        /*02c0*/ 	.word	0x00000004


	//----- nvinfo : EIATTR_FRAME_SIZE
	.align		4
.L_128:
        /*02c4*/ 	.byte	0x04, 0x11
        /*02c6*/ 	.short	(.L_130 - .L_129)
	.align		4
.L_129:
        /*02c8*/ 	.word	index@(_ZN7cutlass13device_kernelIN5flash19enable_sm80_to_sm89INS1_16FlashAttnBwdSm80INS1_25CollectiveMainloopBwdSm80ILi1ELi1EN4cute5tupleIJNS5_1CILi32EEENS7_ILi64EEENS7_ILi256EEEEEENS_10bfloat16_tEfNS_4arch4Sm80ELb0ELb0ELb1ELb0ELb0ELb0ELb0ELb0ELi2ELi2ELi2ELi1ELb1EEENS1_21CollectiveEpilogueBwdISB_SC_SE_Li256ELb0ELb0ELi4EEENS1_19SingleTileSchedulerILb0ELb0ELb0ELi64EEEEEEEEEvNT_6ParamsE)
        /*02cc*/ 	.word	0x00000000


	//----- nvinfo : EIATTR_MIN_STACK_SIZE
	.align		4
.L_130:
        /*02d0*/ 	.byte	0x04, 0x12
        /*02d2*/ 	.short	(.L_132 - .L_131)
	.align		4
.L_131:
        /*02d4*/ 	.word	index@(_ZN7cutlass13device_kernelIN5flash19enable_sm80_to_sm89INS1_16FlashAttnBwdSm80INS1_25CollectiveMainloopBwdSm80ILi1ELi1EN4cute5tupleIJNS5_1CILi32EEENS7_ILi64EEENS7_ILi256EEEEEENS_10bfloat16_tEfNS_4arch4Sm80ELb0ELb0ELb1ELb0ELb0ELb0ELb0ELb0ELi2ELi2ELi2ELi1ELb1EEENS1_21CollectiveEpilogueBwdISB_SC_SE_Li256ELb0ELb0ELi4EEENS1_19SingleTileSchedulerILb0ELb0ELb0ELi64EEEEEEEEEvNT_6ParamsE)
        /*02d8*/ 	.word	0x00000000


	//----- nvinfo : EIATTR_MIN_STACK_SIZE
	.align		4
.L_132:
        /*02dc*/ 	.byte	0x04, 0x12
        /*02de*/ 	.short	(.L_134 - .L_133)
	.align		4
.L_133:
        /*02e0*/ 	.word	index@(_ZN7cutlass13device_kernelIN5flash19enable_sm80_to_sm89INS1_16FlashAttnBwdSm80INS1_25CollectiveMainloopBwdSm80ILi1ELi1EN4cute5tupleIJNS5_1CILi32EEENS7_ILi64EEENS7_ILi256EEEEEENS_10bfloat16_tEfNS_4arch4Sm80ELb0ELb0ELb1ELb0ELb0ELb0ELb0ELb0ELi2ELi2ELi2ELi1ELb1EEENS1_24CollectiveEpilogueBwdGQAISB_fSE_Li256ELb0ELb0EEENS1_19SingleTileSchedulerILb0ELb0ELb0ELi64EEEEEEEEEvNT_6ParamsE)
        /*02e4*/ 	.word	0x00000000


	//----- nvinfo : EIATTR_MIN_STACK_SIZE
	.align		4
.L_134:
        /*02e8*/ 	.byte	0x04, 0x12
        /*02ea*/ 	.short	(.L_136 - .L_135)
	.align		4
.L_135:
        /*02ec*/ 	.word	index@(_ZN7cutlass13device_kernelIN5flash19enable_sm80_to_sm89INS1_16FlashAttnBwdSm80INS1_25CollectiveMainloopBwdSm80ILi1ELi1EN4cute5tupleIJNS5_1CILi32EEENS7_ILi64EEENS7_ILi256EEEEEENS_10bfloat16_tEfNS_4arch4Sm80ELb0ELb0ELb1ELb1ELb0ELb0ELb0ELb0ELi2ELi2ELi2ELi1ELb1EEENS1_21CollectiveEpilogueBwdISB_SC_SE_Li256ELb1ELb0ELi4EEENS1_19SingleTileSchedulerILb1ELb0ELb0ELi64EEEEEEEEEvNT_6ParamsE)
        /*02f0*/ 	.word	0x00000000


	//----- nvinfo : EIATTR_MIN_STACK_SIZE
	.align		4
.L_136:
        /*02f4*/ 	.byte	0x04, 0x12
        /*02f6*/ 	.short	(.L_138 - .L_137)
	.align		4
.L_137:
        /*02f8*/ 	.word	index@(_ZN7cutlass13device_kernelIN5flash19enable_sm80_to_sm89INS1_16FlashAttnBwdSm80INS1_25CollectiveMainloopBwdSm80ILi1ELi1EN4cute5tupleIJNS5_1CILi32EEENS7_ILi64EEENS7_ILi256EEEEEENS_10bfloat16_tEfNS_4arch4Sm80ELb0ELb0ELb1ELb1ELb0ELb0ELb0ELb0ELi2ELi2ELi2ELi1ELb1EEENS1_24CollectiveEpilogueBwdGQAISB_fSE_Li256ELb1ELb0EEENS1_19SingleTileSchedulerILb1ELb0ELb0ELi64EEEEEEEEEvNT_6ParamsE)
        /*02fc*/ 	.word	0x00000000


	//----- nvinfo : EIATTR_MIN_STACK_SIZE
	.align		4
.L_138:
        /*0300*/ 	.byte	0x04, 0x12
        /*0302*/ 	.short	(.L_140 - .L_139)
	.align		4
.L_139:
        /*0304*/ 	.word	index@(_ZN7cutlass13device_kernelIN5flash19enable_sm80_to_sm89INS1_16FlashAttnBwdSm80INS1_25CollectiveMainloopBwdSm80ILi1ELi1EN4cute5tupleIJNS5_1CILi32EEENS7_ILi64EEENS7_ILi256EEEEEENS_10bfloat16_tEfNS_4arch4Sm80ELb0ELb1ELb1ELb0ELb0ELb0ELb0ELb0ELi2ELi2ELi2ELi1ELb1EEENS1_21CollectiveEpilogueBwdISB_SC_SE_Li256ELb0ELb0ELi4EEENS1_19SingleTileSchedulerILb0ELb0ELb0ELi64EEEEEEEEEvNT_6ParamsE)
        /*0308*/ 	.word	0x00000000


	//----- nvinfo : EIATTR_MIN_STACK_SIZE
	.align		4
.L_140:
        /*030c*/ 	.byte	0x04, 0x12
        /*030e*/ 	.short	(.L_142 - .L_141)
	.align		4
.L_141:
        /*0310*/ 	.word	index@(_ZN7cutlass13device_kernelIN5flash19enable_sm80_to_sm89INS1_16FlashAttnBwdSm80INS1_25CollectiveMainloopBwdSm80ILi1ELi1EN4cute5tupleIJNS5_1CILi32EEENS7_ILi64EEENS7_ILi256EEEEEENS_10bfloat16_tEfNS_4arch4Sm80ELb0ELb1ELb1ELb0ELb0ELb0ELb0ELb0ELi2ELi2ELi2ELi1ELb1EEENS1_24CollectiveEpilogueBwdGQAISB_fSE_Li256ELb0ELb0EEENS1_19SingleTileSchedulerILb0ELb0ELb0ELi64EEEEEEEEEvNT_6ParamsE)
        /*0314*/ 	.word	0x00000000


	//----- nvinfo : EIATTR_MIN_STACK_SIZE
	.align		4
.L_142:
        /*0318*/ 	.byte	0x04, 0x12
        /*031a*/ 	.short	(.L_144 - .L_143)
	.align		4
.L_143:
        /*031c*/ 	.word	index@(_ZN7cutlass13device_kernelIN5flash19enable_sm80_to_sm89INS1_16FlashAttnBwdSm80INS1_25CollectiveMainloopBwdSm80ILi1ELi1EN4cute5tupleIJNS5_1CILi32EEENS7_ILi64EEENS7_ILi256EEEEEENS_10bfloat16_tEfNS_4arch4Sm80ELb0ELb1ELb1ELb1ELb0ELb0ELb0ELb0ELi2ELi2ELi2ELi1ELb1EEENS1_21CollectiveEpilogueBwdISB_SC_SE_Li256ELb1ELb0ELi4EEENS1_19SingleTileSchedulerILb1ELb0ELb0ELi64EEEEEEEEEvNT_6ParamsE)
        /*0320*/ 	.word	0x00000000


	//----- nvinfo : EIATTR_MIN_STACK_SIZE
	.align		4
.L_144:
        /*0324*/ 	.byte	0x04, 0x12
        /*0326*/ 	.short	(.L_146 - .L_145)
	.align		4
.L_145:
        /*0328*/ 	.word	index@(_ZN7cutlass13device_kernelIN5flash19enable_sm80_to_sm89INS1_16FlashAttnBwdSm80INS1_25CollectiveMainloopBwdSm80ILi1ELi1EN4cute5tupleIJNS5_1CILi32EEENS7_ILi64EEENS7_ILi256EEEEEENS_10bfloat16_tEfNS_4arch4Sm80ELb0ELb1ELb1ELb1ELb0ELb0ELb0ELb0ELi2ELi2ELi2ELi1ELb1EEENS1_24CollectiveEpilogueBwdGQAISB_fSE_Li256ELb1ELb0EEENS1_19SingleTileSchedulerILb1ELb0ELb0ELi64EEEEEEEEEvNT_6ParamsE)
        /*032c*/ 	.word	0x00000000


	//----- nvinfo : EIATTR_MIN_STACK_SIZE
	.align		4
.L_146:
        /*0330*/ 	.byte	0x04, 0x12
        /*0332*/ 	.short	(.L_148 - .L_147)
	.align		4
.L_147:
        /*0334*/ 	.word	index@(_ZN7cutlass13device_kernelIN5flash19enable_sm80_to_sm89INS1_16FlashAttnBwdSm80INS1_25CollectiveMainloopBwdSm80ILi1ELi1EN4cute5tupleIJNS5_1CILi32EEENS7_ILi64EEENS7_ILi256EEEEEENS_10bfloat16_tEfNS_4arch4Sm80ELb1ELb0ELb1ELb0ELb0ELb0ELb0ELb0ELi2ELi2ELi2ELi1ELb1EEENS1_21CollectiveEpilogueBwdISB_SC_SE_Li256ELb0ELb0ELi4EEENS1_25SingleTileBwdLPTSchedulerILb0ELi64ELb0EEEEEEEEEvNT_6ParamsE)
        /*0338*/ 	.word	0x00000000


	//----- nvinfo : EIATTR_MIN_STACK_SIZE
	.align		4
.L_148:
        /*033c*/ 	.byte	0x04, 0x12
        /*033e*/ 	.short	(.L_150 - .L_149)
	.align		4
.L_149:
        /*0340*/ 	.word	index@(_ZN7cutlass13device_kernelIN5flash19enable_sm80_to_sm89INS1_16FlashAttnBwdSm80INS1_25CollectiveMainloopBwdSm80ILi1ELi1EN4cute5tupleIJNS5_1CILi32EEENS7_ILi64EEENS7_ILi256EEEEEENS_10bfloat16_tEfNS_4arch4Sm80ELb1ELb0ELb1ELb0ELb0ELb0ELb0ELb0ELi2ELi2ELi2ELi1ELb1EEENS1_24CollectiveEpilogueBwdGQAISB_fSE_Li256ELb0ELb0EEENS1_25SingleTileBwdLPTSchedulerILb0ELi64ELb0EEEEEEEEEvNT_6ParamsE)
        /*0344*/ 	.word	0x00000000


	//----- nvinfo : EIATTR_MIN_STACK_SIZE
	.align		4
.L_150:
        /*0348*/ 	.byte	0x04, 0x12
        /*034a*/ 	.short	(.L_152 - .L_151)
	.align		4
.L_151:
        /*034c*/ 	.word	index@(_ZN7cutlass13device_kernelIN5flash22FlashAttnBwdPreprocessIN4cute5tupleIJNS3_1CILi32EEENS5_ILi256EEEEEENS_10bfloat16_tEfNS_4arch4Sm80ELb1ELb0EEEEEvNT_6ParamsE)
        /*0350*/ 	.word	0x00000000


	//----- nvinfo : EIATTR_MIN_STACK_SIZE
	.align		4
.L_152:
        /*0354*/ 	.byte	0x04, 0x12
        /*0356*/ 	.short	(.L_154 - .L_153)
	.align		4
.L_153:
        /*0358*/ 	.word	index@(_ZN7cutlass13device_kernelIN5flash19enable_sm80_to_sm89INS1_16FlashAttnBwdSm80INS1_25CollectiveMainloopBwdSm80ILi1ELi1EN4cute5tupleIJNS5_1CILi32EEENS7_ILi64EEENS7_ILi256EEEEEENS_10bfloat16_tEfNS_4arch4Sm80ELb1ELb0ELb1ELb1ELb0ELb0ELb0ELb0ELi2ELi2ELi2ELi1ELb1EEENS1_21CollectiveEpilogueBwdISB_SC_SE_Li256ELb1ELb0ELi4EEENS1_25SingleTileBwdLPTSchedulerILb1ELi64ELb0EEEEEEEEEvNT_6ParamsE)
        /*035c*/ 	.word	0x00000000


	//----- nvinfo : EIATTR_MIN_STACK_SIZE
	.align		4
.L_154:
        /*0360*/ 	.byte	0x04, 0x12
        /*0362*/ 	.short	(.L_156 - .L_155)
	.align		4
.L_155:
        /*0364*/ 	.word	index@(_ZN7cutlass13device_kernelIN5flash32FlashAttnBwdPostprocessConvertdQIN4cute5tupleIJNS3_1CILi32EEENS5_ILi256EEEEEENS_10bfloat16_tEfNS_4arch4Sm80ELi256ENS3_8TiledMMAINS3_8MMA_AtomIJNS3_30SM80_16x8x16_F32BF16BF16F32_TNEEEENS3_6LayoutINS4_IJNS5_ILi1EEENS5_ILi8EEESH_EEENS4_IJNS5_ILi0EEESH_SK_EEEEENS4_IJNS5_ILi16EEENS5_ILi128EEESN_EEEEELb0EEEEEvNT_6ParamsE)
        /*0368*/ 	.word	0x00000000


	//----- nvinfo : EIATTR_MIN_STACK_SIZE
	.align		4
.L_156:
        /*036c*/ 	.byte	0x04, 0x12
        /*036e*/ 	.short	(.L_158 - .L_157)
	.align		4
.L_157:
        /*0370*/ 	.word	index@(_ZN7cutlass13device_kernelIN5flash19enable_sm80_to_sm89INS1_16FlashAttnBwdSm80INS1_25CollectiveMainloopBwdSm80ILi1ELi1EN4cute5tupleIJNS5_1CILi32EEENS7_ILi64EEENS7_ILi256EEEEEENS_10bfloat16_tEfNS_4arch4Sm80ELb1ELb0ELb1ELb1ELb0ELb0ELb0ELb0ELi2ELi2ELi2ELi1ELb1EEENS1_24CollectiveEpilogueBwdGQAISB_fSE_Li256ELb1ELb0EEENS1_25SingleTileBwdLPTSchedulerILb1ELi64ELb0EEEEEEEEEvNT_6ParamsE)
        /*0374*/ 	.word	0x00000000


	//----- nvinfo : EIATTR_MIN_STACK_SIZE
	.align		4
.L_158:
        /*0378*/ 	.byte	0x04, 0x12
        /*037a*/ 	.short	(.L_160 - .L_159)
	.align		4
.L_159:
        /*037c*/ 	.word	index@(_ZN7cutlass13device_kernelIN5flash22FlashAttnBwdPreprocessIN4cute5tupleIJNS3_1CILi32EEENS5_ILi256EEEEEENS_10bfloat16_tEfNS_4arch4Sm80ELb1ELb1EEEEEvNT_6ParamsE)
        /*0380*/ 	.word	0x00000000


	//----- nvinfo : EIATTR_MIN_STACK_SIZE
	.align		4
.L_160:
        /*0384*/ 	.byte	0x04, 0x12
        /*0386*/ 	.short	(.L_162 - .L_161)
	.align		4
.L_161:
        /*0388*/ 	.word	index@(_ZN7cutlass13device_kernelIN5flash19enable_sm80_to_sm89INS1_16FlashAttnBwdSm80INS1_25CollectiveMainloopBwdSm80ILi1ELi1EN4cute5tupleIJNS5_1CILi64EEES8_NS7_ILi256EEEEEENS_10bfloat16_tEfNS_4arch4Sm80ELb0ELb0ELb1ELb0ELb0ELb0ELb0ELb0ELi2ELi4ELi2ELi2ELb0EEENS1_21CollectiveEpilogueBwdISA_SB_SD_Li256ELb0ELb0ELi4EEENS1_19SingleTileSchedulerILb0ELb0ELb0ELi64EEEEEEEEEvNT_6ParamsE)
        /*038c*/ 	.word	0x00000000


	//----- nvinfo : EIATTR_MIN_STACK_SIZE
	.align		4
.L_162:
        /*0390*/ 	.byte	0x04, 0x12
        /*0392*/ 	.short	(.L_164 - .L_163)
	.align		4
.L_163:
        /*0394*/ 	.word	index@(_ZN7cutlass13device_kernelIN5flash19enable_sm80_to_sm89INS1_16FlashAttnBwdSm80INS1_25CollectiveMainloopBwdSm80ILi1ELi1EN4cute5tupleIJNS5_1CILi64EEES8_NS7_ILi256EEEEEENS_10bfloat16_tEfNS_4arch4Sm80ELb0ELb0ELb1ELb0ELb0ELb0ELb0ELb0ELi2ELi4ELi2ELi2ELb0EEENS1_24CollectiveEpilogueBwdGQAISA_fSD_Li256ELb0ELb0EEENS1_19SingleTileSchedulerILb0ELb0ELb0ELi64EEEEEEEEEvNT_6ParamsE)
        /*0398*/ 	.word	0x00000000


	//----- nvinfo : EIATTR_MIN_STACK_SIZE
	.align		4
.L_164:
        /*039c*/ 	.byte	0x04, 0x12
        /*039e*/ 	.short	(.L_166 - .L_165)
	.align		4
.L_165:
        /*03a0*/ 	.word	index@(_ZN7cutlass13device_kernelIN5flash19enable_sm80_to_sm89INS1_16FlashAttnBwdSm80INS1_25CollectiveMainloopBwdSm80ILi1ELi1EN4cute5tupleIJNS5_1CILi64EEES8_NS7_ILi256EEEEEENS_10bfloat16_tEfNS_4arch4Sm80ELb0ELb0ELb1ELb1ELb0ELb0ELb0ELb0ELi2ELi4ELi2ELi2ELb0EEENS1_21CollectiveEpilogueBwdISA_SB_SD_Li256ELb1ELb0ELi4EEENS1_19SingleTileSchedulerILb1ELb0ELb0ELi64EEEEEEEEEvNT_6ParamsE)
        /*03a4*/ 	.word	0x00000000


	//----- nvinfo : EIATTR_MIN_STACK_SIZE
	.align		4
.L_166:
        /*03a8*/ 	.byte	0x04, 0x12
        /*03aa*/ 	.short	(.L_168 - .L_167)
	.align		4
.L_167:
        /*03ac*/ 	.word	index@(_ZN7cutlass13device_kernelIN5flash19enable_sm80_to_sm89INS1_16FlashAttnBwdSm80INS1_25CollectiveMainloopBwdSm80ILi1ELi1EN4cute5tupleIJNS5_1CILi64EEES8_NS7_ILi256EEEEEENS_10bfloat16_tEfNS_4arch4Sm80ELb0ELb0ELb1ELb1ELb0ELb0ELb0ELb0ELi2ELi4ELi2ELi2ELb0EEENS1_24CollectiveEpilogueBwdGQAISA_fSD_Li256ELb1ELb0EEENS1_19SingleTileSchedulerILb1ELb0ELb0ELi64EEEEEEEEEvNT_6ParamsE)
        /*03b0*/ 	.word	0x00000000


	//----- nvinfo : EIATTR_MIN_STACK_SIZE
	.align		4
.L_168:
        /*03b4*/ 	.byte	0x04, 0x12
        /*03b6*/ 	.short	(.L_170 - .L_169)
	.align		4
.L_169:
        /*03b8*/ 	.word	index@(_ZN7cutlass13device_kernelIN5flash19enable_sm80_to_sm89INS1_16FlashAttnBwdSm80INS1_25CollectiveMainloopBwdSm80ILi1ELi1EN4cute5tupleIJNS5_1CILi64EEES8_NS7_ILi256EEEEEENS_10bfloat16_tEfNS_4arch4Sm80ELb0ELb1ELb1ELb0ELb0ELb0ELb0ELb0ELi2ELi4ELi2ELi2ELb0EEENS1_21CollectiveEpilogueBwdISA_SB_SD_Li256ELb0ELb0ELi4EEENS1_19SingleTileSchedulerILb0ELb0ELb0ELi64EEEEEEEEEvNT_6ParamsE)
        /*03bc*/ 	.word	0x00000000


	//----- nvinfo : EIATTR_MIN_STACK_SIZE
	.align		4
.L_170:
        /*03c0*/ 	.byte	0x04, 0x12
        /*03c2*/ 	.short	(.L_172 - .L_171)
	.align		4
.L_171:
        /*03c4*/ 	.word	index@(_ZN7cutlass13device_kernelIN5flash19enable_sm80_to_sm89INS1_16FlashAttnBwdSm80INS1_25CollectiveMainloopBwdSm80ILi1ELi1EN4cute5tupleIJNS5_1CILi64EEES8_NS7_ILi256EEEEEENS_10bfloat16_tEfNS_4arch4Sm80ELb0ELb1ELb1ELb0ELb0ELb0ELb0ELb0ELi2ELi4ELi2ELi2ELb0EEENS1_24CollectiveEpilogueBwdGQAISA_fSD_Li256ELb0ELb0EEENS1_19SingleTileSchedulerILb0ELb0ELb0ELi64EEEEEEEEEvNT_6ParamsE)
        /*03c8*/ 	.word	0x00000000


	//----- nvinfo : EIATTR_MIN_STACK_SIZE
	.align		4
.L_172:
        /*03cc*/ 	.byte	0x04, 0x12
        /*03ce*/ 	.short	(.L_174 - .L_173)
	.align		4
.L_173:
        /*03d0*/ 	.word	index@(_ZN7cutlass13device_kernelIN5flash19enable_sm80_to_sm89INS1_16FlashAttnBwdSm80INS1_25CollectiveMainloopBwdSm80ILi1ELi1EN4cute5tupleIJNS5_1CILi64EEES8_NS7_ILi256EEEEEENS_10bfloat16_tEfNS_4arch4Sm80ELb0ELb1ELb1ELb1ELb0ELb0ELb0ELb0ELi2ELi4ELi2ELi2ELb0EEENS1_21CollectiveEpilogueBwdISA_SB_SD_Li256ELb1ELb0ELi4EEENS1_19SingleTileSchedulerILb1ELb0ELb0ELi64EEEEEEEEEvNT_6ParamsE)
        /*03d4*/ 	.word	0x00000000


	//----- nvinfo : EIATTR_MIN_STACK_SIZE
	.align		4
.L_174:
        /*03d8*/ 	.byte	0x04, 0x12
        /*03da*/ 	.short	(.L_176 - .L_175)
	.align		4
.L_175:
        /*03dc*/ 	.word	index@(_ZN7cutlass13device_kernelIN5flash19enable_sm80_to_sm89INS1_16FlashAttnBwdSm80INS1_25CollectiveMainloopBwdSm80ILi1ELi1EN4cute5tupleIJNS5_1CILi64EEES8_NS7_ILi256EEEEEENS_10bfloat16_tEfNS_4arch4Sm80ELb0ELb1ELb1ELb1ELb0ELb0ELb0ELb0ELi2ELi4ELi2ELi2ELb0EEENS1_24CollectiveEpilogueBwdGQAISA_fSD_Li256ELb1ELb0EEENS1_19SingleTileSchedulerILb1ELb0ELb0ELi64EEEEEEEEEvNT_6ParamsE)
        /*03e0*/ 	.word	0x00000000


	//----- nvinfo : EIATTR_MIN_STACK_SIZE
	.align		4
.L_176:
        /*03e4*/ 	.byte	0x04, 0x12
        /*03e6*/ 	.short	(.L_178 - .L_177)
	.align		4
.L_177:
        /*03e8*/ 	.word	index@(_ZN7cutlass13device_kernelIN5flash19enable_sm80_to_sm89INS1_16FlashAttnBwdSm80INS1_25CollectiveMainloopBwdSm80ILi1ELi1EN4cute5tupleIJNS5_1CILi64EEES8_NS7_ILi256EEEEEENS_10bfloat16_tEfNS_4arch4Sm80ELb1ELb0ELb1ELb0ELb0ELb0ELb0ELb0ELi2ELi4ELi2ELi2ELb0EEENS1_21CollectiveEpilogueBwdISA_SB_SD_Li256ELb0ELb0ELi4EEENS1_25SingleTileBwdLPTSchedulerILb0ELi64ELb0EEEEEEEEEvNT_6ParamsE)
        /*03ec*/ 	.word	0x00000000


	//----- nvinfo : EIATTR_MIN_STACK_SIZE
	.align		4
.L_178:
        /*03f0*/ 	.byte	0x04, 0x12
        /*03f2*/ 	.short	(.L_180 - .L_179)
	.align		4
.L_179:
        /*03f4*/ 	.word	index@(_ZN7cutlass13device_kernelIN5flash19enable_sm80_to_sm89INS1_16FlashAttnBwdSm80INS1_25CollectiveMainloopBwdSm80ILi1ELi1EN4cute5tupleIJNS5_1CILi64EEES8_NS7_ILi256EEEEEENS_10bfloat16_tEfNS_4arch4Sm80ELb1ELb0ELb1ELb0ELb0ELb0ELb0ELb0ELi2ELi4ELi2ELi2ELb0EEENS1_24CollectiveEpilogueBwdGQAISA_fSD_Li256ELb0ELb0EEENS1_25SingleTileBwdLPTSchedulerILb0ELi64ELb0EEEEEEEEEvNT_6ParamsE)
        /*03f8*/ 	.word	0x00000000


	//----- nvinfo : EIATTR_MIN_STACK_SIZE
	.align		4
.L_180:
        /*03fc*/ 	.byte	0x04, 0x12
        /*03fe*/ 	.short	(.L_182 - .L_181)
	.align		4
.L_181:
        /*0400*/ 	.word	index@(_ZN7cutlass13device_kernelIN5flash22FlashAttnBwdPreprocessIN4cute5tupleIJNS3_1CILi64EEENS5_ILi256EEEEEENS_10bfloat16_tEfNS_4arch4Sm80ELb1ELb0EEEEEvNT_6ParamsE)
        /*0404*/ 	.word	0x00000000


	//----- nvinfo : EIATTR_MIN_STACK_SIZE
	.align		4
.L_182:
        /*0408*/ 	.byte	0x04, 0x12
        /*040a*/ 	.short	(.L_184 - .L_183)
	.align		4
.L_183:
        /*040c*/ 	.word	index@(_ZN7cutlass13device_kernelIN5flash19enable_sm80_to_sm89INS1_16FlashAttnBwdSm80INS1_25CollectiveMainloopBwdSm80ILi1ELi1EN4cute5tupleIJNS5_1CILi64EEES8_NS7_ILi256EEEEEENS_10bfloat16_tEfNS_4arch4Sm80ELb1ELb0ELb1ELb1ELb0ELb0ELb0ELb0ELi2ELi4ELi2ELi2ELb0EEENS1_21CollectiveEpilogueBwdISA_SB_SD_Li256ELb1ELb0ELi4EEENS1_25SingleTileBwdLPTSchedulerILb1ELi64ELb0EEEEEEEEEvNT_6ParamsE)
        /*0410*/ 	.word	0x00000000


	//----- nvinfo : EIATTR_MIN_STACK_SIZE
	.align		4
.L_184:
        /*0414*/ 	.byte	0x04, 0x12
        /*0416*/ 	.short	(.L_186 - .L_185)
	.align		4
.L_185:
        /*0418*/ 	.word	index@(_ZN7cutlass13device_kernelIN5flash32FlashAttnBwdPostprocessConvertdQIN4cute5tupleIJNS3_1CILi64EEENS5_ILi256EEEEEENS_10bfloat16_tEfNS_4arch4Sm80ELi256ENS3_8TiledMMAINS3_8MMA_AtomIJNS3_30SM80_16x8x16_F32BF16BF16F32_TNEEEENS3_6LayoutINS4_IJNS5_ILi2EEENS5_ILi4EEENS5_ILi1EEEEEENS4_IJSJ_SH_NS5_ILi0EEEEEEEENS4_IJNS5_ILi32EEES6_NS5_ILi16EEEEEEEELb0EEEEEvNT_6ParamsE)
        /*041c*/ 	.word	0x00000000


	//----- nvinfo : EIATTR_MIN_STACK_SIZE
	.align		4
.L_186:
        /*0420*/ 	.byte	0x04, 0x12
        /*0422*/ 	.short	(.L_188 - .L_187)
	.align		4
.L_187:
        /*0424*/ 	.word	index@(_ZN7cutlass13device_kernelIN5flash19enable_sm80_to_sm89INS1_16FlashAttnBwdSm80INS1_25CollectiveMainloopBwdSm80ILi1ELi1EN4cute5tupleIJNS5_1CILi64EEES8_NS7_ILi256EEEEEENS_10bfloat16_tEfNS_4arch4Sm80ELb1ELb0ELb1ELb1ELb0ELb0ELb0ELb0ELi2ELi4ELi2ELi2ELb0EEENS1_24CollectiveEpilogueBwdGQAISA_fSD_Li256ELb1ELb0EEENS1_25SingleTileBwdLPTSchedulerILb1ELi64ELb0EEEEEEEEEvNT_6ParamsE)
        /*0428*/ 	.word	0x00000000


	//----- nvinfo : EIATTR_MIN_STACK_SIZE
	.align		4
.L_188:
        /*042c*/ 	.byte	0x04, 0x12
        /*042e*/ 	.short	(.L_190 - .L_189)
	.align		4
.L_189:
        /*0430*/ 	.word	index@(_ZN7cutlass13device_kernelIN5flash22FlashAttnBwdPreprocessIN4cute5tupleIJNS3_1CILi64EEENS5_ILi256EEEEEENS_10bfloat16_tEfNS_4arch4Sm80ELb1ELb1EEEEEvNT_6ParamsE)
        /*0434*/ 	.word	0x00000000
.L_190:


//--------------------- .nv.compat                --------------------------
	.section	.nv.compat,"",@"SHT_CUDA_COMPAT_INFO"
	.align	4
        /*0000*/ 	.byte	0x02, 0x09, 0x01, 0x00, 0x02, 0x02, 0x01, 0x00, 0x02, 0x05, 0x05, 0x00, 0x03, 0x07, 0x01, 0x01
        /*0010*/ 	.byte	0x02, 0x03, 0x00, 0x00, 0x02, 0x06, 0x01, 0x00, 0x04, 0x0b, 0x08, 0x00, 0x00, 0x00, 0x00, 0x00
        /*0020*/ 	.byte	0x00, 0x00, 0x00, 0x00


//--------------------- .nv.info._ZN7cutlass13device_kernelIN5flash19enable_sm80_to_sm89INS1_16FlashAttnBwdSm80INS1_25CollectiveMainloopBwdSm80ILi1ELi1EN4cute5tupleIJNS5_1CILi32EEENS7_ILi64EEENS7_ILi256EEEEEENS_10bfloat16_tEfNS_4arch4Sm80ELb0ELb0ELb1ELb0ELb0ELb0ELb0ELb0ELi2ELi2ELi2ELi1ELb1EEENS1_21CollectiveEpilogueBwdISB_SC_SE_Li256ELb0ELb0ELi4EEENS1_19SingleTileSchedulerILb0ELb0ELb0ELi64EEEEEEEEEvNT_6ParamsE --------------------------
	.section	.nv.info._ZN7cutlass13device_kernelIN5flash19enable_sm80_to_sm89INS1_16FlashAttnBwdSm80INS1_25CollectiveMainloopBwdSm80ILi1ELi1EN4cute5tupleIJNS5_1CILi32EEENS7_ILi64EEENS7_ILi256EEEEEENS_10bfloat16_tEfNS_4arch4Sm80ELb0ELb0ELb1ELb0ELb0ELb0ELb0ELb0ELi2ELi2ELi2ELi1ELb1EEENS1_21CollectiveEpilogueBwdISB_SC_SE_Li256ELb0ELb0ELi4EEENS1_19SingleTileSchedulerILb0ELb0ELb0ELi64EEEEEEEEEvNT_6ParamsE,"",@"SHT_CUDA_INFO"
	.sectionflags	@""
	.align	4


	//----- nvinfo : EIATTR_CUDA_API_VERSION
	.align		4
        /*0000*/ 	.byte	0x04, 0x37
        /*0002*/ 	.short	(.L_192 - .L_191)
.L_191:
        /*0004*/ 	.word	0x00000082


	//----- nvinfo : EIATTR_KPARAM_INFO
	.align		4
.L_192:
        /*0008*/ 	.byte	0x04, 0x17
        /*000a*/ 	.short	(.L_194 - .L_193)
.L_193:
        /*000c*/ 	.word	0x00000000
        /*0010*/ 	.short	0x0000
        /*0012*/ 	.short	0x0000
        /*0014*/ 	.byte	0x00, 0xf0, 0xc1, 0x09


	//----- nvinfo : EIATTR_SPARSE_MMA_MASK
	.align		4
.L_194:
        /*0018*/ 	.byte	0x03, 0x50
        /*001a*/ 	.short	0x0000


	//----- nvinfo : EIATTR_MAXREG_COUNT
	.align		4
        /*001c*/ 	.byte	0x03, 0x1b
        /*001e*/ 	.short	0x00ff


	//----- nvinfo : EIATTR_MERCURY_ISA_VERSION
	.align		4
        /*0020*/ 	.byte	0x03, 0x5f
        /*0022*/ 	.short	0x0101


	//----- nvinfo : EIATTR_VRC_CTA_INIT_COUNT
	.align		4
        /*0024*/ 	.byte	0x02, 0x4a
	.zero		1
	.zero		1


	//----- nvinfo : EIATTR_EXIT_INSTR_OFFSETS
	.align		4
        /*0028*/ 	.byte	0x04, 0x1c
        /*002a*/ 	.short	(.L_196 - .L_195)


	//   ....[0]....
.L_195:
        /*002c*/ 	.word	0x00000010


	//----- nvinfo : EIATTR_MAX_THREADS
	.align		4
.L_196:
        /*0030*/ 	.byte	0x04, 0x05
        /*0032*/ 	.short	(.L_198 - .L_197)
.L_197:
        /*0034*/ 	.word	0x00000100
        /*0038*/ 	.word	0x00000001
        /*003c*/ 	.word	0x00000001


	//----- nvinfo : EIATTR_CBANK_PARAM_SIZE
	.align		4
.L_198:
        /*0040*/ 	.byte	0x03, 0x19
        /*0042*/ 	.short	0x0270


	//----- nvinfo : EIATTR_PARAM_CBANK
	.align		4
        /*0044*/ 	.byte	0x04, 0x0a
        /*0046*/ 	.short	(.L_200 - .L_199)
	.align		4
.L_199:
        /*0048*/ 	.word	index@(.nv.constant0._ZN7cutlass13device_kernelIN5flash19enable_sm80_to_sm89INS1_16FlashAttnBwdSm80INS1_25CollectiveMainloopBwdSm80ILi1ELi1EN4cute5tupleIJNS5_1CILi32EEENS7_ILi64EEENS7_ILi256EEEEEENS_10bfloat16_tEfNS_4arch4Sm80ELb0ELb0ELb1ELb0ELb0ELb0ELb0ELb0ELi2ELi2ELi2ELi1ELb1EEENS1_21CollectiveEpilogueBwdISB_SC_SE_Li256ELb0ELb0ELi4EEENS1_19SingleTileSchedulerILb0ELb0ELb0ELi64EEEEEEEEEvNT_6ParamsE)
        /*004c*/ 	.short	0x0380
        /*004e*/ 	.short	0x0270


	//----- nvinfo : EIATTR_SW_WAR
	.align		4
.L_200:
        /*0050*/ 	.byte	0x04, 0x36
        /*0052*/ 	.short	(.L_202 - .L_201)
.L_201:
        /*0054*/ 	.word	0x00000008
.L_202:


//--------------------- .nv.info._ZN7cutlass13device_kernelIN5flash19enable_sm80_to_sm89INS1_16FlashAttnBwdSm80INS1_25CollectiveMainloopBwdSm80ILi1ELi1EN4cute5tupleIJNS5_1CILi32EEENS7_ILi64EEENS7_ILi256EEEEEENS_10bfloat16_tEfNS_4arch4Sm80ELb0ELb0ELb1ELb0ELb0ELb0ELb0ELb0ELi2ELi2ELi2ELi1ELb1EEENS1_24CollectiveEpilogueBwdGQAISB_fSE_Li256ELb0ELb0EEENS1_19SingleTileSchedulerILb0ELb0ELb0ELi64EEEEEEEEEvNT_6ParamsE --------------------------
	.section	.nv.info._ZN7cutlass13device_kernelIN5flash19enable_sm80_to_sm89INS1_16FlashAttnBwdSm80INS1_25CollectiveMainloopBwdSm80ILi1ELi1EN4cute5tupleIJNS5_1CILi32EEENS7_ILi64EEENS7_ILi256EEEEEENS_10bfloat16_tEfNS_4arch4Sm80ELb0ELb0ELb1ELb0ELb0ELb0ELb0ELb0ELi2ELi2ELi2ELi1ELb1EEENS1_24CollectiveEpilogueBwdGQAISB_fSE_Li256ELb0ELb0EEENS1_19SingleTileSchedulerILb0ELb0ELb0ELi64EEEEEEEEEvNT_6ParamsE,"",@"SHT_CUDA_INFO"
	.sectionflags	@""
	.align	4


	//----- nvinfo : EIATTR_CUDA_API_VERSION
	.align		4
        /*0000*/ 	.byte	0x04, 0x37
        /*0002*/ 	.short	(.L_204 - .L_203)
.L_203:
        /*0004*/ 	.word	0x00000082


	//----- nvinfo : EIATTR_KPARAM_INFO
	.align		4
.L_204:
        /*0008*/ 	.byte	0x04, 0x17
        /*000a*/ 	.short	(.L_206 - .L_205)
.L_205:
        /*000c*/ 	.word	0x00000000
        /*0010*/ 	.short	0x0000
        /*0012*/ 	.short	0x0000
        /*0014*/ 	.byte	0x00, 0xf0, 0xe1, 0x09


	//----- nvinfo : EIATTR_SPARSE_MMA_MASK
	.align		4
.L_206:
        /*0018*/ 	.byte	0x03, 0x50
        /*001a*/ 	.short	0x0000


	//----- nvinfo : EIATTR_MAXREG_COUNT
	.align		4
        /*001c*/ 	.byte	0x03, 0x1b
        /*001e*/ 	.short	0x00ff


	//----- nvinfo : EIATTR_MERCURY_ISA_VERSION
	.align		4
        /*0020*/ 	.byte	0x03, 0x5f
        /*0022*/ 	.short	0x0101


	//----- nvinfo : EIATTR_VRC_CTA_INIT_COUNT
	.align		4
        /*0024*/ 	.byte	0x02, 0x4a
	.zero		1
	.zero		1


	//----- nvinfo : EIATTR_EXIT_INSTR_OFFSETS
	.align		4
        /*0028*/ 	.byte	0x04, 0x1c
        /*002a*/ 	.short	(.L_208 - .L_207)


	//   ....[0]....
.L_207:
        /*002c*/ 	.word	0x00000010


	//----- nvinfo : EIATTR_MAX_THREADS
	.align		4
.L_208:
        /*0030*/ 	.byte	0x04, 0x05
        /*0032*/ 	.short	(.L_210 - .L_209)
.L_209:
        /*0034*/ 	.word	0x00000100
        /*0038*/ 	.word	0x00000001
        /*003c*/ 	.word	0x00000001


	//----- nvinfo : EIATTR_CBANK_PARAM_SIZE
	.align		4
.L_210:
        /*0040*/ 	.byte	0x03, 0x19
        /*0042*/ 	.short	0x0278


	//----- nvinfo : EIATTR_PARAM_CBANK
	.align		4
        /*0044*/ 	.byte	0x04, 0x0a
        /*0046*/ 	.short	(.L_212 - .L_211)
	.align		4
.L_211:
        /*0048*/ 	.word	index@(.nv.constant0._ZN7cutlass13device_kernelIN5flash19enable_sm80_to_sm89INS1_16FlashAttnBwdSm80INS1_25CollectiveMainloopBwdSm80ILi1ELi1EN4cute5tupleIJNS5_1CILi32EEENS7_ILi64EEENS7_ILi256EEEEEENS_10bfloat16_tEfNS_4arch4Sm80ELb0ELb0ELb1ELb0ELb0ELb0ELb0ELb0ELi2ELi2ELi2ELi1ELb1EEENS1_24CollectiveEpilogueBwdGQAISB_fSE_Li256ELb0ELb0EEENS1_19SingleTileSchedulerILb0ELb0ELb0ELi64EEEEEEEEEvNT_6ParamsE)
        /*004c*/ 	.short	0x0380
        /*004e*/ 	.short	0x0278


	//----- nvinfo : EIATTR_SW_WAR
	.align		4
.L_212:
        /*0050*/ 	.byte	0x04, 0x36
        /*0052*/ 	.short	(.L_214 - .L_213)
.L_213:
        /*0054*/ 	.word	0x00000008
.L_214:


//--------------------- .nv.info._ZN7cutlass13device_kernelIN5flash19enable_sm80_to_sm89INS1_16FlashAttnBwdSm80INS1_25CollectiveMainloopBwdSm80ILi1ELi1EN4cute5tupleIJNS5_1CILi32EEENS7_ILi64EEENS7_ILi256EEEEEENS_10bfloat16_tEfNS_4arch4Sm80ELb0ELb0ELb1ELb1ELb0ELb0ELb0ELb0ELi2ELi2ELi2ELi1ELb1EEENS1_21CollectiveEpilogueBwdISB_SC_SE_Li256ELb1ELb0ELi4EEENS1_19SingleTileSchedulerILb1ELb0ELb0ELi64EEEEEEEEEvNT_6ParamsE --------------------------
	.section	.nv.info._ZN7cutlass13device_kernelIN5flash19enable_sm80_to_sm89INS1_16FlashAttnBwdSm80INS1_25CollectiveMainloopBwdSm80ILi1ELi1EN4cute5tupleIJNS5_1CILi32EEENS7_ILi64EEENS7_ILi256EEEEEENS_10bfloat16_tEfNS_4arch4Sm80ELb0ELb0ELb1ELb1ELb0ELb0ELb0ELb0ELi2ELi2ELi2ELi1ELb1EEENS1_21CollectiveEpilogueBwdISB_SC_SE_Li256ELb1ELb0ELi4EEENS1_19SingleTileSchedulerILb1ELb0ELb0ELi64EEEEEEEEEvNT_6ParamsE,"",@"SHT_CUDA_INFO"
	.sectionflags	@""
	.align	4


	//----- nvinfo : EIATTR_CUDA_API_VERSION
	.align		4
        /*0000*/ 	.byte	0x04, 0x37
        /*0002*/ 	.short	(.L_216 - .L_215)
.L_215:
        /*0004*/ 	.word	0x00000082


	//----- nvinfo : EIATTR_KPARAM_INFO
	.align		4
.L_216:
        /*0008*/ 	.byte	0x04, 0x17
        /*000a*/ 	.short	(.L_218 - .L_217)
.L_217:
        /*000c*/ 	.word	0x00000000
        /*0010*/ 	.short	0x0000
        /*0012*/ 	.short	0x0000
        /*0014*/ 	.byte	0x00, 0xf0, 0xc1, 0x09


	//----- nvinfo : EIATTR_SPARSE_MMA_MASK
	.align		4
.L_218:
        /*0018*/ 	.byte	0x03, 0x50
        /*001a*/ 	.short	0x0000


	//----- nvinfo : EIATTR_MAXREG_COUNT
	.align		4
        /*001c*/ 	.byte	0x03, 0x1b
        /*001e*/ 	.short	0x00ff


	//----- nvinfo : EIATTR_MERCURY_ISA_VERSION
	.align		4
        /*0020*/ 	.byte	0x03, 0x5f
        /*0022*/ 	.short	0x0101


	//----- nvinfo : EIATTR_VRC_CTA_INIT_COUNT
	.align		4
        /*0024*/ 	.byte	0x02, 0x4a
	.zero		1
	.zero		1


	//----- nvinfo : EIATTR_EXIT_INSTR_OFFSETS
	.align		4
        /*0028*/ 	.byte	0x04, 0x1c
        /*002a*/ 	.short	(.L_220 - .L_219)


	//   ....[0]....
.L_219:
        /*002c*/ 	.word	0x00000010


	//----- nvinfo : EIATTR_MAX_THREADS
	.align		4
.L_220:
        /*0030*/ 	.byte	0x04, 0x05
        /*0032*/ 	.short	(.L_222 - .L_221)
.L_221:
        /*0034*/ 	.word	0x00000100
        /*0038*/ 	.word	0x00000001
        /*003c*/ 	.word	0x00000001


	//----- nvinfo : EIATTR_CBANK_PARAM_SIZE
	.align		4
.L_222:
        /*0040*/ 	.byte	0x03, 0x19
        /*0042*/ 	.short	0x0270


	//----- nvinfo : EIATTR_PARAM_CBANK
	.align		4
        /*0044*/ 	.byte	0x04, 0x0a
        /*0046*/ 	.short	(.L_224 - .L_223)
	.align		4
.L_223:
        /*0048*/ 	.word	index@(.nv.constant0._ZN7cutlass13device_kernelIN5flash19enable_sm80_to_sm89INS1_16FlashAttnBwdSm80INS1_25CollectiveMainloopBwdSm80ILi1ELi1EN4cute5tupleIJNS5_1CILi32EEENS7_ILi64EEENS7_ILi256EEEEEENS_10bfloat16_tEfNS_4arch4Sm80ELb0ELb0ELb1ELb1ELb0ELb0ELb0ELb0ELi2ELi2ELi2ELi1ELb1EEENS1_21CollectiveEpilogueBwdISB_SC_SE_Li256ELb1ELb0ELi4EEENS1_19SingleTileSchedulerILb1ELb0ELb0ELi64EEEEEEEEEvNT_6ParamsE)
        /*004c*/ 	.short	0x0380
        /*004e*/ 	.short	0x0270


	//----- nvinfo : EIATTR_SW_WAR
	.align		4
.L_224:
        /*0050*/ 	.byte	0x04, 0x36
        /*0052*/ 	.short	(.L_226 - .L_225)
.L_225:
        /*0054*/ 	.word	0x00000008
.L_226:


//--------------------- .nv.info._ZN7cutlass13device_kernelIN5flash19enable_sm80_to_sm89INS1_16FlashAttnBwdSm80INS1_25CollectiveMainloopBwdSm80ILi1ELi1EN4cute5tupleIJNS5_1CILi32EEENS7_ILi64EEENS7_ILi256EEEEEENS_10bfloat16_tEfNS_4arch4Sm80ELb0ELb0ELb1ELb1ELb0ELb0ELb0ELb0ELi2ELi2ELi2ELi1ELb1EEENS1_24CollectiveEpilogueBwdGQAISB_fSE_Li256ELb1ELb0EEENS1_19SingleTileSchedulerILb1ELb0ELb0ELi64EEEEEEEEEvNT_6ParamsE --------------------------
	.section	.nv.info._ZN7cutlass13device_kernelIN5flash19enable_sm80_to_sm89INS1_16FlashAttnBwdSm80INS1_25CollectiveMainloopBwdSm80ILi1ELi1EN4cute5tupleIJNS5_1CILi32EEENS7_ILi64EEENS7_ILi256EEEEEENS_10bfloat16_tEfNS_4arch4Sm80ELb0ELb0ELb1ELb1ELb0ELb0ELb0ELb0ELi2ELi2ELi2ELi1ELb1EEENS1_24CollectiveEpilogueBwdGQAISB_fSE_Li256ELb1ELb0EEENS1_19SingleTileSchedulerILb1ELb0ELb0ELi64EEEEEEEEEvNT_6ParamsE,"",@"SHT_CUDA_INFO"
	.sectionflags	@""
	.align	4


	//----- nvinfo : EIATTR_CUDA_API_VERSION
	.align		4
        /*0000*/ 	.byte	0x04, 0x37
        /*0002*/ 	.short	(.L_228 - .L_227)
.L_227:
        /*0004*/ 	.word	0x00000082


	//----- nvinfo : EIATTR_KPARAM_INFO
	.align		4
.L_228:
        /*0008*/ 	.byte	0x04, 0x17
        /*000a*/ 	.short	(.L_230 - .L_229)
.L_229:
        /*000c*/ 	.word	0x00000000
        /*0010*/ 	.short	0x0000
        /*0012*/ 	.short	0x0000
        /*0014*/ 	.byte	0x00, 0xf0, 0xe1, 0x09


	//----- nvinfo : EIATTR_SPARSE_MMA_MASK
	.align		4
.L_230:
        /*0018*/ 	.byte	0x03, 0x50
        /*001a*/ 	.short	0x0000


	//----- nvinfo : EIATTR_MAXREG_COUNT
	.align		4
        /*001c*/ 	.byte	0x03, 0x1b
        /*001e*/ 	.short	0x00ff


	//----- nvinfo : EIATTR_MERCURY_ISA_VERSION
	.align		4
        /*0020*/ 	.byte	0x03, 0x5f
        /*0022*/ 	.short	0x0101


	//----- nvinfo : EIATTR_VRC_CTA_INIT_COUNT
	.align		4
        /*0024*/ 	.byte	0x02, 0x4a
	.zero		1
	.zero		1


	//----- nvinfo : EIATTR_EXIT_INSTR_OFFSETS
	.align		4
        /*0028*/ 	.byte	0x04, 0x1c
        /*002a*/ 	.short	(.L_232 - .L_231)


	//   ....[0]....
.L_231:
        /*002c*/ 	.word	0x00000010


	//----- nvinfo : EIATTR_MAX_THREADS
	.align		4
.L_232:
        /*0030*/ 	.byte	0x04, 0x05
        /*0032*/ 	.short	(.L_234 - .L_233)
.L_233:
        /*0034*/ 	.word	0x00000100
        /*0038*/ 	.word	0x00000001
        /*003c*/ 	.word	0x00000001


	//----- nvinfo : EIATTR_CBANK_PARAM_SIZE
	.align		4
.L_234:
        /*0040*/ 	.byte	0x03, 0x19
        /*0042*/ 	.short	0x0278


	//----- nvinfo : EIATTR_PARAM_CBANK
	.align		4
        /*0044*/ 	.byte	0x04, 0x0a
        /*0046*/ 	.short	(.L_236 - .L_235)
	.align		4
.L_235:
        /*0048*/ 	.word	index@(.nv.constant0._ZN7cutlass13device_kernelIN5flash19enable_sm80_to_sm89INS1_16FlashAttnBwdSm80INS1_25CollectiveMainloopBwdSm80ILi1ELi1EN4cute5tupleIJNS5_1CILi32EEENS7_ILi64EEENS7_ILi256EEEEEENS_10bfloat16_tEfNS_4arch4Sm80ELb0ELb0ELb1ELb1ELb0ELb0ELb0ELb0ELi2ELi2ELi2ELi1ELb1EEENS1_24CollectiveEpilogueBwdGQAISB_fSE_Li256ELb1ELb0EEENS1_19SingleTileSchedulerILb1ELb0ELb0ELi64EEEEEEEEEvNT_6ParamsE)
        /*004c*/ 	.short	0x0380
        /*004e*/ 	.short	0x0278


	//----- nvinfo : EIATTR_SW_WAR
	.align		4
.L_236:
        /*0050*/ 	.byte	0x04, 0x36
        /*0052*/ 	.short	(.L_238 - .L_237)
.L_237:
        /*0054*/ 	.word	0x00000008
.L_238:


//--------------------- .nv.info._ZN7cutlass13device_kernelIN5flash19enable_sm80_to_sm89INS1_16FlashAttnBwdSm80INS1_25CollectiveMainloopBwdSm80ILi1ELi1EN4cute5tupleIJNS5_1CILi32EEENS7_ILi64EEENS7_ILi256EEEEEENS_10bfloat16_tEfNS_4arch4Sm80ELb0ELb1ELb1ELb0ELb0ELb0ELb0ELb0ELi2ELi2ELi2ELi1ELb1EEENS1_21CollectiveEpilogueBwdISB_SC_SE_Li256ELb0ELb0ELi4EEENS1_19SingleTileSchedulerILb0ELb0ELb0ELi64EEEEEEEEEvNT_6ParamsE --------------------------
	.section	.nv.info._ZN7cutlass13device_kernelIN5flash19enable_sm80_to_sm89INS1_16FlashAttnBwdSm80INS1_25CollectiveMainloopBwdSm80ILi1ELi1EN4cute5tupleIJNS5_1CILi32EEENS7_ILi64EEENS7_ILi256EEEEEENS_10bfloat16_tEfNS_4arch4Sm80ELb0ELb1ELb1ELb0ELb0ELb0ELb0ELb0ELi2ELi2ELi2ELi1ELb1EEENS1_21CollectiveEpilogueBwdISB_SC_SE_Li256ELb0ELb0ELi4EEENS1_19SingleTileSchedulerILb0ELb0ELb0ELi64EEEEEEEEEvNT_6ParamsE,"",@"SHT_CUDA_INFO"
	.sectionflags	@""
	.align	4


	//----- nvinfo : EIATTR_CUDA_API_VERSION
	.align		4
        /*0000*/ 	.byte	0x04, 0x37
        /*0002*/ 	.short	(.L_240 - .L_239)
.L_239:
        /*0004*/ 	.word	0x00000082


	//----- nvinfo : EIATTR_KPARAM_INFO
	.align		4
.L_240:
        /*0008*/ 	.byte	0x04, 0x17
        /*000a*/ 	.short	(.L_242 - .L_241)
.L_241:
        /*000c*/ 	.word	0x00000000
        /*0010*/ 	.short	0x0000
        /*0012*/ 	.short	0x0000
        /*0014*/ 	.byte	0x00, 0xf0, 0xc1, 0x09


	//----- nvinfo : EIATTR_SPARSE_MMA_MASK
	.align		4
.L_242:
        /*0018*/ 	.byte	0x03, 0x50
        /*001a*/ 	.short	0x0000


	//----- nvinfo : EIATTR_MAXREG_COUNT
	.align		4
        /*001c*/ 	.byte	0x03, 0x1b
        /*001e*/ 	.short	0x00ff


	//----- nvinfo : EIATTR_MERCURY_ISA_VERSION
	.align		4
        /*0020*/ 	.byte	0x03, 0x5f
        /*0022*/ 	.short	0x0101


	//----- nvinfo : EIATTR_VRC_CTA_INIT_COUNT
	.align		4
        /*0024*/ 	.byte	0x02, 0x4a
	.zero		1
	.zero		1


	//----- nvinfo : EIATTR_EXIT_INSTR_OFFSETS
	.align		4
        /*0028*/ 	.byte	0x04, 0x1c
        /*002a*/ 	.short	(.L_244 - .L_243)


	//   ....[0]....
.L_243:
        /*002c*/ 	.word	0x00000010


	//----- nvinfo : EIATTR_MAX_THREADS
	.align		4
.L_244:
        /*0030*/ 	.byte	0x04, 0x05
        /*0032*/ 	.short	(.L_246 - .L_245)
.L_245:
        /*0034*/ 	.word	0x00000100
        /*0038*/ 	.word	0x00000001
        /*003c*/ 	.word	0x00000001


	//----- nvinfo : EIATTR_CBANK_PARAM_SIZE
	.align		4
.L_246:
        /*0040*/ 	.byte	0x03, 0x19
        /*0042*/ 	.short	0x0270


	//----- nvinfo : EIATTR_PARAM_CBANK
	.align		4
        /*0044*/ 	.byte	0x04, 0x0a
        /*0046*/ 	.short	(.L_248 - .L_247)
	.align		4
.L_247:
        /*0048*/ 	.word	index@(.nv.constant0._ZN7cutlass13device_kernelIN5flash19enable_sm80_to_sm89INS1_16FlashAttnBwdSm80INS1_25CollectiveMainloopBwdSm80ILi1ELi1EN4cute5tupleIJNS5_1CILi32EEENS7_ILi64EEENS7_ILi256EEEEEENS_10bfloat16_tEfNS_4arch4Sm80ELb0ELb1ELb1ELb0ELb0ELb0ELb0ELb0ELi2ELi2ELi2ELi1ELb1EEENS1_21CollectiveEpilogueBwdISB_SC_SE_Li256ELb0ELb0ELi4EEENS1_19SingleTileSchedulerILb0ELb0ELb0ELi64EEEEEEEEEvNT_6ParamsE)
        /*004c*/ 	.short	0x0380
        /*004e*/ 	.short	0x0270


	//----- nvinfo : EIATTR_SW_WAR
	.align		4
.L_248:
        /*0050*/ 	.byte	0x04, 0x36
        /*0052*/ 	.short	(.L_250 - .L_249)
.L_249:
        /*0054*/ 	.word	0x00000008
.L_250:


//--------------------- .nv.info._ZN7cutlass13device_kernelIN5flash19enable_sm80_to_sm89INS1_16FlashAttnBwdSm80INS1_25CollectiveMainloopBwdSm80ILi1ELi1EN4cute5tupleIJNS5_1CILi32EEENS7_ILi64EEENS7_ILi256EEEEEENS_10bfloat16_tEfNS_4arch4Sm80ELb0ELb1ELb1ELb0ELb0ELb0ELb0ELb0ELi2ELi2ELi2ELi1ELb1EEENS1_24CollectiveEpilogueBwdGQAISB_fSE_Li256ELb0ELb0EEENS1_19SingleTileSchedulerILb0ELb0ELb0ELi64EEEEEEEEEvNT_6ParamsE --------------------------
	.section	.nv.info._ZN7cutlass13device_kernelIN5flash19enable_sm80_to_sm89INS1_16FlashAttnBwdSm80INS1_25CollectiveMainloopBwdSm80ILi1ELi1EN4cute5tupleIJNS5_1CILi32EEENS7_ILi64EEENS7_ILi256EEEEEENS_10bfloat16_tEfNS_4arch4Sm80ELb0ELb1ELb1ELb0ELb0ELb0ELb0ELb0ELi2ELi2ELi2ELi1ELb1EEENS1_24CollectiveEpilogueBwdGQAISB_fSE_Li256ELb0ELb0EEENS1_19SingleTileSchedulerILb0ELb0ELb0ELi64EEEEEEEEEvNT_6ParamsE,"",@"SHT_CUDA_INFO"
	.sectionflags	@""
	.align	4


	//----- nvinfo : EIATTR_CUDA_API_VERSION
	.align		4
        /*0000*/ 	.byte	0x04, 0x37
        /*0002*/ 	.short	(.L_252 - .L_251)
.L_251:
        /*0004*/ 	.word	0x00000082


	//----- nvinfo : EIATTR_KPARAM_INFO
	.align		4
.L_252:
        /*0008*/ 	.byte	0x04, 0x17
        /*000a*/ 	.short	(.L_254 - .L_253)
.L_253:
        /*000c*/ 	.word	0x00000000
        /*0010*/ 	.short	0x0000
        /*0012*/ 	.short	0x0000
        /*0014*/ 	.byte	0x00, 0xf0, 0xe1, 0x09


	//----- nvinfo : EIATTR_SPARSE_MMA_MASK
	.align		4
.L_254:
        /*0018*/ 	.byte	0x03, 0x50
        /*001a*/ 	.short	0x0000


	//----- nvinfo : EIATTR_MAXREG_COUNT
	.align		4
        /*001c*/ 	.byte	0x03, 0x1b
        /*001e*/ 	.short	0x00ff


	//----- nvinfo : EIATTR_MERCURY_ISA_VERSION
	.align		4
        /*0020*/ 	.byte	0x03, 0x5f
        /*0022*/ 	.short	0x0101


	//----- nvinfo : EIATTR_VRC_CTA_INIT_COUNT
	.align		4
        /*0024*/ 	.byte	0x02, 0x4a
	.zero		1
	.zero		1


	//----- nvinfo : EIATTR_EXIT_INSTR_OFFSETS
	.align		4
        /*0028*/ 	.byte	0x04, 0x1c
        /*002a*/ 	.short	(.L_256 - .L_255)


	//   ....[0]....
.L_255:
        /*002c*/ 	.word	0x00000010


	//----- nvinfo : EIATTR_MAX_THREADS
	.align		4
.L_256:
        /*0030*/ 	.byte	0x04, 0x05
        /*0032*/ 	.short	(.L_258 - .L_257)
.L_257:
        /*0034*/ 	.word	0x00000100
        /*0038*/ 	.word	0x00000001
        /*003c*/ 	.word	0x00000001


	//----- nvinfo : EIATTR_CBANK_PARAM_SIZE
	.align		4
.L_258:
        /*0040*/ 	.byte	0x03, 0x19
        /*0042*/ 	.short	0x0278


	//----- nvinfo : EIATTR_PARAM_CBANK
	.align		4
        /*0044*/ 	.byte	0x04, 0x0a
        /*0046*/ 	.short	(.L_260 - .L_259)
	.align		4
.L_259:
        /*0048*/ 	.word	index@(.nv.constant0._ZN7cutlass13device_kernelIN5flash19enable_sm80_to_sm89INS1_16FlashAttnBwdSm80INS1_25CollectiveMainloopBwdSm80ILi1ELi1EN4cute5tupleIJNS5_1CILi32EEENS7_ILi64EEENS7_ILi256EEEEEENS_10bfloat16_tEfNS_4arch4Sm80ELb0ELb1ELb1ELb0ELb0ELb0ELb0ELb0ELi2ELi2ELi2ELi1ELb1EEENS1_24CollectiveEpilogueBwdGQAISB_fSE_Li256ELb0ELb0EEENS1_19SingleTileSchedulerILb0ELb0ELb0ELi64EEEEEEEEEvNT_6ParamsE)
        /*004c*/ 	.short	0x0380
        /*004e*/ 	.short	0x0278


	//----- nvinfo : EIATTR_SW_WAR
	.align		4
.L_260:
        /*0050*/ 	.byte	0x04, 0x36
        /*0052*/ 	.short	(.L_262 - .L_261)
.L_261:
        /*0054*/ 	.word	0x00000008
.L_262:


//--------------------- .nv.info._ZN7cutlass13device_kernelIN5flash19enable_sm80_to_sm89INS1_16FlashAttnBwdSm80INS1_25CollectiveMainloopBwdSm80ILi1ELi1EN4cute5tupleIJNS5_1CILi32EEENS7_ILi64EEENS7_ILi256EEEEEENS_10bfloat16_tEfNS_4arch4Sm80ELb0ELb1ELb1ELb1ELb0ELb0ELb0ELb0ELi2ELi2ELi2ELi1ELb1EEENS1_21CollectiveEpilogueBwdISB_SC_SE_Li256ELb1ELb0ELi4EEENS1_19SingleTileSchedulerILb1ELb0ELb0ELi64EEEEEEEEEvNT_6ParamsE --------------------------
	.section	.nv.info._ZN7cutlass13device_kernelIN5flash19enable_sm80_to_sm89INS1_16FlashAttnBwdSm80INS1_25CollectiveMainloopBwdSm80ILi1ELi1EN4cute5tupleIJNS5_1CILi32EEENS7_ILi64EEENS7_ILi256EEEEEENS_10bfloat16_tEfNS_4arch4Sm80ELb0ELb1ELb1ELb1ELb0ELb0ELb0ELb0ELi2ELi2ELi2ELi1ELb1EEENS1_21CollectiveEpilogueBwdISB_SC_SE_Li256ELb1ELb0ELi4EEENS1_19SingleTileSchedulerILb1ELb0ELb0ELi64EEEEEEEEEvNT_6ParamsE,"",@"SHT_CUDA_INFO"
	.sectionflags	@""
	.align	4


	//----- nvinfo : EIATTR_CUDA_API_VERSION
	.align		4
        /*0000*/ 	.byte	0x04, 0x37
        /*0002*/ 	.short	(.L_264 - .L_263)
.L_263:
        /*0004*/ 	.word	0x00000082


	//----- nvinfo : EIATTR_KPARAM_INFO
	.align		4
.L_264:
        /*0008*/ 	.byte	0x04, 0x17
        /*000a*/ 	.short	(.L_266 - .L_265)
.L_265:
        /*000c*/ 	.word	0x00000000
        /*0010*/ 	.short	0x0000
        /*0012*/ 	.short	0x0000
        /*0014*/ 	.byte	0x00, 0xf0, 0xc1, 0x09


	//----- nvinfo : EIATTR_SPARSE_MMA_MASK
	.align		4
.L_266:
        /*0018*/ 	.byte	0x03, 0x50
        /*001a*/ 	.short	0x0000


	//----- nvinfo : EIATTR_MAXREG_COUNT
	.align		4
        /*001c*/ 	.byte	0x03, 0x1b
        /*001e*/ 	.short	0x00ff


	//----- nvinfo : EIATTR_MERCURY_ISA_VERSION
	.align		4
        /*0020*/ 	.byte	0x03, 0x5f
        /*0022*/ 	.short	0x0101


	//----- nvinfo : EIATTR_VRC_CTA_INIT_COUNT
	.align		4
        /*0024*/ 	.byte	0x02, 0x4a
	.zero		1
	.zero		1


	//----- nvinfo : EIATTR_EXIT_INSTR_OFFSETS
	.align		4
        /*0028*/ 	.byte	0x04, 0x1c
        /*002a*/ 	.short	(.L_268 - .L_267)


	//   ....[0]....
.L_267:
        /*002c*/ 	.word	0x00000010


	//----- nvinfo : EIATTR_MAX_THREADS
	.align		4
.L_268:
        /*0030*/ 	.byte	0x04, 0x05
        /*0032*/ 	.short	(.L_270 - .L_269)
.L_269:
        /*0034*/ 	.word	0x00000100
        /*0038*/ 	.word	0x00000001
        /*003c*/ 	.word	0x00000001


	//----- nvinfo : EIATTR_CBANK_PARAM_SIZE
	.align		4
.L_270:
        /*0040*/ 	.byte	0x03, 0x19
        /*0042*/ 	.short	0x0270


	//----- nvinfo : EIATTR_PARAM_CBANK
	.align		4
        /*0044*/ 	.byte	0x04, 0x0a
        /*0046*/ 	.short	(.L_272 - .L_271)
	.align		4
.L_271:
        /*0048*/ 	.word	index@(.nv.constant0._ZN7cutlass13device_kernelIN5flash19enable_sm80_to_sm89INS1_16FlashAttnBwdSm80INS1_25CollectiveMainloopBwdSm80ILi1ELi1EN4cute5tupleIJNS5_1CILi32EEENS7_ILi64EEENS7_ILi256EEEEEENS_10bfloat16_tEfNS_4arch4Sm80ELb0ELb1ELb1ELb1ELb0ELb0ELb0ELb0ELi2ELi2ELi2ELi1ELb1EEENS1_21CollectiveEpilogueBwdISB_SC_SE_Li256ELb1ELb0ELi4EEENS1_19SingleTileSchedulerILb1ELb0ELb0ELi64EEEEEEEEEvNT_6ParamsE)
        /*004c*/ 	.short	0x0380
        /*004e*/ 	.short	0x0270


	//----- nvinfo : EIATTR_SW_WAR
	.align		4
.L_272:
        /*0050*/ 	.byte	0x04, 0x36
        /*0052*/ 	.short	(.L_274 - .L_273)
.L_273:
        /*0054*/ 	.word	0x00000008
.L_274:


//--------------------- .nv.info._ZN7cutlass13device_kernelIN5flash19enable_sm80_to_sm89INS1_16FlashAttnBwdSm80INS1_25CollectiveMainloopBwdSm80ILi1ELi1EN4cute5tupleIJNS5_1CILi32EEENS7_ILi64EEENS7_ILi256EEEEEENS_10bfloat16_tEfNS_4arch4Sm80ELb0ELb1ELb1ELb1ELb0ELb0ELb0ELb0ELi2ELi2ELi2ELi1ELb1EEENS1_24CollectiveEpilogueBwdGQAISB_fSE_Li256ELb1ELb0EEENS1_19SingleTileSchedulerILb1ELb0ELb0ELi64EEEEEEEEEvNT_6ParamsE --------------------------
	.section	.nv.info._ZN7cutlass13device_kernelIN5flash19enable_sm80_to_sm89INS1_16FlashAttnBwdSm80INS1_25CollectiveMainloopBwdSm80ILi1ELi1EN4cute5tupleIJNS5_1CILi32EEENS7_ILi64EEENS7_ILi256EEEEEENS_10bfloat16_tEfNS_4arch4Sm80ELb0ELb1ELb1ELb1ELb0ELb0ELb0ELb0ELi2ELi2ELi2ELi1ELb1EEENS1_24CollectiveEpilogueBwdGQAISB_fSE_Li256ELb1ELb0EEENS1_19SingleTileSchedulerILb1ELb0ELb0ELi64EEEEEEEEEvNT_6ParamsE,"",@"SHT_CUDA_INFO"
	.sectionflags	@""
	.align	4


	//----- nvinfo : EIATTR_CUDA_API_VERSION
	.align		4
        /*0000*/ 	.byte	0x04, 0x37
        /*0002*/ 	.short	(.L_276 - .L_275)
.L_275:
        /*0004*/ 	.word	0x00000082


	//----- nvinfo : EIATTR_KPARAM_INFO
	.align		4
.L_276:
        /*0008*/ 	.byte	0x04, 0x17
        /*000a*/ 	.short	(.L_278 - .L_277)
.L_277:
        /*000c*/ 	.word	0x00000000
        /*0010*/ 	.short	0x0000
        /*0012*/ 	.short	0x0000
        /*0014*/ 	.byte	0x00, 0xf0, 0xe1, 0x09


	//----- nvinfo : EIATTR_SPARSE_MMA_MASK
	.align		4
.L_278:
        /*0018*/ 	.byte	0x03, 0x50
        /*001a*/ 	.short	0x0000


	//----- nvinfo : EIATTR_MAXREG_COUNT
	.align		4
        /*001c*/ 	.byte	0x03, 0x1b
        /*001e*/ 	.short	0x00ff


	//----- nvinfo : EIATTR_MERCURY_ISA_VERSION
	.align		4
        /*0020*/ 	.byte	0x03, 0x5f
        /*0022*/ 	.short	0x0101


	//----- nvinfo : EIATTR_VRC_CTA_INIT_COUNT
	.align		4
        /*0024*/ 	.byte	0x02, 0x4a
	.zero		1
	.zero		1


	//----- nvinfo : EIATTR_EXIT_INSTR_OFFSETS
	.align		4
        /*0028*/ 	.byte	0x04, 0x1c
        /*002a*/ 	.short	(.L_280 - .L_279)


	//   ....[0]....
.L_279:
        /*002c*/ 	.word	0x00000010


	//----- nvinfo : EIATTR_MAX_THREADS
	.align		4
.L_280:
        /*0030*/ 	.byte	0x04, 0x05
        /*0032*/ 	.short	(.L_282 - .L_281)
.L_281:
        /*0034*/ 	.word	0x00000100
        /*0038*/ 	.word	0x00000001
        /*003c*/ 	.word	0x00000001


	//----- nvinfo : EIATTR_CBANK_PARAM_SIZE
	.align		4
.L_282:
        /*0040*/ 	.byte	0x03, 0x19
        /*0042*/ 	.short	0x0278


	//----- nvinfo : EIATTR_PARAM_CBANK
	.align		4
        /*0044*/ 	.byte	0x04, 0x0a
        /*0046*/ 	.short	(.L_284 - .L_283)
	.align		4
.L_283:
        /*0048*/ 	.word	index@(.nv.constant0._ZN7cutlass13device_kernelIN5flash19enable_sm80_to_sm89INS1_16FlashAttnBwdSm80INS1_25CollectiveMainloopBwdSm80ILi1ELi1EN4cute5tupleIJNS5_1CILi32EEENS7_ILi64EEENS7_ILi256EEEEEENS_10bfloat16_tEfNS_4arch4Sm80ELb0ELb1ELb1ELb1ELb0ELb0ELb0ELb0ELi2ELi2ELi2ELi1ELb1EEENS1_24CollectiveEpilogueBwdGQAISB_fSE_Li256ELb1ELb0EEENS1_19SingleTileSchedulerILb1ELb0ELb0ELi64EEEEEEEEEvNT_6ParamsE)
        /*004c*/ 	.short	0x0380
        /*004e*/ 	.short	0x0278


	//----- nvinfo : EIATTR_SW_WAR
	.align		4
.L_284:
        /*0050*/ 	.byte	0x04, 0x36
        /*0052*/ 	.short	(.L_286 - .L_285)
.L_285:
        /*0054*/ 	.word	0x00000008
.L_286:


//--------------------- .nv.info._ZN7cutlass13device_kernelIN5flash19enable_sm80_to_sm89INS1_16FlashAttnBwdSm80INS1_25CollectiveMainloopBwdSm80ILi1ELi1EN4cute5tupleIJNS5_1CILi32EEENS7_ILi64EEENS7_ILi256EEEEEENS_10bfloat16_tEfNS_4arch4Sm80ELb1ELb0ELb1ELb0ELb0ELb0ELb0ELb0ELi2ELi2ELi2ELi1ELb1EEENS1_21CollectiveEpilogueBwdISB_SC_SE_Li256ELb0ELb0ELi4EEENS1_25SingleTileBwdLPTSchedulerILb0ELi64ELb0EEEEEEEEEvNT_6ParamsE --------------------------
	.section	.nv.info._ZN7cutlass13device_kernelIN5flash19enable_sm80_to_sm89INS1_16FlashAttnBwdSm80INS1_25CollectiveMainloopBwdSm80ILi1ELi1EN4cute5tupleIJNS5_1CILi32EEENS7_ILi64EEENS7_ILi256EEEEEENS_10bfloat16_tEfNS_4arch4Sm80ELb1ELb0ELb1ELb0ELb0ELb0ELb0ELb0ELi2ELi2ELi2ELi1ELb1EEENS1_21CollectiveEpilogueBwdISB_SC_SE_Li256ELb0ELb0ELi4EEENS1_25SingleTileBwdLPTSchedulerILb0ELi64ELb0EEEEEEEEEvNT_6ParamsE,"",@"SHT_CUDA_INFO"
	.sectionflags	@""
	.align	4


	//----- nvinfo : EIATTR_CUDA_API_VERSION
	.align		4
        /*0000*/ 	.byte	0x04, 0x37
        /*0002*/ 	.short	(.L_288 - .L_287)
.L_287:
        /*0004*/ 	.word	0x00000082


	//----- nvinfo : EIATTR_KPARAM_INFO
	.align		4
.L_288:
        /*0008*/ 	.byte	0x04, 0x17
        /*000a*/ 	.short	(.L_290 - .L_289)
.L_289:
        /*000c*/ 	.word	0x00000000
        /*0010*/ 	.short	0x0000
        /*0012*/ 	.short	0x0000
        /*0014*/ 	.byte	0x00, 0xf0, 0x21, 0x0a


	//----- nvinfo : EIATTR_SPARSE_MMA_MASK
	.align		4
.L_290:
        /*0018*/ 	.byte	0x03, 0x50
        /*001a*/ 	.short	0x0000


	//----- nvinfo : EIATTR_MAXREG_COUNT
	.align		4
        /*001c*/ 	.byte	0x03, 0x1b
        /*001e*/ 	.short	0x00ff


	//----- nvinfo : EIATTR_MERCURY_ISA_VERSION
	.align		4
        /*0020*/ 	.byte	0x03, 0x5f
        /*0022*/ 	.short	0x0101


	//----- nvinfo : EIATTR_VRC_CTA_INIT_COUNT
	.align		4
        /*0024*/ 	.byte	0x02, 0x4a
	.zero		1
	.zero		1


	//----- nvinfo : EIATTR_EXIT_INSTR_OFFSETS
	.align		4
        /*0028*/ 	.byte	0x04, 0x1c
        /*002a*/ 	.short	(.L_292 - .L_291)


	//   ....[0]....
.L_291:
        /*002c*/ 	.word	0x00000010


	//----- nvinfo : EIATTR_MAX_THREADS
	.align		4
.L_292:
        /*0030*/ 	.byte	0x04, 0x05
        /*0032*/ 	.short	(.L_294 - .L_293)
.L_293:
        /*0034*/ 	.word	0x00000100
        /*0038*/ 	.word	0x00000001
        /*003c*/ 	.word	0x00000001


	//----- nvinfo : EIATTR_CBANK_PARAM_SIZE
	.align		4
.L_294:
        /*0040*/ 	.byte	0x03, 0x19
        /*0042*/ 	.short	0x0288


	//----- nvinfo : EIATTR_PARAM_CBANK
	.align		4
        /*0044*/ 	.byte	0x04, 0x0a
        /*0046*/ 	.short	(.L_296 - .L_295)
	.align		4
.L_295:
        /*0048*/ 	.word	index@(.nv.constant0._ZN7cutlass13device_kernelIN5flash19enable_sm80_to_sm89INS1_16FlashAttnBwdSm80INS1_25CollectiveMainloopBwdSm80ILi1ELi1EN4cute5tupleIJNS5_1CILi32EEENS7_ILi64EEENS7_ILi256EEEEEENS_10bfloat16_tEfNS_4arch4Sm80ELb1ELb0ELb1ELb0ELb0ELb0ELb0ELb0ELi2ELi2ELi2ELi1ELb1EEENS1_21CollectiveEpilogueBwdISB_SC_SE_Li256ELb0ELb0ELi4EEENS1_25SingleTileBwdLPTSchedulerILb0ELi64ELb0EEEEEEEEEvNT_6ParamsE)
        /*004c*/ 	.short	0x0380
        /*004e*/ 	.short	0x0288


	//----- nvinfo : EIATTR_SW_WAR
	.align		4
.L_296:
        /*0050*/ 	.byte	0x04, 0x36
        /*0052*/ 	.short	(.L_298 - .L_297)
.L_297:
        /*0054*/ 	.word	0x00000008
.L_298:


//--------------------- .nv.info._ZN7cutlass13device_kernelIN5flash19enable_sm80_to_sm89INS1_16FlashAttnBwdSm80INS1_25CollectiveMainloopBwdSm80ILi1ELi1EN4cute5tupleIJNS5_1CILi32EEENS7_ILi64EEENS7_ILi256EEEEEENS_10bfloat16_tEfNS_4arch4Sm80ELb1ELb0ELb1ELb0ELb0ELb0ELb0ELb0ELi2ELi2ELi2ELi1ELb1EEENS1_24CollectiveEpilogueBwdGQAISB_fSE_Li256ELb0ELb0EEENS1_25SingleTileBwdLPTSchedulerILb0ELi64ELb0EEEEEEEEEvNT_6ParamsE --------------------------
	.section	.nv.info._ZN7cutlass13device_kernelIN5flash19enable_sm80_to_sm89INS1_16FlashAttnBwdSm80INS1_25CollectiveMainloopBwdSm80ILi1ELi1EN4cute5tupleIJNS5_1CILi32EEENS7_ILi64EEENS7_ILi256EEEEEENS_10bfloat16_tEfNS_4arch4Sm80ELb1ELb0ELb1ELb0ELb0ELb0ELb0ELb0ELi2ELi2ELi2ELi1ELb1EEENS1_24CollectiveEpilogueBwdGQAISB_fSE_Li256ELb0ELb0EEENS1_25SingleTileBwdLPTSchedulerILb0ELi64ELb0EEEEEEEEEvNT_6ParamsE,"",@"SHT_CUDA_INFO"
	.sectionflags	@""
	.align	4


	//----- nvinfo : EIATTR_CUDA_API_VERSION
	.align		4
        /*0000*/ 	.byte	0x04, 0x37
        /*0002*/ 	.short	(.L_300 - .L_299)
.L_299:
        /*0004*/ 	.word	0x00000082


	//----- nvinfo : EIATTR_KPARAM_INFO
	.align		4
.L_300:
        /*0008*/ 	.byte	0x04, 0x17
        /*000a*/ 	.short	(.L_302 - .L_301)
.L_301:
        /*000c*/ 	.word	0x00000000
        /*0010*/ 	.short	0x0000
        /*0012*/ 	.short	0x0000
        /*0014*/ 	.byte	0x00, 0xf0, 0x41, 0x0a


	//----- nvinfo : EIATTR_SPARSE_MMA_MASK
	.align		4
.L_302:
        /*0018*/ 	.byte	0x03, 0x50
        /*001a*/ 	.short	0x0000


	//----- nvinfo : EIATTR_MAXREG_COUNT
	.align		4
        /*001c*/ 	.byte	0x03, 0x1b
        /*001e*/ 	.short	0x00ff


	//----- nvinfo : EIATTR_MERCURY_ISA_VERSION
	.align		4
        /*0020*/ 	.byte	0x03, 0x5f
        /*0022*/ 	.short	0x0101


	//----- nvinfo : EIATTR_VRC_CTA_INIT_COUNT
	.align		4
        /*0024*/ 	.byte	0x02, 0x4a
	.zero		1
	.zero		1


	//----- nvinfo : EIATTR_EXIT_INSTR_OFFSETS
	.align		4
        /*0028*/ 	.byte	0x04, 0x1c
        /*002a*/ 	.short	(.L_304 - .L_303)


	//   ....[0]....
.L_303:
        /*002c*/ 	.word	0x00000010


	//----- nvinfo : EIATTR_MAX_THREADS
	.align		4
.L_304:
        /*0030*/ 	.byte	0x04, 0x05
        /*0032*/ 	.short	(.L_306 - .L_305)
.L_305:
        /*0034*/ 	.word	0x00000100
        /*0038*/ 	.word	0x00000001
        /*003c*/ 	.word	0x00000001


	//----- nvinfo : EIATTR_CBANK_PARAM_SIZE
	.align		4
.L_306:
        /*0040*/ 	.byte	0x03, 0x19
        /*0042*/ 	.short	0x0290


	//----- nvinfo : EIATTR_PARAM_CBANK
	.align		4
        /*0044*/ 	.byte	0x04, 0x0a
        /*0046*/ 	.short	(.L_308 - .L_307)
	.align		4
.L_307:
        /*0048*/ 	.word	index@(.nv.constant0._ZN7cutlass13device_kernelIN5flash19enable_sm80_to_sm89INS1_16FlashAttnBwdSm80INS1_25CollectiveMainloopBwdSm80ILi1ELi1EN4cute5tupleIJNS5_1CILi32EEENS7_ILi64EEENS7_ILi256EEEEEENS_10bfloat16_tEfNS_4arch4Sm80ELb1ELb0ELb1ELb0ELb0ELb0ELb0ELb0ELi2ELi2ELi2ELi1ELb1EEENS1_24CollectiveEpilogueBwdGQAISB_fSE_Li256ELb0ELb0EEENS1_25SingleTileBwdLPTSchedulerILb0ELi64ELb0EEEEEEEEEvNT_6ParamsE)
        /*004c*/ 	.short	0x0380
        /*004e*/ 	.short	0x0290


	//----- nvinfo : EIATTR_SW_WAR
	.align		4
.L_308:
        /*0050*/ 	.byte	0x04, 0x36
        /*0052*/ 	.short	(.L_310 - .L_309)
.L_309:
        /*0054*/ 	.word	0x00000008
.L_310:


//--------------------- .nv.info._ZN7cutlass13device_kernelIN5flash22FlashAttnBwdPreprocessIN4cute5tupleIJNS3_1CILi32EEENS5_ILi256EEEEEENS_10bfloat16_tEfNS_4arch4Sm80ELb1ELb0EEEEEvNT_6ParamsE --------------------------
	.section	.nv.info._ZN7cutlass13device_kernelIN5flash22FlashAttnBwdPreprocessIN4cute5tupleIJNS3_1CILi32EEENS5_ILi256EEEEEENS_10bfloat16_tEfNS_4arch4Sm80ELb1ELb0EEEEEvNT_6ParamsE,"",@"SHT_CUDA_INFO"
	.sectionflags	@""
	.align	4


	//----- nvinfo : EIATTR_CUDA_API_VERSION
	.align		4
        /*0000*/ 	.byte	0x04, 0x37
        /*0002*/ 	.short	(.L_312 - .L_311)
.L_311:
        /*0004*/ 	.word	0x00000082


	//----- nvinfo : EIATTR_KPARAM_INFO
	.align		4
.L_312:
        /*0008*/ 	.byte	0x04, 0x17
        /*000a*/ 	.short	(.L_314 - .L_313)
.L_313:
        /*000c*/ 	.word	0x00000000
        /*0010*/ 	.short	0x0000
        /*0012*/ 	.short	0x0000
        /*0014*/ 	.byte	0x00, 0xf0, 0xc1, 0x03


	//----- nvinfo : EIATTR_SPARSE_MMA_MASK
	.align		4
.L_314:
        /*0018*/ 	.byte	0x03, 0x50
        /*001a*/ 	.short	0x0000


	//----- nvinfo : EIATTR_MAXREG_COUNT
	.align		4
        /*001c*/ 	.byte	0x03, 0x1b
        /*001e*/ 	.short	0x0080


	//----- nvinfo : EIATTR_MERCURY_ISA_VERSION
	.align		4
        /*0020*/ 	.byte	0x03, 0x5f
        /*0022*/ 	.short	0x0101


	//----- nvinfo : EIATTR_COOP_GROUP_MASK_REGIDS
	.align		4
        /*0024*/ 	.byte	0x04, 0x29
        /*0026*/ 	.short	(.L_316 - .L_315)


	//   ....[0]....
.L_315:
        /*0028*/ 	.word	0xffffffff


	//   ....[1]....
        /*002c*/ 	.word	0xffffffff


	//   ....[2]....
        /*0030*/ 	.word	0xffffffff


	//   ....[3]....
        /*0034*/ 	.word	0xffffffff


	//   ....[4]....
        /*0038*/ 	.word	0xffffffff


	//   ....[5]....
        /*003c*/ 	.word	0xffffffff


	//   ....[6]....
        /*0040*/ 	.word	0xffffffff


	//   ....[7]....
        /*0044*/ 	.word	0xffffffff


	//----- nvinfo : EIATTR_COOP_GROUP_INSTR_OFFSETS
	.align		4
.L_316:
        /*0048*/ 	.byte	0x04, 0x28
        /*004a*/ 	.short	(.L_318 - .L_317)


	//   ....[0]....
.L_317:
        /*004c*/ 	.word	0x00000e70


	//   ....[1]....
        /*0050*/ 	.word	0x00000e80


	//   ....[2]....
        /*0054*/ 	.word	0x00000ec0


	//   ....[3]....
        /*0058*/ 	.word	0x00000ee0


	//   ....[4]....
        /*005c*/ 	.word	0x00000f30


	//   ....[5]....
        /*0060*/ 	.word	0x00000f40


	//   ....[6]....
        /*0064*/ 	.word	0x00000fa0


	//   ....[7]....
        /*0068*/ 	.word	0x00000fc0


	//----- nvinfo : EIATTR_VRC_CTA_INIT_COUNT
	.align		4
.L_318:
        /*006c*/ 	.byte	0x02, 0x4a
	.zero		1
	.zero		1


	//----- nvinfo : EIATTR_EXIT_INSTR_OFFSETS
	.align		4
        /*0070*/ 	.byte	0x04, 0x1c
        /*0072*/ 	.short	(.L_320 - .L_319)


	//   ....[0]....
.L_319:
        /*0074*/ 	.word	0x000013d0


	//   ....[1]....
        /*0078*/ 	.word	0x00001450


	//----- nvinfo : EIATTR_MAX_THREADS
	.align		4
.L_320:
        /*007c*/ 	.byte	0x04, 0x05
        /*007e*/ 	.short	(.L_322 - .L_321)
.L_321:
        /*0080*/ 	.word	0x00000100
        /*0084*/ 	.word	0x00000001
        /*0088*/ 	.word	0x00000001


	//----- nvinfo : EIATTR_CRS_STACK_SIZE
	.align		4
.L_322:
        /*008c*/ 	.byte	0x04, 0x1e
        /*008e*/ 	.short	(.L_324 - .L_323)
.L_323:
        /*0090*/ 	.word	0x00000000


	//----- nvinfo : EIATTR_CBANK_PARAM_SIZE
	.align		4
.L_324:
        /*0094*/ 	.byte	0x03, 0x19
        /*0096*/ 	.short	0x00f0


	//----- nvinfo : EIATTR_PARAM_CBANK
	.align		4
        /*0098*/ 	.byte	0x04, 0x0a
        /*009a*/ 	.short	(.L_326 - .L_325)
	.align		4
.L_325:
        /*009c*/ 	.word	index@(.nv.constant0._ZN7cutlass13device_kernelIN5flash22FlashAttnBwdPreprocessIN4cute5tupleIJNS3_1CILi32EEENS5_ILi256EEEEEENS_10bfloat16_tEfNS_4arch4Sm80ELb1ELb0EEEEEvNT_6ParamsE)
        /*00a0*/ 	.short	0x0380
        /*00a2*/ 	.short	0x00f0


	//----- nvinfo : EIATTR_SW_WAR
	.align		4
.L_326:
        /*00a4*/ 	.byte	0x04, 0x36
        /*00a6*/ 	.short	(.L_328 - .L_327)
.L_327:
        /*00a8*/ 	.word	0x00000008
.L_328:


//--------------------- .nv.info._ZN7cutlass13device_kernelIN5flash19enable_sm80_to_sm89INS1_16FlashAttnBwdSm80INS1_25CollectiveMainloopBwdSm80ILi1ELi1EN4cute5tupleIJNS5_1CILi32EEENS7_ILi64EEENS7_ILi256EEEEEENS_10bfloat16_tEfNS_4arch4Sm80ELb1ELb0ELb1ELb1ELb0ELb0ELb0ELb0ELi2ELi2ELi2ELi1ELb1EEENS1_21CollectiveEpilogueBwdISB_SC_SE_Li256ELb1ELb0ELi4EEENS1_25SingleTileBwdLPTSchedulerILb1ELi64ELb0EEEEEEEEEvNT_6ParamsE --------------------------
	.section	.nv.info._ZN7cutlass13device_kernelIN5flash19enable_sm80_to_sm89INS1_16FlashAttnBwdSm80INS1_25CollectiveMainloopBwdSm80ILi1ELi1EN4cute5tupleIJNS5_1CILi32EEENS7_ILi64EEENS7_ILi256EEEEEENS_10bfloat16_tEfNS_4arch4Sm80ELb1ELb0ELb1ELb1ELb0ELb0ELb0ELb0ELi2ELi2ELi2ELi1ELb1EEENS1_21CollectiveEpilogueBwdISB_SC_SE_Li256ELb1ELb0ELi4EEENS1_25SingleTileBwdLPTSchedulerILb1ELi64ELb0EEEEEEEEEvNT_6ParamsE,"",@"SHT_CUDA_INFO"
	.sectionflags	@""
	.align	4


	//----- nvinfo : EIATTR_CUDA_API_VERSION
	.align		4
        /*0000*/ 	.byte	0x04, 0x37
        /*0002*/ 	.short	(.L_330 - .L_329)
.L_329:
        /*0004*/ 	.word	0x00000082


	//----- nvinfo : EIATTR_KPARAM_INFO
	.align		4
.L_330:
        /*0008*/ 	.byte	0x04, 0x17
        /*000a*/ 	.short	(.L_332 - .L_331)
.L_331:
        /*000c*/ 	.word	0x00000000
        /*0010*/ 	.short	0x0000
        /*0012*/ 	.short	0x0000
        /*0014*/ 	.byte	0x00, 0xf0, 0x21, 0x0a


	//----- nvinfo : EIATTR_SPARSE_MMA_MASK
	.align		4
.L_332:
        /*0018*/ 	.byte	0x03, 0x50
        /*001a*/ 	.short	0x0000


	//----- nvinfo : EIATTR_MAXREG_COUNT
	.align		4
        /*001c*/ 	.byte	0x03, 0x1b
        /*001e*/ 	.short	0x00ff


	//----- nvinfo : EIATTR_MERCURY_ISA_VERSION
	.align		4
        /*0020*/ 	.byte	0x03, 0x5f
        /*0022*/ 	.short	0x0101


	//----- nvinfo : EIATTR_VRC_CTA_INIT_COUNT
	.align		4
        /*0024*/ 	.byte	0x02, 0x4a
	.zero		1
	.zero		1


	//----- nvinfo : EIATTR_EXIT_INSTR_OFFSETS
	.align		4
        /*0028*/ 	.byte	0x04, 0x1c
        /*002a*/ 	.short	(.L_334 - .L_333)


	//   ....[0]....
.L_333:
        /*002c*/ 	.word	0x00000010


	//----- nvinfo : EIATTR_MAX_THREADS
	.align		4
.L_334:
        /*0030*/ 	.byte	0x04, 0x05
        /*0032*/ 	.short	(.L_336 - .L_335)
.L_335:
        /*0034*/ 	.word	0x00000100
        /*0038*/ 	.word	0x00000001
        /*003c*/ 	.word	0x00000001


	//----- nvinfo : EIATTR_CBANK_PARAM_SIZE
	.align		4
.L_336:
        /*0040*/ 	.byte	0x03, 0x19
        /*0042*/ 	.short	0x0288


	//----- nvinfo : EIATTR_PARAM_CBANK
	.align		4
        /*0044*/ 	.byte	0x04, 0x0a
        /*0046*/ 	.short	(.L_338 - .L_337)
	.align		4
.L_337:
        /*0048*/ 	.word	index@(.nv.constant0._ZN7cutlass13device_kernelIN5flash19enable_sm80_to_sm89INS1_16FlashAttnBwdSm80INS1_25CollectiveMainloopBwdSm80ILi1ELi1EN4cute5tupleIJNS5_1CILi32EEENS7_ILi64EEENS7_ILi256EEEEEENS_10bfloat16_tEfNS_4arch4Sm80ELb1ELb0ELb1ELb1ELb0ELb0ELb0ELb0ELi2ELi2ELi2ELi1ELb1EEENS1_21CollectiveEpilogueBwdISB_SC_SE_Li256ELb1ELb0ELi4EEENS1_25SingleTileBwdLPTSchedulerILb1ELi64ELb0EEEEEEEEEvNT_6ParamsE)
        /*004c*/ 	.short	0x0380
        /*004e*/ 	.short	0x0288


	//----- nvinfo : EIATTR_SW_WAR
	.align		4
.L_338:
        /*0050*/ 	.byte	0x04, 0x36
        /*0052*/ 	.short	(.L_340 - .L_339)
.L_339:
        /*0054*/ 	.word	0x00000008
.L_340:


//--------------------- .nv.info._ZN7cutlass13device_kernelIN5flash32FlashAttnBwdPostprocessConvertdQIN4cute5tupleIJNS3_1CILi32EEENS5_ILi256EEEEEENS_10bfloat16_tEfNS_4arch4Sm80ELi256ENS3_8TiledMMAINS3_8MMA_AtomIJNS3_30SM80_16x8x16_F32BF16BF16F32_TNEEEENS3_6LayoutINS4_IJNS5_ILi1EEENS5_ILi8EEESH_EEENS4_IJNS5_ILi0EEESH_SK_EEEEENS4_IJNS5_ILi16EEENS5_ILi128EEESN_EEEEELb0EEEEEvNT_6ParamsE --------------------------
	.section	.nv.info._ZN7cutlass13device_kernelIN5flash32FlashAttnBwdPostprocessConvertdQIN4cute5tupleIJNS3_1CILi32EEENS5_ILi256EEEEEENS_10bfloat16_tEfNS_4arch4Sm80ELi256ENS3_8TiledMMAINS3_8MMA_AtomIJNS3_30SM80_16x8x16_F32BF16BF16F32_TNEEEENS3_6LayoutINS4_IJNS5_ILi1EEENS5_ILi8EEESH_EEENS4_IJNS5_ILi0EEESH_SK_EEEEENS4_IJNS5_ILi16EEENS5_ILi128EEESN_EEEEELb0EEEEEvNT_6ParamsE,"",@"SHT_CUDA_INFO"
	.sectionflags	@""
	.align	4


	//----- nvinfo : EIATTR_CUDA_API_VERSION
	.align		4
        /*0000*/ 	.byte	0x04, 0x37
        /*0002*/ 	.short	(.L_342 - .L_341)
.L_341:
        /*0004*/ 	.word	0x00000082


	//----- nvinfo : EIATTR_KPARAM_INFO
	.align		4
.L_342:
        /*0008*/ 	.byte	0x04, 0x17
        /*000a*/ 	.short	(.L_344 - .L_343)
.L_343:
        /*000c*/ 	.word	0x00000000
        /*0010*/ 	.short	0x0000
        /*0012*/ 	.short	0x0000
        /*0014*/ 	.byte	0x00, 0xf0, 0xc1, 0x01


	//----- nvinfo : EIATTR_SPARSE_MMA_MASK
	.align		4
.L_344:
        /*0018*/ 	.byte	0x03, 0x50
        /*001a*/ 	.short	0x0000


	//----- nvinfo : EIATTR_MAXREG_COUNT
	.align		4
        /*001c*/ 	.byte	0x03, 0x1b
        /*001e*/ 	.short	0x0080


	//----- nvinfo : EIATTR_NUM_BARRIERS
	.align		4
        /*0020*/ 	.byte	0x02, 0x4c
        /*0022*/ 	.byte	0x01
	.zero		1


	//----- nvinfo : EIATTR_MERCURY_ISA_VERSION
	.align		4
        /*0024*/ 	.byte	0x03, 0x5f
        /*0026*/ 	.short	0x0101


	//----- nvinfo : EIATTR_VRC_CTA_INIT_COUNT
	.align		4
        /*0028*/ 	.byte	0x02, 0x4a
	.zero		1
	.zero		1


	//----- nvinfo : EIATTR_EXIT_INSTR_OFFSETS
	.align		4
        /*002c*/ 	.byte	0x04, 0x1c
        /*002e*/ 	.short	(.L_346 - .L_345)


	//   ....[0]....
.L_345:
        /*0030*/ 	.word	0x00000280


	//   ....[1]....
        /*0034*/ 	.word	0x000010f0


	//   ....[2]....
        /*0038*/ 	.word	0x000011d0


	//----- nvinfo : EIATTR_MAX_THREADS
	.align		4
.L_346:
        /*003c*/ 	.byte	0x04, 0x05
        /*003e*/ 	.short	(.L_348 - .L_347)
.L_347:
        /*0040*/ 	.word	0x00000100
        /*0044*/ 	.word	0x00000001
        /*0048*/ 	.word	0x00000001


	//----- nvinfo : EIATTR_CRS_STACK_SIZE
	.align		4
.L_348:
        /*004c*/ 	.byte	0x04, 0x1e
        /*004e*/ 	.short	(.L_350 - .L_349)
.L_349:
        /*0050*/ 	.word	0x00000000


	//----- nvinfo : EIATTR_CBANK_PARAM_SIZE
	.align		4
.L_350:
        /*0054*/ 	.byte	0x03, 0x19
        /*0056*/ 	.short	0x0070


	//----- nvinfo : EIATTR_PARAM_CBANK
	.align		4
        /*0058*/ 	.byte	0x04, 0x0a
        /*005a*/ 	.short	(.L_352 - .L_351)
	.align		4
.L_351:
        /*005c*/ 	.word	index@(.nv.constant0._ZN7cutlass13device_kernelIN5flash32FlashAttnBwdPostprocessConvertdQIN4cute5tupleIJNS3_1CILi32EEENS5_ILi256EEEEEENS_10bfloat16_tEfNS_4arch4Sm80ELi256ENS3_8TiledMMAINS3_8MMA_AtomIJNS3_30SM80_16x8x16_F32BF16BF16F32_TNEEEENS3_6LayoutINS4_IJNS5_ILi1EEENS5_ILi8EEESH_EEENS4_IJNS5_ILi0EEESH_SK_EEEEENS4_IJNS5_ILi16EEENS5_ILi128EEESN_EEEEELb0EEEEEvNT_6ParamsE)
        /*0060*/ 	.short	0x0380
        /*0062*/ 	.short	0x0070


	//----- nvinfo : EIATTR_SW_WAR
	.align		4
.L_352:
        /*0064*/ 	.byte	0x04, 0x36
        /*0066*/ 	.short	(.L_354 - .L_353)
.L_353:
        /*0068*/ 	.word	0x00000008
.L_354:


//--------------------- .nv.info._ZN7cutlass13device_kernelIN5flash19enable_sm80_to_sm89INS1_16FlashAttnBwdSm80INS1_25CollectiveMainloopBwdSm80ILi1ELi1EN4cute5tupleIJNS5_1CILi32EEENS7_ILi64EEENS7_ILi256EEEEEENS_10bfloat16_tEfNS_4arch4Sm80ELb1ELb0ELb1ELb1ELb0ELb0ELb0ELb0ELi2ELi2ELi2ELi1ELb1EEENS1_24CollectiveEpilogueBwdGQAISB_fSE_Li256ELb1ELb0EEENS1_25SingleTileBwdLPTSchedulerILb1ELi64ELb0EEEEEEEEEvNT_6ParamsE --------------------------
	.section	.nv.info._ZN7cutlass13device_kernelIN5flash19enable_sm80_to_sm89INS1_16FlashAttnBwdSm80INS1_25CollectiveMainloopBwdSm80ILi1ELi1EN4cute5tupleIJNS5_1CILi32EEENS7_ILi64EEENS7_ILi256EEEEEENS_10bfloat16_tEfNS_4arch4Sm80ELb1ELb0ELb1ELb1ELb0ELb0ELb0ELb0ELi2ELi2ELi2ELi1ELb1EEENS1_24CollectiveEpilogueBwdGQAISB_fSE_Li256ELb1ELb0EEENS1_25SingleTileBwdLPTSchedulerILb1ELi64ELb0EEEEEEEEEvNT_6ParamsE,"",@"SHT_CUDA_INFO"
	.sectionflags	@""
	.align	4


	//----- nvinfo : EIATTR_CUDA_API_VERSION
	.align		4
        /*0000*/ 	.byte	0x04, 0x37
        /*0002*/ 	.short	(.L_356 - .L_355)
.L_355:
        /*0004*/ 	.word	0x00000082


	//----- nvinfo : EIATTR_KPARAM_INFO
	.align		4
.L_356:
        /*0008*/ 	.byte	0x04, 0x17
        /*000a*/ 	.short	(.L_358 - .L_357)
.L_357:
        /*000c*/ 	.word	0x00000000
        /*0010*/ 	.short	0x0000
        /*0012*/ 	.short	0x0000
        /*0014*/ 	.byte	0x00, 0xf0, 0x41, 0x0a


	//----- nvinfo : EIATTR_SPARSE_MMA_MASK
	.align		4
.L_358:
        /*0018*/ 	.byte	0x03, 0x50
        /*001a*/ 	.short	0x0000


	//----- nvinfo : EIATTR_MAXREG_COUNT
	.align		4
        /*001c*/ 	.byte	0x03, 0x1b
        /*001e*/ 	.short	0x00ff


	//----- nvinfo : EIATTR_MERCURY_ISA_VERSION
	.align		4
        /*0020*/ 	.byte	0x03, 0x5f
        /*0022*/ 	.short	0x0101


	//----- nvinfo : EIATTR_VRC_CTA_INIT_COUNT
	.align		4
        /*0024*/ 	.byte	0x02, 0x4a
	.zero		1
	.zero		1


	//----- nvinfo : EIATTR_EXIT_INSTR_OFFSETS
	.align		4
        /*0028*/ 	.byte	0x04, 0x1c
        /*002a*/ 	.short	(.L_360 - .L_359)


	//   ....[0]....
.L_359:
        /*002c*/ 	.word	0x00000010


	//----- nvinfo : EIATTR_MAX_THREADS
	.align		4
.L_360:
        /*0030*/ 	.byte	0x04, 0x05
        /*0032*/ 	.short	(.L_362 - .L_361)
.L_361:
        /*0034*/ 	.word	0x00000100
        /*0038*/ 	.word	0x00000001
        /*003c*/ 	.word	0x00000001


	//----- nvinfo : EIATTR_CBANK_PARAM_SIZE
	.align		4
.L_362:
        /*0040*/ 	.byte	0x03, 0x19
        /*0042*/ 	.short	0x0290


	//----- nvinfo : EIATTR_PARAM_CBANK
	.align		4
        /*0044*/ 	.byte	0x04, 0x0a
        /*0046*/ 	.short	(.L_364 - .L_363)
	.align		4
.L_363:
        /*0048*/ 	.word	index@(.nv.constant0._ZN7cutlass13device_kernelIN5flash19enable_sm80_to_sm89INS1_16FlashAttnBwdSm80INS1_25CollectiveMainloopBwdSm80ILi1ELi1EN4cute5tupleIJNS5_1CILi32EEENS7_ILi64EEENS7_ILi256EEEEEENS_10bfloat16_tEfNS_4arch4Sm80ELb1ELb0ELb1ELb1ELb0ELb0ELb0ELb0ELi2ELi2ELi2ELi1ELb1EEENS1_24CollectiveEpilogueBwdGQAISB_fSE_Li256ELb1ELb0EEENS1_25SingleTileBwdLPTSchedulerILb1ELi64ELb0EEEEEEEEEvNT_6ParamsE)
        /*004c*/ 	.short	0x0380
        /*004e*/ 	.short	0x0290


	//----- nvinfo : EIATTR_SW_WAR
	.align		4
.L_364:
        /*0050*/ 	.byte	0x04, 0x36
        /*0052*/ 	.short	(.L_366 - .L_365)
.L_365:
        /*0054*/ 	.word	0x00000008
.L_366:


//--------------------- .nv.info._ZN7cutlass13device_kernelIN5flash22FlashAttnBwdPreprocessIN4cute5tupleIJNS3_1CILi32EEENS5_ILi256EEEEEENS_10bfloat16_tEfNS_4arch4Sm80ELb1ELb1EEEEEvNT_6ParamsE --------------------------
	.section	.nv.info._ZN7cutlass13device_kernelIN5flash22FlashAttnBwdPreprocessIN4cute5tupleIJNS3_1CILi32EEENS5_ILi256EEEEEENS_10bfloat16_tEfNS_4arch4Sm80ELb1ELb1EEEEEvNT_6ParamsE,"",@"SHT_CUDA_INFO"
	.sectionflags	@""
	.align	4


	//----- nvinfo : EIATTR_CUDA_API_VERSION
	.align		4
        /*0000*/ 	.byte	0x04, 0x37
        /*0002*/ 	.short	(.L_368 - .L_367)
.L_367:
        /*0004*/ 	.word	0x00000082


	//----- nvinfo : EIATTR_KPARAM_INFO
	.align		4
.L_368:
        /*0008*/ 	.byte	0x04, 0x17
        /*000a*/ 	.short	(.L_370 - .L_369)
.L_369:
        /*000c*/ 	.word	0x00000000
        /*0010*/ 	.short	0x0000
        /*0012*/ 	.short	0x0000
        /*0014*/ 	.byte	0x00, 0xf0, 0xc1, 0x03


	//----- nvinfo : EIATTR_SPARSE_MMA_MASK
	.align		4
.L_370:
        /*0018*/ 	.byte	0x03, 0x50
        /*001a*/ 	.short	0x0000


	//----- nvinfo : EIATTR_MAXREG_COUNT
	.align		4
        /*001c*/ 	.byte	0x03, 0x1b
        /*001e*/ 	.short	0x0080


	//----- nvinfo : EIATTR_MERCURY_ISA_VERSION
	.align		4
        /*0020*/ 	.byte	0x03, 0x5f
        /*0022*/ 	.short	0x0101


	//----- nvinfo : EIATTR_COOP_GROUP_MASK_REGIDS
	.align		4
        /*0024*/ 	.byte	0x04, 0x29
        /*0026*/ 	.short	(.L_372 - .L_371)


	//   ....[0]....
.L_371:
        /*0028*/ 	.word	0xffffffff


	//   ....[1]....
        /*002c*/ 	.word	0xffffffff


	//   ....[2]....
        /*0030*/ 	.word	0xffffffff


	//   ....[3]....
        /*0034*/ 	.word	0xffffffff


	//   ....[4]....
        /*0038*/ 	.word	0xffffffff


	//   ....[5]....
        /*003c*/ 	.word	0xffffffff


	//   ....[6]....
        /*0040*/ 	.word	0xffffffff


	//   ....[7]....
        /*0044*/ 	.word	0xffffffff


	//----- nvinfo : EIATTR_COOP_GROUP_INSTR_OFFSETS
	.align		4
.L_372:
        /*0048*/ 	.byte	0x04, 0x28
        /*004a*/ 	.short	(.L_374 - .L_373)


	//   ....[0]....
.L_373:
        /*004c*/ 	.word	0x000010a0


	//   ....[1]....
        /*0050*/ 	.word	0x000010d0


	//   ....[2]....
        /*0054*/ 	.word	0x00001100


	//   ....[3]....
        /*0058*/ 	.word	0x00001120


	//   ....[4]....
        /*005c*/ 	.word	0x00001140


	//   ....[5]....
        /*0060*/ 	.word	0x00001170


	//   ....[6]....
        /*0064*/ 	.word	0x000011b0


	//   ....[7]....
        /*0068*/ 	.word	0x000011f0


	//----- nvinfo : EIATTR_VRC_CTA_INIT_COUNT
	.align		4
.L_374:
        /*006c*/ 	.byte	0x02, 0x4a
	.zero		1
	.zero		1


	//----- nvinfo : EIATTR_EXIT_INSTR_OFFSETS
	.align		4
        /*0070*/ 	.byte	0x04, 0x1c
        /*0072*/ 	.short	(.L_376 - .L_375)


	//   ....[0]....
.L_375:
        /*0074*/ 	.word	0x00000280


	//   ....[1]....
        /*0078*/ 	.word	0x00001660


	//   ....[2]....
        /*007c*/ 	.word	0x000016e0


	//----- nvinfo : EIATTR_MAX_THREADS
	.align		4
.L_376:
        /*0080*/ 	.byte	0x04, 0x05
        /*0082*/ 	.short	(.L_378 - .L_377)
.L_377:
        /*0084*/ 	.word	0x00000100
        /*0088*/ 	.word	0x00000001
        /*008c*/ 	.word	0x00000001


	//----- nvinfo : EIATTR_CRS_STACK_SIZE
	.align		4
.L_378:
        /*0090*/ 	.byte	0x04, 0x1e
        /*0092*/ 	.short	(.L_380 - .L_379)
.L_379:
        /*0094*/ 	.word	0x00000000


	//----- nvinfo : EIATTR_CBANK_PARAM_SIZE
	.align		4
.L_380:
        /*0098*/ 	.byte	0x03, 0x19
        /*009a*/ 	.short	0x00f0


	//----- nvinfo : EIATTR_PARAM_CBANK
	.align		4
        /*009c*/ 	.byte	0x04, 0x0a
        /*009e*/ 	.short	(.L_382 - .L_381)
	.align		4
.L_381:
        /*00a0*/ 	.word	index@(.nv.constant0._ZN7cutlass13device_kernelIN5flash22FlashAttnBwdPreprocessIN4cute5tupleIJNS3_1CILi32EEENS5_ILi256EEEEEENS_10bfloat16_tEfNS_4arch4Sm80ELb1ELb1EEEEEvNT_6ParamsE)
        /*00a4*/ 	.short	0x0380
        /*00a6*/ 	.short	0x00f0


	//----- nvinfo : EIATTR_SW_WAR
	.align		4
.L_382:
        /*00a8*/ 	.byte	0x04, 0x36
        /*00aa*/ 	.short	(.L_384 - .L_383)
.L_383:
        /*00ac*/ 	.word	0x00000008
.L_384:


//--------------------- .nv.info._ZN7cutlass13device_kernelIN5flash19enable_sm80_to_sm89INS1_16FlashAttnBwdSm80INS1_25CollectiveMainloopBwdSm80ILi1ELi1EN4cute5tupleIJNS5_1CILi64EEES8_NS7_ILi256EEEEEENS_10bfloat16_tEfNS_4arch4Sm80ELb0ELb0ELb1ELb0ELb0ELb0ELb0ELb0ELi2ELi4ELi2ELi2ELb0EEENS1_21CollectiveEpilogueBwdISA_SB_SD_Li256ELb0ELb0ELi4EEENS1_19SingleTileSchedulerILb0ELb0ELb0ELi64EEEEEEEEEvNT_6ParamsE --------------------------
	.section	.nv.info._ZN7cutlass13device_kernelIN5flash19enable_sm80_to_sm89INS1_16FlashAttnBwdSm80INS1_25CollectiveMainloopBwdSm80ILi1ELi1EN4cute5tupleIJNS5_1CILi64EEES8_NS7_ILi256EEEEEENS_10bfloat16_tEfNS_4arch4Sm80ELb0ELb0ELb1ELb0ELb0ELb0ELb0ELb0ELi2ELi4ELi2ELi2ELb0EEENS1_21CollectiveEpilogueBwdISA_SB_SD_Li256ELb0ELb0ELi4EEENS1_19SingleTileSchedulerILb0ELb0ELb0ELi64EEEEEEEEEvNT_6ParamsE,"",@"SHT_CUDA_INFO"
	.sectionflags	@""
	.align	4


	//----- nvinfo : EIATTR_CUDA_API_VERSION
	.align		4
        /*0000*/ 	.byte	0x04, 0x37
        /*0002*/ 	.short	(.L_386 - .L_385)
.L_385:
        /*0004*/ 	.word	0x00000082


	//----- nvinfo : EIATTR_KPARAM_INFO
	.align		4
.L_386:
        /*0008*/ 	.byte	0x04, 0x17
        /*000a*/ 	.short	(.L_388 - .L_387)
.L_387:
        /*000c*/ 	.word	0x00000000
        /*0010*/ 	.short	0x0000
        /*0012*/ 	.short	0x0000
        /*0014*/ 	.byte	0x00, 0xf0, 0xc1, 0x09


	//----- nvinfo : EIATTR_SPARSE_MMA_MASK
	.align		4
.L_388:
        /*0018*/ 	.byte	0x03, 0x50
        /*001a*/ 	.short	0x0000


	//----- nvinfo : EIATTR_MAXREG_COUNT
	.align		4
        /*001c*/ 	.byte	0x03, 0x1b
        /*001e*/ 	.short	0x00ff


	//----- nvinfo : EIATTR_MERCURY_ISA_VERSION
	.align		4
        /*0020*/ 	.byte	0x03, 0x5f
        /*0022*/ 	.short	0x0101


	//----- nvinfo : EIATTR_VRC_CTA_INIT_COUNT
	.align		4
        /*0024*/ 	.byte	0x02, 0x4a
	.zero		1
	.zero		1


	//----- nvinfo : EIATTR_EXIT_INSTR_OFFSETS
	.align		4
        /*0028*/ 	.byte	0x04, 0x1c
        /*002a*/ 	.short	(.L_390 - .L_389)


	//   ....[0]....
.L_389:
        /*002c*/ 	.word	0x00000010


	//----- nvinfo : EIATTR_MAX_THREADS
	.align		4
.L_390:
        /*0030*/ 	.byte	0x04, 0x05
        /*0032*/ 	.short	(.L_392 - .L_391)
.L_391:
        /*0034*/ 	.word	0x00000100
        /*0038*/ 	.word	0x00000001
        /*003c*/ 	.word	0x00000001


	//----- nvinfo : EIATTR_CBANK_PARAM_SIZE
	.align		4
.L_392:
        /*0040*/ 	.byte	0x03, 0x19
        /*0042*/ 	.short	0x0270


	//----- nvinfo : EIATTR_PARAM_CBANK
	.align		4
        /*0044*/ 	.byte	0x04, 0x0a
        /*0046*/ 	.short	(.L_394 - .L_393)
	.align		4
.L_393:
        /*0048*/ 	.word	index@(.nv.constant0._ZN7cutlass13device_kernelIN5flash19enable_sm80_to_sm89INS1_16FlashAttnBwdSm80INS1_25CollectiveMainloopBwdSm80ILi1ELi1EN4cute5tupleIJNS5_1CILi64EEES8_NS7_ILi256EEEEEENS_10bfloat16_tEfNS_4arch4Sm80ELb0ELb0ELb1ELb0ELb0ELb0ELb0ELb0ELi2ELi4ELi2ELi2ELb0EEENS1_21CollectiveEpilogueBwdISA_SB_SD_Li256ELb0ELb0ELi4EEENS1_19SingleTileSchedulerILb0ELb0ELb0ELi64EEEEEEEEEvNT_6ParamsE)
        /*004c*/ 	.short	0x0380
        /*004e*/ 	.short	0x0270


	//----- nvinfo : EIATTR_SW_WAR
	.align		4
.L_394:
        /*0050*/ 	.byte	0x04, 0x36
        /*0052*/ 	.short	(.L_396 - .L_395)
.L_395:
        /*0054*/ 	.word	0x00000008
.L_396:


//--------------------- .nv.info._ZN7cutlass13device_kernelIN5flash19enable_sm80_to_sm89INS1_16FlashAttnBwdSm80INS1_25CollectiveMainloopBwdSm80ILi1ELi1EN4cute5tupleIJNS5_1CILi64EEES8_NS7_ILi256EEEEEENS_10bfloat16_tEfNS_4arch4Sm80ELb0ELb0ELb1ELb0ELb0ELb0ELb0ELb0ELi2ELi4ELi2ELi2ELb0EEENS1_24CollectiveEpilogueBwdGQAISA_fSD_Li256ELb0ELb0EEENS1_19SingleTileSchedulerILb0ELb0ELb0ELi64EEEEEEEEEvNT_6ParamsE --------------------------
	.section	.nv.info._ZN7cutlass13device_kernelIN5flash19enable_sm80_to_sm89INS1_16FlashAttnBwdSm80INS1_25CollectiveMainloopBwdSm80ILi1ELi1EN4cute5tupleIJNS5_1CILi64EEES8_NS7_ILi256EEEEEENS_10bfloat16_tEfNS_4arch4Sm80ELb0ELb0ELb1ELb0ELb0ELb0ELb0ELb0ELi2ELi4ELi2ELi2ELb0EEENS1_24CollectiveEpilogueBwdGQAISA_fSD_Li256ELb0ELb0EEENS1_19SingleTileSchedulerILb0ELb0ELb0ELi64EEEEEEEEEvNT_6ParamsE,"",@"SHT_CUDA_INFO"
	.sectionflags	@""
	.align	4


	//----- nvinfo : EIATTR_CUDA_API_VERSION
	.align		4
        /*0000*/ 	.byte	0x04, 0x37
        /*0002*/ 	.short	(.L_398 - .L_397)
.L_397:
        /*0004*/ 	.word	0x00000082


	//----- nvinfo : EIATTR_KPARAM_INFO
	.align		4
.L_398:
        /*0008*/ 	.byte	0x04, 0x17
        /*000a*/ 	.short	(.L_400 - .L_399)
.L_399:
        /*000c*/ 	.word	0x00000000
        /*0010*/ 	.short	0x0000
        /*0012*/ 	.short	0x0000
        /*0014*/ 	.byte	0x00, 0xf0, 0xe1, 0x09


	//----- nvinfo : EIATTR_SPARSE_MMA_MASK
	.align		4
.L_400:
        /*0018*/ 	.byte	0x03, 0x50
        /*001a*/ 	.short	0x0000


	//----- nvinfo : EIATTR_MAXREG_COUNT
	.align		4
        /*001c*/ 	.byte	0x03, 0x1b
        /*001e*/ 	.short	0x00ff


	//----- nvinfo : EIATTR_MERCURY_ISA_VERSION
	.align		4
        /*0020*/ 	.byte	0x03, 0x5f
        /*0022*/ 	.short	0x0101


	//----- nvinfo : EIATTR_VRC_CTA_INIT_COUNT
	.align		4
        /*0024*/ 	.byte	0x02, 0x4a
	.zero		1
	.zero		1


	//----- nvinfo : EIATTR_EXIT_INSTR_OFFSETS
	.align		4
        /*0028*/ 	.byte	0x04, 0x1c
        /*002a*/ 	.short	(.L_402 - .L_401)


	//   ....[0]....
.L_401:
        /*002c*/ 	.word	0x00000010


	//----- nvinfo : EIATTR_MAX_THREADS
	.align		4
.L_402:
        /*0030*/ 	.byte	0x04, 0x05
        /*0032*/ 	.short	(.L_404 - .L_403)
.L_403:
        /*0034*/ 	.word	0x00000100
        /*0038*/ 	.word	0x00000001
        /*003c*/ 	.word	0x00000001


	//----- nvinfo : EIATTR_CBANK_PARAM_SIZE
	.align		4
.L_404:
        /*0040*/ 	.byte	0x03, 0x19
        /*0042*/ 	.short	0x0278


	//----- nvinfo : EIATTR_PARAM_CBANK
	.align		4
        /*0044*/ 	.byte	0x04, 0x0a
        /*0046*/ 	.short	(.L_406 - .L_405)
	.align		4
.L_405:
        /*0048*/ 	.word	index@(.nv.constant0._ZN7cutlass13device_kernelIN5flash19enable_sm80_to_sm89INS1_16FlashAttnBwdSm80INS1_25CollectiveMainloopBwdSm80ILi1ELi1EN4cute5tupleIJNS5_1CILi64EEES8_NS7_ILi256EEEEEENS_10bfloat16_tEfNS_4arch4Sm80ELb0ELb0ELb1ELb0ELb0ELb0ELb0ELb0ELi2ELi4ELi2ELi2ELb0EEENS1_24CollectiveEpilogueBwdGQAISA_fSD_Li256ELb0ELb0EEENS1_19SingleTileSchedulerILb0ELb0ELb0ELi64EEEEEEEEEvNT_6ParamsE)
        /*004c*/ 	.short	0x0380
        /*004e*/ 	.short	0x0278


	//----- nvinfo : EIATTR_SW_WAR
	.align		4
.L_406:
        /*0050*/ 	.byte	0x04, 0x36
        /*0052*/ 	.short	(.L_408 - .L_407)
.L_407:
        /*0054*/ 	.word	0x00000008
.L_408:


//--------------------- .nv.info._ZN7cutlass13device_kernelIN5flash19enable_sm80_to_sm89INS1_16FlashAttnBwdSm80INS1_25CollectiveMainloopBwdSm80ILi1ELi1EN4cute5tupleIJNS5_1CILi64EEES8_NS7_ILi256EEEEEENS_10bfloat16_tEfNS_4arch4Sm80ELb0ELb0ELb1ELb1ELb0ELb0ELb0ELb0ELi2ELi4ELi2ELi2ELb0EEENS1_21CollectiveEpilogueBwdISA_SB_SD_Li256ELb1ELb0ELi4EEENS1_19SingleTileSchedulerILb1ELb0ELb0ELi64EEEEEEEEEvNT_6ParamsE --------------------------
	.section	.nv.info._ZN7cutlass13device_kernelIN5flash19enable_sm80_to_sm89INS1_16FlashAttnBwdSm80INS1_25CollectiveMainloopBwdSm80ILi1ELi1EN4cute5tupleIJNS5_1CILi64EEES8_NS7_ILi256EEEEEENS_10bfloat16_tEfNS_4arch4Sm80ELb0ELb0ELb1ELb1ELb0ELb0ELb0ELb0ELi2ELi4ELi2ELi2ELb0EEENS1_21CollectiveEpilogueBwdISA_SB_SD_Li256ELb1ELb0ELi4EEENS1_19SingleTileSchedulerILb1ELb0ELb0ELi64EEEEEEEEEvNT_6ParamsE,"",@"SHT_CUDA_INFO"
	.sectionflags	@""
	.align	4


	//----- nvinfo : EIATTR_CUDA_API_VERSION
	.align		4
        /*0000*/ 	.byte	0x04, 0x37
        /*0002*/ 	.short	(.L_410 - .L_409)
.L_409:
        /*0004*/ 	.word	0x00000082


	//----- nvinfo : EIATTR_KPARAM_INFO
	.align		4
.L_410:
        /*0008*/ 	.byte	0x04, 0x17
        /*000a*/ 	.short	(.L_412 - .L_411)
.L_411:
        /*000c*/ 	.word	0x00000000
        /*0010*/ 	.short	0x0000
        /*0012*/ 	.short	0x0000
        /*0014*/ 	.byte	0x00, 0xf0, 0xc1, 0x09


	//----- nvinfo : EIATTR_SPARSE_MMA_MASK
	.align		4
.L_412:
        /*0018*/ 	.byte	0x03, 0x50
        /*001a*/ 	.short	0x0000


	//----- nvinfo : EIATTR_MAXREG_COUNT
	.align		4
        /*001c*/ 	.byte	0x03, 0x1b
        /*001e*/ 	.short	0x00ff


	//----- nvinfo : EIATTR_MERCURY_ISA_VERSION
	.align		4
        /*0020*/ 	.byte	0x03, 0x5f
        /*0022*/ 	.short	0x0101


	//----- nvinfo : EIATTR_VRC_CTA_INIT_COUNT
	.align		4
        /*0024*/ 	.byte	0x02, 0x4a
	.zero		1
	.zero		1


	//----- nvinfo : EIATTR_EXIT_INSTR_OFFSETS
	.align		4
        /*0028*/ 	.byte	0x04, 0x1c
        /*002a*/ 	.short	(.L_414 - .L_413)


	//   ....[0]....
.L_413:
        /*002c*/ 	.word	0x00000010


	//----- nvinfo : EIATTR_MAX_THREADS
	.align		4
.L_414:
        /*0030*/ 	.byte	0x04, 0x05
        /*0032*/ 	.short	(.L_416 - .L_415)
.L_415:
        /*0034*/ 	.word	0x00000100
        /*0038*/ 	.word	0x00000001
        /*003c*/ 	.word	0x00000001


	//----- nvinfo : EIATTR_CBANK_PARAM_SIZE
	.align		4
.L_416:
        /*0040*/ 	.byte	0x03, 0x19
        /*0042*/ 	.short	0x0270


	//----- nvinfo : EIATTR_PARAM_CBANK
	.align		4
        /*0044*/ 	.byte	0x04, 0x0a
        /*0046*/ 	.short	(.L_418 - .L_417)
	.align		4
.L_417:
        /*0048*/ 	.word	index@(.nv.constant0._ZN7cutlass13device_kernelIN5flash19enable_sm80_to_sm89INS1_16FlashAttnBwdSm80INS1_25CollectiveMainloopBwdSm80ILi1ELi1EN4cute5tupleIJNS5_1CILi64EEES8_NS7_ILi256EEEEEENS_10bfloat16_tEfNS_4arch4Sm80ELb0ELb0ELb1ELb1ELb0ELb0ELb0ELb0ELi2ELi4ELi2ELi2ELb0EEENS1_21CollectiveEpilogueBwdISA_SB_SD_Li256ELb1ELb0ELi4EEENS1_19SingleTileSchedulerILb1ELb0ELb0ELi64EEEEEEEEEvNT_6ParamsE)
        /*004c*/ 	.short	0x0380
        /*004e*/ 	.short	0x0270


	//----- nvinfo : EIATTR_SW_WAR
	.align		4
.L_418:
        /*0050*/ 	.byte	0x04, 0x36
        /*0052*/ 	.short	(.L_420 - .L_419)
.L_419:
        /*0054*/ 	.word	0x00000008
.L_420:


//--------------------- .nv.info._ZN7cutlass13device_kernelIN5flash19enable_sm80_to_sm89INS1_16FlashAttnBwdSm80INS1_25CollectiveMainloopBwdSm80ILi1ELi1EN4cute5tupleIJNS5_1CILi64EEES8_NS7_ILi256EEEEEENS_10bfloat16_tEfNS_4arch4Sm80ELb0ELb0ELb1ELb1ELb0ELb0ELb0ELb0ELi2ELi4ELi2ELi2ELb0EEENS1_24CollectiveEpilogueBwdGQAISA_fSD_Li256ELb1ELb0EEENS1_19SingleTileSchedulerILb1ELb0ELb0ELi64EEEEEEEEEvNT_6ParamsE --------------------------
	.section	.nv.info._ZN7cutlass13device_kernelIN5flash19enable_sm80_to_sm89INS1_16FlashAttnBwdSm80INS1_25CollectiveMainloopBwdSm80ILi1ELi1EN4cute5tupleIJNS5_1CILi64EEES8_NS7_ILi256EEEEEENS_10bfloat16_tEfNS_4arch4Sm80ELb0ELb0ELb1ELb1ELb0ELb0ELb0ELb0ELi2ELi4ELi2ELi2ELb0EEENS1_24CollectiveEpilogueBwdGQAISA_fSD_Li256ELb1ELb0EEENS1_19SingleTileSchedulerILb1ELb0ELb0ELi64EEEEEEEEEvNT_6ParamsE,"",@"SHT_CUDA_INFO"
	.sectionflags	@""
	.align	4


	//----- nvinfo : EIATTR_CUDA_API_VERSION
	.align		4
        /*0000*/ 	.byte	0x04, 0x37
        /*0002*/ 	.short	(.L_422 - .L_421)
.L_421:
        /*0004*/ 	.word	0x00000082


	//----- nvinfo : EIATTR_KPARAM_INFO
	.align		4
.L_422:
        /*0008*/ 	.byte	0x04, 0x17
        /*000a*/ 	.short	(.L_424 - .L_423)
.L_423:
        /*000c*/ 	.word	0x00000000
        /*0010*/ 	.short	0x0000
        /*0012*/ 	.short	0x0000
        /*0014*/ 	.byte	0x00, 0xf0, 0xe1, 0x09


	//----- nvinfo : EIATTR_SPARSE_MMA_MASK
	.align		4
.L_424:
        /*0018*/ 	.byte	0x03, 0x50
        /*001a*/ 	.short	0x0000


	//----- nvinfo : EIATTR_MAXREG_COUNT
	.align		4
        /*001c*/ 	.byte	0x03, 0x1b
        /*001e*/ 	.short	0x00ff


	//----- nvinfo : EIATTR_MERCURY_ISA_VERSION
	.align		4
        /*0020*/ 	.byte	0x03, 0x5f
        /*0022*/ 	.short	0x0101


	//----- nvinfo : EIATTR_VRC_CTA_INIT_COUNT
	.align		4
        /*0024*/ 	.byte	0x02, 0x4a
	.zero		1
	.zero		1


	//----- nvinfo : EIATTR_EXIT_INSTR_OFFSETS
	.align		4
        /*0028*/ 	.byte	0x04, 0x1c
        /*002a*/ 	.short	(.L_426 - .L_425)


	//   ....[0]....
.L_425:
        /*002c*/ 	.word	0x00000010


	//----- nvinfo : EIATTR_MAX_THREADS
	.align		4
.L_426:
        /*0030*/ 	.byte	0x04, 0x05
        /*0032*/ 	.short	(.L_428 - .L_427)
.L_427:
        /*0034*/ 	.word	0x00000100
        /*0038*/ 	.word	0x00000001
        /*003c*/ 	.word	0x00000001


	//----- nvinfo : EIATTR_CBANK_PARAM_SIZE
	.align		4
.L_428:
        /*0040*/ 	.byte	0x03, 0x19
        /*0042*/ 	.short	0x0278


	//----- nvinfo : EIATTR_PARAM_CBANK
	.align		4
        /*0044*/ 	.byte	0x04, 0x0a
        /*0046*/ 	.short	(.L_430 - .L_429)
	.align		4
.L_429:
        /*0048*/ 	.word	index@(.nv.constant0._ZN7cutlass13device_kernelIN5flash19enable_sm80_to_sm89INS1_16FlashAttnBwdSm80INS1_25CollectiveMainloopBwdSm80ILi1ELi1EN4cute5tupleIJNS5_1CILi64EEES8_NS7_ILi256EEEEEENS_10bfloat16_tEfNS_4arch4Sm80ELb0ELb0ELb1ELb1ELb0ELb0ELb0ELb0ELi2ELi4ELi2ELi2ELb0EEENS1_24CollectiveEpilogueBwdGQAISA_fSD_Li256ELb1ELb0EEENS1_19SingleTileSchedulerILb1ELb0ELb0ELi64EEEEEEEEEvNT_6ParamsE)
        /*004c*/ 	.short	0x0380
        /*004e*/ 	.short	0x0278


	//----- nvinfo : EIATTR_SW_WAR
	.align		4
.L_430:
        /*0050*/ 	.byte	0x04, 0x36
        /*0052*/ 	.short	(.L_432 - .L_431)
.L_431:
        /*0054*/ 	.word	0x00000008
.L_432:


//--------------------- .nv.info._ZN7cutlass13device_kernelIN5flash19enable_sm80_to_sm89INS1_16FlashAttnBwdSm80INS1_25CollectiveMainloopBwdSm80ILi1ELi1EN4cute5tupleIJNS5_1CILi64EEES8_NS7_ILi256EEEEEENS_10bfloat16_tEfNS_4arch4Sm80ELb0ELb1ELb1ELb0ELb0ELb0ELb0ELb0ELi2ELi4ELi2ELi2ELb0EEENS1_21CollectiveEpilogueBwdISA_SB_SD_Li256ELb0ELb0ELi4EEENS1_19SingleTileSchedulerILb0ELb0ELb0ELi64EEEEEEEEEvNT_6ParamsE --------------------------
	.section	.nv.info._ZN7cutlass13device_kernelIN5flash19enable_sm80_to_sm89INS1_16FlashAttnBwdSm80INS1_25CollectiveMainloopBwdSm80ILi1ELi1EN4cute5tupleIJNS5_1CILi64EEES8_NS7_ILi256EEEEEENS_10bfloat16_tEfNS_4arch4Sm80ELb0ELb1ELb1ELb0ELb0ELb0ELb0ELb0ELi2ELi4ELi2ELi2ELb0EEENS1_21CollectiveEpilogueBwdISA_SB_SD_Li256ELb0ELb0ELi4EEENS1_19SingleTileSchedulerILb0ELb0ELb0ELi64EEEEEEEEEvNT_6ParamsE,"",@"SHT_CUDA_INFO"
	.sectionflags	@""
	.align	4


	//----- nvinfo : EIATTR_CUDA_API_VERSION
	.align		4
        /*0000*/ 	.byte	0x04, 0x37
        /*0002*/ 	.short	(.L_434 - .L_433)
.L_433:
        /*0004*/ 	.word	0x00000082


	//----- nvinfo : EIATTR_KPARAM_INFO
	.align		4
.L_434:
        /*0008*/ 	.byte	0x04, 0x17
        /*000a*/ 	.short	(.L_436 - .L_435)
.L_435:
        /*000c*/ 	.word	0x00000000
        /*0010*/ 	.short	0x0000
        /*0012*/ 	.short	0x0000
        /*0014*/ 	.byte	0x00, 0xf0, 0xc1, 0x09


	//----- nvinfo : EIATTR_SPARSE_MMA_MASK
	.align		4
.L_436:
        /*0018*/ 	.byte	0x03, 0x50
        /*001a*/ 	.short	0x0000


	//----- nvinfo : EIATTR_MAXREG_COUNT
	.align		4
        /*001c*/ 	.byte	0x03, 0x1b
        /*001e*/ 	.short	0x00ff


	//----- nvinfo : EIATTR_MERCURY_ISA_VERSION
	.align		4
        /*0020*/ 	.byte	0x03, 0x5f
        /*0022*/ 	.short	0x0101


	//----- nvinfo : EIATTR_VRC_CTA_INIT_COUNT
	.align		4
        /*0024*/ 	.byte	0x02, 0x4a
	.zero		1
	.zero		1


	//----- nvinfo : EIATTR_EXIT_INSTR_OFFSETS
	.align		4
        /*0028*/ 	.byte	0x04, 0x1c
        /*002a*/ 	.short	(.L_438 - .L_437)


	//   ....[0]....
.L_437:
        /*002c*/ 	.word	0x00000010


	//----- nvinfo : EIATTR_MAX_THREADS
	.align		4
.L_438:
        /*0030*/ 	.byte	0x04, 0x05
        /*0032*/ 	.short	(.L_440 - .L_439)
.L_439:
        /*0034*/ 	.word	0x00000100
        /*0038*/ 	.word	0x00000001
        /*003c*/ 	.word	0x00000001


	//----- nvinfo : EIATTR_CBANK_PARAM_SIZE
	.align		4
.L_440:
        /*0040*/ 	.byte	0x03, 0x19
        /*0042*/ 	.short	0x0270


	//----- nvinfo : EIATTR_PARAM_CBANK
	.align		4
        /*0044*/ 	.byte	0x04, 0x0a
        /*0046*/ 	.short	(.L_442 - .L_441)
	.align		4
.L_441:
        /*0048*/ 	.word	index@(.nv.constant0._ZN7cutlass13device_kernelIN5flash19enable_sm80_to_sm89INS1_16FlashAttnBwdSm80INS1_25CollectiveMainloopBwdSm80ILi1ELi1EN4cute5tupleIJNS5_1CILi64EEES8_NS7_ILi256EEEEEENS_10bfloat16_tEfNS_4arch4Sm80ELb0ELb1ELb1ELb0ELb0ELb0ELb0ELb0ELi2ELi4ELi2ELi2ELb0EEENS1_21CollectiveEpilogueBwdISA_SB_SD_Li256ELb0ELb0ELi4EEENS1_19SingleTileSchedulerILb0ELb0ELb0ELi64EEEEEEEEEvNT_6ParamsE)
        /*004c*/ 	.short	0x0380
        /*004e*/ 	.short	0x0270


	//----- nvinfo : EIATTR_SW_WAR
	.align		4
.L_442:
        /*0050*/ 	.byte	0x04, 0x36
        /*0052*/ 	.short	(.L_444 - .L_443)
.L_443:
        /*0054*/ 	.word	0x00000008
.L_444:


//--------------------- .nv.info._ZN7cutlass13device_kernelIN5flash19enable_sm80_to_sm89INS1_16FlashAttnBwdSm80INS1_25CollectiveMainloopBwdSm80ILi1ELi1EN4cute5tupleIJNS5_1CILi64EEES8_NS7_ILi256EEEEEENS_10bfloat16_tEfNS_4arch4Sm80ELb0ELb1ELb1ELb0ELb0ELb0ELb0ELb0ELi2ELi4ELi2ELi2ELb0EEENS1_24CollectiveEpilogueBwdGQAISA_fSD_Li256ELb0ELb0EEENS1_19SingleTileSchedulerILb0ELb0ELb0ELi64EEEEEEEEEvNT_6ParamsE --------------------------
	.section	.nv.info._ZN7cutlass13device_kernelIN5flash19enable_sm80_to_sm89INS1_16FlashAttnBwdSm80INS1_25CollectiveMainloopBwdSm80ILi1ELi1EN4cute5tupleIJNS5_1CILi64EEES8_NS7_ILi256EEEEEENS_10bfloat16_tEfNS_4arch4Sm80ELb0ELb1ELb1ELb0ELb0ELb0ELb0ELb0ELi2ELi4ELi2ELi2ELb0EEENS1_24CollectiveEpilogueBwdGQAISA_fSD_Li256ELb0ELb0EEENS1_19SingleTileSchedulerILb0ELb0ELb0ELi64EEEEEEEEEvNT_6ParamsE,"",@"SHT_CUDA_INFO"
	.sectionflags	@""
	.align	4


	//----- nvinfo : EIATTR_CUDA_API_VERSION
	.align		4
        /*0000*/ 	.byte	0x04, 0x37
        /*0002*/ 	.short	(.L_446 - .L_445)
.L_445:
        /*0004*/ 	.word	0x00000082


	//----- nvinfo : EIATTR_KPARAM_INFO
	.align		4
.L_446:
        /*0008*/ 	.byte	0x04, 0x17
        /*000a*/ 	.short	(.L_448 - .L_447)
.L_447:
        /*000c*/ 	.word	0x00000000
        /*0010*/ 	.short	0x0000
        /*0012*/ 	.short	0x0000
        /*0014*/ 	.byte	0x00, 0xf0, 0xe1, 0x09


	//----- nvinfo : EIATTR_SPARSE_MMA_MASK
	.align		4
.L_448:
        /*0018*/ 	.byte	0x03, 0x50
        /*001a*/ 	.short	0x0000


	//----- nvinfo : EIATTR_MAXREG_COUNT
	.align		4
        /*001c*/ 	.byte	0x03, 0x1b
        /*001e*/ 	.short	0x00ff


	//----- nvinfo : EIATTR_MERCURY_ISA_VERSION
	.align		4
        /*0020*/ 	.byte	0x03, 0x5f
        /*0022*/ 	.short	0x0101


	//----- nvinfo : EIATTR_VRC_CTA_INIT_COUNT
	.align		4
        /*0024*/ 	.byte	0x02, 0x4a
	.zero		1
	.zero		1


	//----- nvinfo : EIATTR_EXIT_INSTR_OFFSETS
	.align		4
        /*0028*/ 	.byte	0x04, 0x1c
        /*002a*/ 	.short	(.L_450 - .L_449)


	//   ....[0]....
.L_449:
        /*002c*/ 	.word	0x00000010


	//----- nvinfo : EIATTR_MAX_THREADS
	.align		4
.L_450:
        /*0030*/ 	.byte	0x04, 0x05
        /*0032*/ 	.short	(.L_452 - .L_451)
.L_451:
        /*0034*/ 	.word	0x00000100
        /*0038*/ 	.word	0x00000001
        /*003c*/ 	.word	0x00000001


	//----- nvinfo : EIATTR_CBANK_PARAM_SIZE
	.align		4
.L_452:
        /*0040*/ 	.byte	0x03, 0x19
        /*0042*/ 	.short	0x0278


	//----- nvinfo : EIATTR_PARAM_CBANK
	.align		4
        /*0044*/ 	.byte	0x04, 0x0a
        /*0046*/ 	.short	(.L_454 - .L_453)
	.align		4
.L_453:
        /*0048*/ 	.word	index@(.nv.constant0._ZN7cutlass13device_kernelIN5flash19enable_sm80_to_sm89INS1_16FlashAttnBwdSm80INS1_25CollectiveMainloopBwdSm80ILi1ELi1EN4cute5tupleIJNS5_1CILi64EEES8_NS7_ILi256EEEEEENS_10bfloat16_tEfNS_4arch4Sm80ELb0ELb1ELb1ELb0ELb0ELb0ELb0ELb0ELi2ELi4ELi2ELi2ELb0EEENS1_24CollectiveEpilogueBwdGQAISA_fSD_Li256ELb0ELb0EEENS1_19SingleTileSchedulerILb0ELb0ELb0ELi64EEEEEEEEEvNT_6ParamsE)
        /*004c*/ 	.short	0x0380
        /*004e*/ 	.short	0x0278


	//----- nvinfo : EIATTR_SW_WAR
	.align		4
.L_454:
        /*0050*/ 	.byte	0x04, 0x36
        /*0052*/ 	.short	(.L_456 - .L_455)
.L_455:
        /*0054*/ 	.word	0x00000008
.L_456:


//--------------------- .nv.info._ZN7cutlass13device_kernelIN5flash19enable_sm80_to_sm89INS1_16FlashAttnBwdSm80INS1_25CollectiveMainloopBwdSm80ILi1ELi1EN4cute5tupleIJNS5_1CILi64EEES8_NS7_ILi256EEEEEENS_10bfloat16_tEfNS_4arch4Sm80ELb0ELb1ELb1ELb1ELb0ELb0ELb0ELb0ELi2ELi4ELi2ELi2ELb0EEENS1_21CollectiveEpilogueBwdISA_SB_SD_Li256ELb1ELb0ELi4EEENS1_19SingleTileSchedulerILb1ELb0ELb0ELi64EEEEEEEEEvNT_6ParamsE --------------------------
	.section	.nv.info._ZN7cutlass13device_kernelIN5flash19enable_sm80_to_sm89INS1_16FlashAttnBwdSm80INS1_25CollectiveMainloopBwdSm80ILi1ELi1EN4cute5tupleIJNS5_1CILi64EEES8_NS7_ILi256EEEEEENS_10bfloat16_tEfNS_4arch4Sm80ELb0ELb1ELb1ELb1ELb0ELb0ELb0ELb0ELi2ELi4ELi2ELi2ELb0EEENS1_21CollectiveEpilogueBwdISA_SB_SD_Li256ELb1ELb0ELi4EEENS1_19SingleTileSchedulerILb1ELb0ELb0ELi64EEEEEEEEEvNT_6ParamsE,"",@"SHT_CUDA_INFO"
	.sectionflags	@""
	.align	4


	//----- nvinfo : EIATTR_CUDA_API_VERSION
	.align		4
        /*0000*/ 	.byte	0x04, 0x37
        /*0002*/ 	.short	(.L_458 - .L_457)
.L_457:
        /*0004*/ 	.word	0x00000082


	//----- nvinfo : EIATTR_KPARAM_INFO
	.align		4
.L_458:
        /*0008*/ 	.byte	0x04, 0x17
        /*000a*/ 	.short	(.L_460 - .L_459)
.L_459:
        /*000c*/ 	.word	0x00000000
        /*0010*/ 	.short	0x0000
        /*0012*/ 	.short	0x0000
        /*0014*/ 	.byte	0x00, 0xf0, 0xc1, 0x09


	//----- nvinfo : EIATTR_SPARSE_MMA_MASK
	.align		4
.L_460:
        /*0018*/ 	.byte	0x03, 0x50
        /*001a*/ 	.short	0x0000


	//----- nvinfo : EIATTR_MAXREG_COUNT
	.align		4
        /*001c*/ 	.byte	0x03, 0x1b
        /*001e*/ 	.short	0x00ff


	//----- nvinfo : EIATTR_MERCURY_ISA_VERSION
	.align		4
        /*0020*/ 	.byte	0x03, 0x5f
        /*0022*/ 	.short	0x0101


	//----- nvinfo : EIATTR_VRC_CTA_INIT_COUNT
	.align		4
        /*0024*/ 	.byte	0x02, 0x4a
	.zero		1
	.zero		1


	//----- nvinfo : EIATTR_EXIT_INSTR_OFFSETS
	.align		4
        /*0028*/ 	.byte	0x04, 0x1c
        /*002a*/ 	.short	(.L_462 - .L_461)


	//   ....[0]....
.L_461:
        /*002c*/ 	.word	0x00000010


	//----- nvinfo : EIATTR_MAX_THREADS
	.align		4
.L_462:
        /*0030*/ 	.byte	0x04, 0x05
        /*0032*/ 	.short	(.L_464 - .L_463)
.L_463:
        /*0034*/ 	.word	0x00000100
        /*0038*/ 	.word	0x00000001
        /*003c*/ 	.word	0x00000001


	//----- nvinfo : EIATTR_CBANK_PARAM_SIZE
	.align		4
.L_464:
        /*0040*/ 	.byte	0x03, 0x19
        /*0042*/ 	.short	0x0270


	//----- nvinfo : EIATTR_PARAM_CBANK
	.align		4
        /*0044*/ 	.byte	0x04, 0x0a
        /*0046*/ 	.short	(.L_466 - .L_465)
	.align		4
.L_465:
        /*0048*/ 	.word	index@(.nv.constant0._ZN7cutlass13device_kernelIN5flash19enable_sm80_to_sm89INS1_16FlashAttnBwdSm80INS1_25CollectiveMainloopBwdSm80ILi1ELi1EN4cute5tupleIJNS5_1CILi64EEES8_NS7_ILi256EEEEEENS_10bfloat16_tEfNS_4arch4Sm80ELb0ELb1ELb1ELb1ELb0ELb0ELb0ELb0ELi2ELi4ELi2ELi2ELb0EEENS1_21CollectiveEpilogueBwdISA_SB_SD_Li256ELb1ELb0ELi4EEENS1_19SingleTileSchedulerILb1ELb0ELb0ELi64EEEEEEEEEvNT_6ParamsE)
        /*004c*/ 	.short	0x0380
        /*004e*/ 	.short	0x0270


	//----- nvinfo : EIATTR_SW_WAR
	.align		4
.L_466:
        /*0050*/ 	.byte	0x04, 0x36
        /*0052*/ 	.short	(.L_468 - .L_467)
.L_467:
        /*0054*/ 	.word	0x00000008
.L_468:


//--------------------- .nv.info._ZN7cutlass13device_kernelIN5flash19enable_sm80_to_sm89INS1_16FlashAttnBwdSm80INS1_25CollectiveMainloopBwdSm80ILi1ELi1EN4cute5tupleIJNS5_1CILi64EEES8_NS7_ILi256EEEEEENS_10bfloat16_tEfNS_4arch4Sm80ELb0ELb1ELb1ELb1ELb0ELb0ELb0ELb0ELi2ELi4ELi2ELi2ELb0EEENS1_24CollectiveEpilogueBwdGQAISA_fSD_Li256ELb1ELb0EEENS1_19SingleTileSchedulerILb1ELb0ELb0ELi64EEEEEEEEEvNT_6ParamsE --------------------------
	.section	.nv.info._ZN7cutlass13device_kernelIN5flash19enable_sm80_to_sm89INS1_16FlashAttnBwdSm80INS1_25CollectiveMainloopBwdSm80ILi1ELi1EN4cute5tupleIJNS5_1CILi64EEES8_NS7_ILi256EEEEEENS_10bfloat16_tEfNS_4arch4Sm80ELb0ELb1ELb1ELb1ELb0ELb0ELb0ELb0ELi2ELi4ELi2ELi2ELb0EEENS1_24CollectiveEpilogueBwdGQAISA_fSD_Li256ELb1ELb0EEENS1_19SingleTileSchedulerILb1ELb0ELb0ELi64EEEEEEEEEvNT_6ParamsE,"",@"SHT_CUDA_INFO"
	.sectionflags	@""
	.align	4


	//----- nvinfo : EIATTR_CUDA_API_VERSION
	.align		4
        /*0000*/ 	.byte	0x04, 0x37
        /*0002*/ 	.short	(.L_470 - .L_469)
.L_469:
        /*0004*/ 	.word	0x00000082


	//----- nvinfo : EIATTR_KPARAM_INFO
	.align		4
.L_470:
        /*0008*/ 	.byte	0x04, 0x17
        /*000a*/ 	.short	(.L_472 - .L_471)
.L_471:
        /*000c*/ 	.word	0x00000000
        /*0010*/ 	.short	0x0000
        /*0012*/ 	.short	0x0000
        /*0014*/ 	.byte	0x00, 0xf0, 0xe1, 0x09


	//----- nvinfo : EIATTR_SPARSE_MMA_MASK
	.align		4
.L_472:
        /*0018*/ 	.byte	0x03, 0x50
        /*001a*/ 	.short	0x0000


	//----- nvinfo : EIATTR_MAXREG_COUNT
	.align		4
        /*001c*/ 	.byte	0x03, 0x1b
        /*001e*/ 	.short	0x00ff


	//----- nvinfo : EIATTR_MERCURY_ISA_VERSION
	.align		4
        /*0020*/ 	.byte	0x03, 0x5f
        /*0022*/ 	.short	0x0101


	//----- nvinfo : EIATTR_VRC_CTA_INIT_COUNT
	.align		4
        /*0024*/ 	.byte	0x02, 0x4a
	.zero		1
	.zero		1


	//----- nvinfo : EIATTR_EXIT_INSTR_OFFSETS
	.align		4
        /*0028*/ 	.byte	0x04, 0x1c
        /*002a*/ 	.short	(.L_474 - .L_473)


	//   ....[0]....
.L_473:
        /*002c*/ 	.word	0x00000010


	//----- nvinfo : EIATTR_MAX_THREADS
	.align		4
.L_474:
        /*0030*/ 	.byte	0x04, 0x05
        /*0032*/ 	.short	(.L_476 - .L_475)
.L_475:
        /*0034*/ 	.word	0x00000100
        /*0038*/ 	.word	0x00000001
        /*003c*/ 	.word	0x00000001


	//----- nvinfo : EIATTR_CBANK_PARAM_SIZE
	.align		4
.L_476:
        /*0040*/ 	.byte	0x03, 0x19
        /*0042*/ 	.short	0x0278


	//----- nvinfo : EIATTR_PARAM_CBANK
	.align		4
        /*0044*/ 	.byte	0x04, 0x0a
        /*0046*/ 	.short	(.L_478 - .L_477)
	.align		4
.L_477:
        /*0048*/ 	.word	index@(.nv.constant0._ZN7cutlass13device_kernelIN5flash19enable_sm80_to_sm89INS1_16FlashAttnBwdSm80INS1_25CollectiveMainloopBwdSm80ILi1ELi1EN4cute5tupleIJNS5_1CILi64EEES8_NS7_ILi256EEEEEENS_10bfloat16_tEfNS_4arch4Sm80ELb0ELb1ELb1ELb1ELb0ELb0ELb0ELb0ELi2ELi4ELi2ELi2ELb0EEENS1_24CollectiveEpilogueBwdGQAISA_fSD_Li256ELb1ELb0EEENS1_19SingleTileSchedulerILb1ELb0ELb0ELi64EEEEEEEEEvNT_6ParamsE)
        /*004c*/ 	.short	0x0380
        /*004e*/ 	.short	0x0278


	//----- nvinfo : EIATTR_SW_WAR
	.align		4
.L_478:
        /*0050*/ 	.byte	0x04, 0x36
        /*0052*/ 	.short	(.L_480 - .L_479)
.L_479:
        /*0054*/ 	.word	0x00000008
.L_480:


//--------------------- .nv.info._ZN7cutlass13device_kernelIN5flash19enable_sm80_to_sm89INS1_16FlashAttnBwdSm80INS1_25CollectiveMainloopBwdSm80ILi1ELi1EN4cute5tupleIJNS5_1CILi64EEES8_NS7_ILi256EEEEEENS_10bfloat16_tEfNS_4arch4Sm80ELb1ELb0ELb1ELb0ELb0ELb0ELb0ELb0ELi2ELi4ELi2ELi2ELb0EEENS1_21CollectiveEpilogueBwdISA_SB_SD_Li256ELb0ELb0ELi4EEENS1_25SingleTileBwdLPTSchedulerILb0ELi64ELb0EEEEEEEEEvNT_6ParamsE --------------------------
	.section	.nv.info._ZN7cutlass13device_kernelIN5flash19enable_sm80_to_sm89INS1_16FlashAttnBwdSm80INS1_25CollectiveMainloopBwdSm80ILi1ELi1EN4cute5tupleIJNS5_1CILi64EEES8_NS7_ILi256EEEEEENS_10bfloat16_tEfNS_4arch4Sm80ELb1ELb0ELb1ELb0ELb0ELb0ELb0ELb0ELi2ELi4ELi2ELi2ELb0EEENS1_21CollectiveEpilogueBwdISA_SB_SD_Li256ELb0ELb0ELi4EEENS1_25SingleTileBwdLPTSchedulerILb0ELi64ELb0EEEEEEEEEvNT_6ParamsE,"",@"SHT_CUDA_INFO"
	.sectionflags	@""
	.align	4


	//----- nvinfo : EIATTR_CUDA_API_VERSION
	.align		4
        /*0000*/ 	.byte	0x04, 0x37
        /*0002*/ 	.short	(.L_482 - .L_481)
.L_481:
        /*0004*/ 	.word	0x00000082


	//----- nvinfo : EIATTR_KPARAM_INFO
	.align		4
.L_482:
        /*0008*/ 	.byte	0x04, 0x17
        /*000a*/ 	.short	(.L_484 - .L_483)
.L_483:
        /*000c*/ 	.word	0x00000000
        /*0010*/ 	.short	0x0000
        /*0012*/ 	.short	0x0000
        /*0014*/ 	.byte	0x00, 0xf0, 0x21, 0x0a


	//----- nvinfo : EIATTR_SPARSE_MMA_MASK
	.align		4
.L_484:
        /*0018*/ 	.byte	0x03, 0x50
        /*001a*/ 	.short	0x0000


	//----- nvinfo : EIATTR_MAXREG_COUNT
	.align		4
        /*001c*/ 	.byte	0x03, 0x1b
        /*001e*/ 	.short	0x00ff


	//----- nvinfo : EIATTR_MERCURY_ISA_VERSION
	.align		4
        /*0020*/ 	.byte	0x03, 0x5f
        /*0022*/ 	.short	0x0101


	//----- nvinfo : EIATTR_VRC_CTA_INIT_COUNT
	.align		4
        /*0024*/ 	.byte	0x02, 0x4a
	.zero		1
	.zero		1


	//----- nvinfo : EIATTR_EXIT_INSTR_OFFSETS
	.align		4
        /*0028*/ 	.byte	0x04, 0x1c
        /*002a*/ 	.short	(.L_486 - .L_485)


	//   ....[0]....
.L_485:
        /*002c*/ 	.word	0x00000010


	//----- nvinfo : EIATTR_MAX_THREADS
	.align		4
.L_486:
        /*0030*/ 	.byte	0x04, 0x05
        /*0032*/ 	.short	(.L_488 - .L_487)
.L_487:
        /*0034*/ 	.word	0x00000100
        /*0038*/ 	.word	0x00000001
        /*003c*/ 	.word	0x00000001


	//----- nvinfo : EIATTR_CBANK_PARAM_SIZE
	.align		4
.L_488:
        /*0040*/ 	.byte	0x03, 0x19
        /*0042*/ 	.short	0x0288


	//----- nvinfo : EIATTR_PARAM_CBANK
	.align		4
        /*0044*/ 	.byte	0x04, 0x0a
        /*0046*/ 	.short	(.L_490 - .L_489)
	.align		4
.L_489:
        /*0048*/ 	.word	index@(.nv.constant0._ZN7cutlass13device_kernelIN5flash19enable_sm80_to_sm89INS1_16FlashAttnBwdSm80INS1_25CollectiveMainloopBwdSm80ILi1ELi1EN4cute5tupleIJNS5_1CILi64EEES8_NS7_ILi256EEEEEENS_10bfloat16_tEfNS_4arch4Sm80ELb1ELb0ELb1ELb0ELb0ELb0ELb0ELb0ELi2ELi4ELi2ELi2ELb0EEENS1_21CollectiveEpilogueBwdISA_SB_SD_Li256ELb0ELb0ELi4EEENS1_25SingleTileBwdLPTSchedulerILb0ELi64ELb0EEEEEEEEEvNT_6ParamsE)
        /*004c*/ 	.short	0x0380
        /*004e*/ 	.short	0x0288


	//----- nvinfo : EIATTR_SW_WAR
	.align		4
.L_490:
        /*0050*/ 	.byte	0x04, 0x36
        /*0052*/ 	.short	(.L_492 - .L_491)
.L_491:
        /*0054*/ 	.word	0x00000008
.L_492:


//--------------------- .nv.info._ZN7cutlass13device_kernelIN5flash19enable_sm80_to_sm89INS1_16FlashAttnBwdSm80INS1_25CollectiveMainloopBwdSm80ILi1ELi1EN4cute5tupleIJNS5_1CILi64EEES8_NS7_ILi256EEEEEENS_10bfloat16_tEfNS_4arch4Sm80ELb1ELb0ELb1ELb0ELb0ELb0ELb0ELb0ELi2ELi4ELi2ELi2ELb0EEENS1_24CollectiveEpilogueBwdGQAISA_fSD_Li256ELb0ELb0EEENS1_25SingleTileBwdLPTSchedulerILb0ELi64ELb0EEEEEEEEEvNT_6ParamsE --------------------------
	.section	.nv.info._ZN7cutlass13device_kernelIN5flash19enable_sm80_to_sm89INS1_16FlashAttnBwdSm80INS1_25CollectiveMainloopBwdSm80ILi1ELi1EN4cute5tupleIJNS5_1CILi64EEES8_NS7_ILi256EEEEEENS_10bfloat16_tEfNS_4arch4Sm80ELb1ELb0ELb1ELb0ELb0ELb0ELb0ELb0ELi2ELi4ELi2ELi2ELb0EEENS1_24CollectiveEpilogueBwdGQAISA_fSD_Li256ELb0ELb0EEENS1_25SingleTileBwdLPTSchedulerILb0ELi64ELb0EEEEEEEEEvNT_6ParamsE,"",@"SHT_CUDA_INFO"
	.sectionflags	@""
	.align	4


	//----- nvinfo : EIATTR_CUDA_API_VERSION
	.align		4
        /*0000*/ 	.byte	0x04, 0x37
        /*0002*/ 	.short	(.L_494 - .L_493)
.L_493:
        /*0004*/ 	.word	0x00000082


	//----- nvinfo : EIATTR_KPARAM_INFO
	.align		4
.L_494:
        /*0008*/ 	.byte	0x04, 0x17
        /*000a*/ 	.short	(.L_496 - .L_495)
.L_495:
        /*000c*/ 	.word	0x00000000
        /*0010*/ 	.short	0x0000
        /*0012*/ 	.short	0x0000
        /*0014*/ 	.byte	0x00, 0xf0, 0x41, 0x0a


	//----- nvinfo : EIATTR_SPARSE_MMA_MASK
	.align		4
.L_496:
        /*0018*/ 	.byte	0x03, 0x50
        /*001a*/ 	.short	0x0000


	//----- nvinfo : EIATTR_MAXREG_COUNT
	.align		4
        /*001c*/ 	.byte	0x03, 0x1b
        /*001e*/ 	.short	0x00ff


	//----- nvinfo : EIATTR_MERCURY_ISA_VERSION
	.align		4
        /*0020*/ 	.byte	0x03, 0x5f
        /*0022*/ 	.short	0x0101


	//----- nvinfo : EIATTR_VRC_CTA_INIT_COUNT
	.align		4
        /*0024*/ 	.byte	0x02, 0x4a
	.zero		1
	.zero		1


	//----- nvinfo : EIATTR_EXIT_INSTR_OFFSETS
	.align		4
        /*0028*/ 	.byte	0x04, 0x1c
        /*002a*/ 	.short	(.L_498 - .L_497)


	//   ....[0]....
.L_497:
        /*002c*/ 	.word	0x00000010


	//----- nvinfo : EIATTR_MAX_THREADS
	.align		4
.L_498:
        /*0030*/ 	.byte	0x04, 0x05
        /*0032*/ 	.short	(.L_500 - .L_499)
.L_499:
        /*0034*/ 	.word	0x00000100
        /*0038*/ 	.word	0x00000001
        /*003c*/ 	.word	0x00000001


	//----- nvinfo : EIATTR_CBANK_PARAM_SIZE
	.align		4
.L_500:
        /*0040*/ 	.byte	0x03, 0x19
        /*0042*/ 	.short	0x0290


	//----- nvinfo : EIATTR_PARAM_CBANK
	.align		4
        /*0044*/ 	.byte	0x04, 0x0a
        /*0046*/ 	.short	(.L_502 - .L_501)
	.align		4
.L_501:
        /*0048*/ 	.word	index@(.nv.constant0._ZN7cutlass13device_kernelIN5flash19enable_sm80_to_sm89INS1_16FlashAttnBwdSm80INS1_25CollectiveMainloopBwdSm80ILi1ELi1EN4cute5tupleIJNS5_1CILi64EEES8_NS7_ILi256EEEEEENS_10bfloat16_tEfNS_4arch4Sm80ELb1ELb0ELb1ELb0ELb0ELb0ELb0ELb0ELi2ELi4ELi2ELi2ELb0EEENS1_24CollectiveEpilogueBwdGQAISA_fSD_Li256ELb0ELb0EEENS1_25SingleTileBwdLPTSchedulerILb0ELi64ELb0EEEEEEEEEvNT_6ParamsE)
        /*004c*/ 	.short	0x0380
        /*004e*/ 	.short	0x0290


	//----- nvinfo : EIATTR_SW_WAR
	.align		4
.L_502:
        /*0050*/ 	.byte	0x04, 0x36
        /*0052*/ 	.short	(.L_504 - .L_503)
.L_503:
        /*0054*/ 	.word	0x00000008
.L_504:


//--------------------- .nv.info._ZN7cutlass13device_kernelIN5flash22FlashAttnBwdPreprocessIN4cute5tupleIJNS3_1CILi64EEENS5_ILi256EEEEEENS_10bfloat16_tEfNS_4arch4Sm80ELb1ELb0EEEEEvNT_6ParamsE --------------------------
	.section	.nv.info._ZN7cutlass13device_kernelIN5flash22FlashAttnBwdPreprocessIN4cute5tupleIJNS3_1CILi64EEENS5_ILi256EEEEEENS_10bfloat16_tEfNS_4arch4Sm80ELb1ELb0EEEEEvNT_6ParamsE,"",@"SHT_CUDA_INFO"
	.sectionflags	@""
	.align	4


	//----- nvinfo : EIATTR_CUDA_API_VERSION
	.align		4
        /*0000*/ 	.byte	0x04, 0x37
        /*0002*/ 	.short	(.L_506 - .L_505)
.L_505:
        /*0004*/ 	.word	0x00000082


	//----- nvinfo : EIATTR_KPARAM_INFO
	.align		4
.L_506:
        /*0008*/ 	.byte	0x04, 0x17
        /*000a*/ 	.short	(.L_508 - .L_507)
.L_507:
        /*000c*/ 	.word	0x00000000
        /*0010*/ 	.short	0x0000
        /*0012*/ 	.short	0x0000
        /*0014*/ 	.byte	0x00, 0xf0, 0xc1, 0x03


	//----- nvinfo : EIATTR_SPARSE_MMA_MASK
	.align		4
.L_508:
        /*0018*/ 	.byte	0x03, 0x50
        /*001a*/ 	.short	0x0000


	//----- nvinfo : EIATTR_MAXREG_COUNT
	.align		4
        /*001c*/ 	.byte	0x03, 0x1b
        /*001e*/ 	.short	0x0080


	//----- nvinfo : EIATTR_MERCURY_ISA_VERSION
	.align		4
        /*0020*/ 	.byte	0x03, 0x5f
        /*0022*/ 	.short	0x0101


	//----- nvinfo : EIATTR_COOP_GROUP_MASK_REGIDS
	.align		4
        /*0024*/ 	.byte	0x04, 0x29
        /*0026*/ 	.short	(.L_510 - .L_509)


	//   ....[0]....
.L_509:
        /*0028*/ 	.word	0xffffffff


	//   ....[1]....
        /*002c*/ 	.word	0xffffffff


	//   ....[2]....
        /*0030*/ 	.word	0xffffffff


	//   ....[3]....
        /*0034*/ 	.word	0xffffffff


	//   ....[4]....
        /*0038*/ 	.word	0xffffffff


	//   ....[5]....
        /*003c*/ 	.word	0xffffffff


	//   ....[6]....
        /*0040*/ 	.word	0xffffffff


	//   ....[7]....
        /*0044*/ 	.word	0xffffffff


	//   ....[8]....
        /*0048*/ 	.word	0xffffffff


	//   ....[9]....
        /*004c*/ 	.word	0xffffffff


	//   ....[10]....
        /*0050*/ 	.word	0xffffffff


	//   ....[11]....
        /*0054*/ 	.word	0xffffffff


	//   ....[12]....
        /*0058*/ 	.word	0xffffffff


	//   ....[13]....
        /*005c*/ 	.word	0xffffffff


	//   ....[14]....
        /*0060*/ 	.word	0xffffffff


	//   ....[15]....
        /*0064*/ 	.word	0xffffffff


	//----- nvinfo : EIATTR_COOP_GROUP_INSTR_OFFSETS
	.align		4
.L_510:
        /*0068*/ 	.byte	0x04, 0x28
        /*006a*/ 	.short	(.L_512 - .L_511)


	//   ....[0]....
.L_511:
        /*006c*/ 	.word	0x00001aa0


	//   ....[1]....
        /*0070*/ 	.word	0x00001ab0


	//   ....[2]....
        /*0074*/ 	.word	0x00001ac0


	//   ....[3]....
        /*0078*/ 	.word	0x00001ad0


	//   ....[4]....
        /*007c*/ 	.word	0x00001b00


	//   ....[5]....
        /*0080*/ 	.word	0x00001b20


	//   ....[6]....
        /*0084*/ 	.word	0x00001b40


	//   ....[7]....
        /*0088*/ 	.word	0x00001b50


	//   ....[8]....
        /*008c*/ 	.word	0x00001b80


	//   ....[9]....
        /*0090*/ 	.word	0x00001ba0


	//   ....[10]....
        /*0094*/ 	.word	0x00001bc0


	//   ....[11]....
        /*0098*/ 	.word	0x00001bd0


	//   ....[12]....
        /*009c*/ 	.word	0x00001c00


	//   ....[13]....
        /*00a0*/ 	.word	0x00001c30


	//   ....[14]....
        /*00a4*/ 	.word	0x00001c60


	//   ....[15]....
        /*00a8*/ 	.word	0x00001c70


	//----- nvinfo : EIATTR_VRC_CTA_INIT_COUNT
	.align		4
.L_512:
        /*00ac*/ 	.byte	0x02, 0x4a
	.zero		1
	.zero		1


	//----- nvinfo : EIATTR_EXIT_INSTR_OFFSETS
	.align		4
        /*00b0*/ 	.byte	0x04, 0x1c
        /*00b2*/ 	.short	(.L_514 - .L_513)


	//   ....[0]....
.L_513:
        /*00b4*/ 	.word	0x00002270


	//   ....[1]....
        /*00b8*/ 	.word	0x000022f0


	//----- nvinfo : EIATTR_MAX_THREADS
	.align		4
.L_514:
        /*00bc*/ 	.byte	0x04, 0x05
        /*00be*/ 	.short	(.L_516 - .L_515)
.L_515:
        /*00c0*/ 	.word	0x00000100
        /*00c4*/ 	.word	0x00000001
        /*00c8*/ 	.word	0x00000001


	//----- nvinfo : EIATTR_CRS_STACK_SIZE
	.align		4
.L_516:
        /*00cc*/ 	.byte	0x04, 0x1e
        /*00ce*/ 	.short	(.L_518 - .L_517)
.L_517:
        /*00d0*/ 	.word	0x00000000


	//----- nvinfo : EIATTR_CBANK_PARAM_SIZE
	.align		4
.L_518:
        /*00d4*/ 	.byte	0x03, 0x19
        /*00d6*/ 	.short	0x00f0


	//----- nvinfo : EIATTR_PARAM_CBANK
	.align		4
        /*00d8*/ 	.byte	0x04, 0x0a
        /*00da*/ 	.short	(.L_520 - .L_519)
	.align		4
.L_519:
        /*00dc*/ 	.word	index@(.nv.constant0._ZN7cutlass13device_kernelIN5flash22FlashAttnBwdPreprocessIN4cute5tupleIJNS3_1CILi64EEENS5_ILi256EEEEEENS_10bfloat16_tEfNS_4arch4Sm80ELb1ELb0EEEEEvNT_6ParamsE)
        /*00e0*/ 	.short	0x0380
        /*00e2*/ 	.short	0x00f0


	//----- nvinfo : EIATTR_SW_WAR
	.align		4
.L_520:
        /*00e4*/ 	.byte	0x04, 0x36
        /*00e6*/ 	.short	(.L_522 - .L_521)
.L_521:
        /*00e8*/ 	.word	0x00000008
.L_522:


//--------------------- .nv.info._ZN7cutlass13device_kernelIN5flash19enable_sm80_to_sm89INS1_16FlashAttnBwdSm80INS1_25CollectiveMainloopBwdSm80ILi1ELi1EN4cute5tupleIJNS5_1CILi64EEES8_NS7_ILi256EEEEEENS_10bfloat16_tEfNS_4arch4Sm80ELb1ELb0ELb1ELb1ELb0ELb0ELb0ELb0ELi2ELi4ELi2ELi2ELb0EEENS1_21CollectiveEpilogueBwdISA_SB_SD_Li256ELb1ELb0ELi4EEENS1_25SingleTileBwdLPTSchedulerILb1ELi64ELb0EEEEEEEEEvNT_6ParamsE --------------------------
	.section	.nv.info._ZN7cutlass13device_kernelIN5flash19enable_sm80_to_sm89INS1_16FlashAttnBwdSm80INS1_25CollectiveMainloopBwdSm80ILi1ELi1EN4cute5tupleIJNS5_1CILi64EEES8_NS7_ILi256EEEEEENS_10bfloat16_tEfNS_4arch4Sm80ELb1ELb0ELb1ELb1ELb0ELb0ELb0ELb0ELi2ELi4ELi2ELi2ELb0EEENS1_21CollectiveEpilogueBwdISA_SB_SD_Li256ELb1ELb0ELi4EEENS1_25SingleTileBwdLPTSchedulerILb1ELi64ELb0EEEEEEEEEvNT_6ParamsE,"",@"SHT_CUDA_INFO"
	.sectionflags	@""
	.align	4


	//----- nvinfo : EIATTR_CUDA_API_VERSION
	.align		4
        /*0000*/ 	.byte	0x04, 0x37
        /*0002*/ 	.short	(.L_524 - .L_523)
.L_523:
        /*0004*/ 	.word	0x00000082


	//----- nvinfo : EIATTR_KPARAM_INFO
	.align		4
.L_524:
        /*0008*/ 	.byte	0x04, 0x17
        /*000a*/ 	.short	(.L_526 - .L_525)
.L_525:
        /*000c*/ 	.word	0x00000000
        /*0010*/ 	.short	0x0000
        /*0012*/ 	.short	0x0000
        /*0014*/ 	.byte	0x00, 0xf0, 0x21, 0x0a


	//----- nvinfo : EIATTR_SPARSE_MMA_MASK
	.align		4
.L_526:
        /*0018*/ 	.byte	0x03, 0x50
        /*001a*/ 	.short	0x0000


	//----- nvinfo : EIATTR_MAXREG_COUNT
	.align		4
        /*001c*/ 	.byte	0x03, 0x1b
        /*001e*/ 	.short	0x00ff


	//----- nvinfo : EIATTR_MERCURY_ISA_VERSION
	.align		4
        /*0020*/ 	.byte	0x03, 0x5f
        /*0022*/ 	.short	0x0101


	//----- nvinfo : EIATTR_VRC_CTA_INIT_COUNT
	.align		4
        /*0024*/ 	.byte	0x02, 0x4a
	.zero		1
	.zero		1


	//----- nvinfo : EIATTR_EXIT_INSTR_OFFSETS
	.align		4
        /*0028*/ 	.byte	0x04, 0x1c
        /*002a*/ 	.short	(.L_528 - .L_527)


	//   ....[0]....
.L_527:
        /*002c*/ 	.word	0x00000010


	//----- nvinfo : EIATTR_MAX_THREADS
	.align		4
.L_528:
        /*0030*/ 	.byte	0x04, 0x05
        /*0032*/ 	.short	(.L_530 - .L_529)
.L_529:
        /*0034*/ 	.word	0x00000100
        /*0038*/ 	.word	0x00000001
        /*003c*/ 	.word	0x00000001


	//----- nvinfo : EIATTR_CBANK_PARAM_SIZE
	.align		4
.L_530:
        /*0040*/ 	.byte	0x03, 0x19
        /*0042*/ 	.short	0x0288


	//----- nvinfo : EIATTR_PARAM_CBANK
	.align		4
        /*0044*/ 	.byte	0x04, 0x0a
        /*0046*/ 	.short	(.L_532 - .L_531)
	.align		4
.L_531:
        /*0048*/ 	.word	index@(.nv.constant0._ZN7cutlass13device_kernelIN5flash19enable_sm80_to_sm89INS1_16FlashAttnBwdSm80INS1_25CollectiveMainloopBwdSm80ILi1ELi1EN4cute5tupleIJNS5_1CILi64EEES8_NS7_ILi256EEEEEENS_10bfloat16_tEfNS_4arch4Sm80ELb1ELb0ELb1ELb1ELb0ELb0ELb0ELb0ELi2ELi4ELi2ELi2ELb0EEENS1_21CollectiveEpilogueBwdISA_SB_SD_Li256ELb1ELb0ELi4EEENS1_25SingleTileBwdLPTSchedulerILb1ELi64ELb0EEEEEEEEEvNT_6ParamsE)
        /*004c*/ 	.short	0x0380
        /*004e*/ 	.short	0x0288


	//----- nvinfo : EIATTR_SW_WAR
	.align		4
.L_532:
        /*0050*/ 	.byte	0x04, 0x36
        /*0052*/ 	.short	(.L_534 - .L_533)
.L_533:
        /*0054*/ 	.word	0x00000008
.L_534:


//--------------------- .nv.info._ZN7cutlass13device_kernelIN5flash32FlashAttnBwdPostprocessConvertdQIN4cute5tupleIJNS3_1CILi64EEENS5_ILi256EEEEEENS_10bfloat16_tEfNS_4arch4Sm80ELi256ENS3_8TiledMMAINS3_8MMA_AtomIJNS3_30SM80_16x8x16_F32BF16BF16F32_TNEEEENS3_6LayoutINS4_IJNS5_ILi2EEENS5_ILi4EEENS5_ILi1EEEEEENS4_IJSJ_SH_NS5_ILi0EEEEEEEENS4_IJNS5_ILi32EEES6_NS5_ILi16EEEEEEEELb0EEEEEvNT_6ParamsE --------------------------
	.section	.nv.info._ZN7cutlass13device_kernelIN5flash32FlashAttnBwdPostprocessConvertdQIN4cute5tupleIJNS3_1CILi64EEENS5_ILi256EEEEEENS_10bfloat16_tEfNS_4arch4Sm80ELi256ENS3_8TiledMMAINS3_8MMA_AtomIJNS3_30SM80_16x8x16_F32BF16BF16F32_TNEEEENS3_6LayoutINS4_IJNS5_ILi2EEENS5_ILi4EEENS5_ILi1EEEEEENS4_IJSJ_SH_NS5_ILi0EEEEEEEENS4_IJNS5_ILi32EEES6_NS5_ILi16EEEEEEEELb0EEEEEvNT_6ParamsE,"",@"SHT_CUDA_INFO"
	.sectionflags	@""
	.align	4


	//----- nvinfo : EIATTR_CUDA_API_VERSION
	.align		4
        /*0000*/ 	.byte	0x04, 0x37
        /*0002*/ 	.short	(.L_536 - .L_535)
.L_535:
        /*0004*/ 	.word	0x00000082


	//----- nvinfo : EIATTR_KPARAM_INFO
	.align		4
.L_536:
        /*0008*/ 	.byte	0x04, 0x17
        /*000a*/ 	.short	(.L_538 - .L_537)
.L_537:
        /*000c*/ 	.word	0x00000000
        /*0010*/ 	.short	0x0000
        /*0012*/ 	.short	0x0000
        /*0014*/ 	.byte	0x00, 0xf0, 0xc1, 0x01


	//----- nvinfo : EIATTR_SPARSE_MMA_MASK
	.align		4
.L_538:
        /*0018*/ 	.byte	0x03, 0x50
        /*001a*/ 	.short	0x0000


	//----- nvinfo : EIATTR_MAXREG_COUNT
	.align		4
        /*001c*/ 	.byte	0x03, 0x1b
        /*001e*/ 	.short	0x0080


	//----- nvinfo : EIATTR_NUM_BARRIERS
	.align		4
        /*0020*/ 	.byte	0x02, 0x4c
        /*0022*/ 	.byte	0x01
	.zero		1


	//----- nvinfo : EIATTR_MERCURY_ISA_VERSION
	.align		4
        /*0024*/ 	.byte	0x03, 0x5f
        /*0026*/ 	.short	0x0101


	//----- nvinfo : EIATTR_VRC_CTA_INIT_COUNT
	.align		4
        /*0028*/ 	.byte	0x02, 0x4a
	.zero		1
	.zero		1


	//----- nvinfo : EIATTR_EXIT_INSTR_OFFSETS
	.align		4
        /*002c*/ 	.byte	0x04, 0x1c
        /*002e*/ 	.short	(.L_540 - .L_539)


	//   ....[0]....
.L_539:
        /*0030*/ 	.word	0x00000280


	//   ....[1]....
        /*0034*/ 	.word	0x00001cc0


	//   ....[2]....
        /*0038*/ 	.word	0x00001da0


	//----- nvinfo : EIATTR_MAX_THREADS
	.align		4
.L_540:
        /*003c*/ 	.byte	0x04, 0x05
        /*003e*/ 	.short	(.L_542 - .L_541)
.L_541:
        /*0040*/ 	.word	0x00000100
        /*0044*/ 	.word	0x00000001
        /*0048*/ 	.word	0x00000001


	//----- nvinfo : EIATTR_CRS_STACK_SIZE
	.align		4
.L_542:
        /*004c*/ 	.byte	0x04, 0x1e
        /*004e*/ 	.short	(.L_544 - .L_543)
.L_543:
        /*0050*/ 	.word	0x00000000


	//----- nvinfo : EIATTR_CBANK_PARAM_SIZE
	.align		4
.L_544:
        /*0054*/ 	.byte	0x03, 0x19
        /*0056*/ 	.short	0x0070


	//----- nvinfo : EIATTR_PARAM_CBANK
	.align		4
        /*0058*/ 	.byte	0x04, 0x0a
        /*005a*/ 	.short	(.L_546 - .L_545)
	.align		4
.L_545:
        /*005c*/ 	.word	index@(.nv.constant0._ZN7cutlass13device_kernelIN5flash32FlashAttnBwdPostprocessConvertdQIN4cute5tupleIJNS3_1CILi64EEENS5_ILi256EEEEEENS_10bfloat16_tEfNS_4arch4Sm80ELi256ENS3_8TiledMMAINS3_8MMA_AtomIJNS3_30SM80_16x8x16_F32BF16BF16F32_TNEEEENS3_6LayoutINS4_IJNS5_ILi2EEENS5_ILi4EEENS5_ILi1EEEEEENS4_IJSJ_SH_NS5_ILi0EEEEEEEENS4_IJNS5_ILi32EEES6_NS5_ILi16EEEEEEEELb0EEEEEvNT_6ParamsE)
        /*0060*/ 	.short	0x0380
        /*0062*/ 	.short	0x0070


	//----- nvinfo : EIATTR_SW_WAR
	.align		4
.L_546:
        /*0064*/ 	.byte	0x04, 0x36
        /*0066*/ 	.short	(.L_548 - .L_547)
.L_547:
        /*0068*/ 	.word	0x00000008
.L_548:


//--------------------- .nv.info._ZN7cutlass13device_kernelIN5flash19enable_sm80_to_sm89INS1_16FlashAttnBwdSm80INS1_25CollectiveMainloopBwdSm80ILi1ELi1EN4cute5tupleIJNS5_1CILi64EEES8_NS7_ILi256EEEEEENS_10bfloat16_tEfNS_4arch4Sm80ELb1ELb0ELb1ELb1ELb0ELb0ELb0ELb0ELi2ELi4ELi2ELi2ELb0EEENS1_24CollectiveEpilogueBwdGQAISA_fSD_Li256ELb1ELb0EEENS1_25SingleTileBwdLPTSchedulerILb1ELi64ELb0EEEEEEEEEvNT_6ParamsE --------------------------
	.section	.nv.info._ZN7cutlass13device_kernelIN5flash19enable_sm80_to_sm89INS1_16FlashAttnBwdSm80INS1_25CollectiveMainloopBwdSm80ILi1ELi1EN4cute5tupleIJNS5_1CILi64EEES8_NS7_ILi256EEEEEENS_10bfloat16_tEfNS_4arch4Sm80ELb1ELb0ELb1ELb1ELb0ELb0ELb0ELb0ELi2ELi4ELi2ELi2ELb0EEENS1_24CollectiveEpilogueBwdGQAISA_fSD_Li256ELb1ELb0EEENS1_25SingleTileBwdLPTSchedulerILb1ELi64ELb0EEEEEEEEEvNT_6ParamsE,"",@"SHT_CUDA_INFO"
	.sectionflags	@""
	.align	4


	//----- nvinfo : EIATTR_CUDA_API_VERSION
	.align		4
        /*0000*/ 	.byte	0x04, 0x37
        /*0002*/ 	.short	(.L_550 - .L_549)
.L_549:
        /*0004*/ 	.word	0x00000082


	//----- nvinfo : EIATTR_KPARAM_INFO
	.align		4
.L_550:
        /*0008*/ 	.byte	0x04, 0x17
        /*000a*/ 	.short	(.L_552 - .L_551)
.L_551:
        /*000c*/ 	.word	0x00000000
        /*0010*/ 	.short	0x0000
        /*0012*/ 	.short	0x0000
        /*0014*/ 	.byte	0x00, 0xf0, 0x41, 0x0a


	//----- nvinfo : EIATTR_SPARSE_MMA_MASK
	.align		4
.L_552:
        /*0018*/ 	.byte	0x03, 0x50
        /*001a*/ 	.short	0x0000


	//----- nvinfo : EIATTR_MAXREG_COUNT
	.align		4
        /*001c*/ 	.byte	0x03, 0x1b
        /*001e*/ 	.short	0x00ff


	//----- nvinfo : EIATTR_MERCURY_ISA_VERSION
	.align		4
        /*0020*/ 	.byte	0x03, 0x5f
        /*0022*/ 	.short	0x0101


	//----- nvinfo : EIATTR_VRC_CTA_INIT_COUNT
	.align		4
        /*0024*/ 	.byte	0x02, 0x4a
	.zero		1
	.zero		1


	//----- nvinfo : EIATTR_EXIT_INSTR_OFFSETS
	.align		4
        /*0028*/ 	.byte	0x04, 0x1c
        /*002a*/ 	.short	(.L_554 - .L_553)


	//   ....[0]....
.L_553:
        /*002c*/ 	.word	0x00000010


	//----- nvinfo : EIATTR_MAX_THREADS
	.align		4
.L_554:
        /*0030*/ 	.byte	0x04, 0x05
        /*0032*/ 	.short	(.L_556 - .L_555)
.L_555:
        /*0034*/ 	.word	0x00000100
        /*0038*/ 	.word	0x00000001
        /*003c*/ 	.word	0x00000001


	//----- nvinfo : EIATTR_CBANK_PARAM_SIZE
	.align		4
.L_556:
        /*0040*/ 	.byte	0x03, 0x19
        /*0042*/ 	.short	0x0290


	//----- nvinfo : EIATTR_PARAM_CBANK
	.align		4
        /*0044*/ 	.byte	0x04, 0x0a
        /*0046*/ 	.short	(.L_558 - .L_557)
	.align		4
.L_557:
        /*0048*/ 	.word	index@(.nv.constant0._ZN7cutlass13device_kernelIN5flash19enable_sm80_to_sm89INS1_16FlashAttnBwdSm80INS1_25CollectiveMainloopBwdSm80ILi1ELi1EN4cute5tupleIJNS5_1CILi64EEES8_NS7_ILi256EEEEEENS_10bfloat16_tEfNS_4arch4Sm80ELb1ELb0ELb1ELb1ELb0ELb0ELb0ELb0ELi2ELi4ELi2ELi2ELb0EEENS1_24CollectiveEpilogueBwdGQAISA_fSD_Li256ELb1ELb0EEENS1_25SingleTileBwdLPTSchedulerILb1ELi64ELb0EEEEEEEEEvNT_6ParamsE)
        /*004c*/ 	.short	0x0380
        /*004e*/ 	.short	0x0290


	//----- nvinfo : EIATTR_SW_WAR
	.align		4
.L_558:
        /*0050*/ 	.byte	0x04, 0x36
        /*0052*/ 	.short	(.L_560 - .L_559)
.L_559:
        /*0054*/ 	.word	0x00000008
.L_560:


//--------------------- .nv.info._ZN7cutlass13device_kernelIN5flash22FlashAttnBwdPreprocessIN4cute5tupleIJNS3_1CILi64EEENS5_ILi256EEEEEENS_10bfloat16_tEfNS_4arch4Sm80ELb1ELb1EEEEEvNT_6ParamsE --------------------------
	.section	.nv.info._ZN7cutlass13device_kernelIN5flash22FlashAttnBwdPreprocessIN4cute5tupleIJNS3_1CILi64EEENS5_ILi256EEEEEENS_10bfloat16_tEfNS_4arch4Sm80ELb1ELb1EEEEEvNT_6ParamsE,"",@"SHT_CUDA_INFO"
	.sectionflags	@""
	.align	4


	//----- nvinfo : EIATTR_CUDA_API_VERSION
	.align		4
        /*0000*/ 	.byte	0x04, 0x37
        /*0002*/ 	.short	(.L_562 - .L_561)
.L_561:
        /*0004*/ 	.word	0x00000082


	//----- nvinfo : EIATTR_KPARAM_INFO
	.align		4
.L_562:
        /*0008*/ 	.byte	0x04, 0x17
        /*000a*/ 	.short	(.L_564 - .L_563)
.L_563:
        /*000c*/ 	.word	0x00000000
        /*0010*/ 	.short	0x0000
        /*0012*/ 	.short	0x0000
        /*0014*/ 	.byte	0x00, 0xf0, 0xc1, 0x03


	//----- nvinfo : EIATTR_SPARSE_MMA_MASK
	.align		4
.L_564:
        /*0018*/ 	.byte	0x03, 0x50
        /*001a*/ 	.short	0x0000


	//----- nvinfo : EIATTR_MAXREG_COUNT
	.align		4
        /*001c*/ 	.byte	0x03, 0x1b
        /*001e*/ 	.short	0x0080


	//----- nvinfo : EIATTR_MERCURY_ISA_VERSION
	.align		4
        /*0020*/ 	.byte	0x03, 0x5f
        /*0022*/ 	.short	0x0101


	//----- nvinfo : EIATTR_COOP_GROUP_MASK_REGIDS
	.align		4
        /*0024*/ 	.byte	0x04, 0x29
        /*0026*/ 	.short	(.L_566 - .L_565)


	//   ....[0]....
.L_565:
        /*0028*/ 	.word	0xffffffff


	//   ....[1]....
        /*002c*/ 	.word	0xffffffff


	//   ....[2]....
        /*0030*/ 	.word	0xffffffff


	//   ....[3]....
        /*0034*/ 	.word	0xffffffff


	//   ....[4]....
        /*0038*/ 	.word	0xffffffff


	//   ....[5]....
        /*003c*/ 	.word	0xffffffff


	//   ....[6]....
        /*0040*/ 	.word	0xffffffff


	//   ....[7]....
        /*0044*/ 	.word	0xffffffff


	//   ....[8]....
        /*0048*/ 	.word	0xffffffff


	//   ....[9]....
        /*004c*/ 	.word	0xffffffff


	//   ....[10]....
        /*0050*/ 	.word	0xffffffff


	//   ....[11]....
        /*0054*/ 	.word	0xffffffff


	//   ....[12]....
        /*0058*/ 	.word	0xffffffff


	//   ....[13]....
        /*005c*/ 	.word	0xffffffff


	//   ....[14]....
        /*0060*/ 	.word	0xffffffff


	//   ....[15]....
        /*0064*/ 	.word	0xffffffff


	//----- nvinfo : EIATTR_COOP_GROUP_INSTR_OFFSETS
	.align		4
.L_566:
        /*0068*/ 	.byte	0x04, 0x28
        /*006a*/ 	.short	(.L_568 - .L_567)


	//   ....[0]....
.L_567:
        /*006c*/ 	.word	0x00001d10


	//   ....[1]....
        /*0070*/ 	.word	0x00001d20


	//   ....[2]....
        /*0074*/ 	.word	0x00001d30


	//   ....[3]....
        /*0078*/ 	.word	0x00001d40


	//   ....[4]....
        /*007c*/ 	.word	0x00001db0


	//   ....[5]....
        /*0080*/ 	.word	0x00001dd0


	//   ....[6]....
        /*0084*/ 	.word	0x00001de0


	//   ....[7]....
        /*0088*/ 	.word	0x00001df0


	//   ....[8]....
        /*008c*/ 	.word	0x00001e70


	//   ....[9]....
        /*0090*/ 	.word	0x00001e90


	//   ....[10]....
        /*0094*/ 	.word	0x00001eb0


	//   ....[11]....
        /*0098*/ 	.word	0x00001ec0


	//   ....[12]....
        /*009c*/ 	.word	0x00001f20


	//   ....[13]....
        /*00a0*/ 	.word	0x00001f40


	//   ....[14]....
        /*00a4*/ 	.word	0x00001f50


	//   ....[15]....
        /*00a8*/ 	.word	0x00001f60


	//----- nvinfo : EIATTR_VRC_CTA_INIT_COUNT
	.align		4
.L_568:
        /*00ac*/ 	.byte	0x02, 0x4a
	.zero		1
	.zero		1


	//----- nvinfo : EIATTR_EXIT_INSTR_OFFSETS
	.align		4
        /*00b0*/ 	.byte	0x04, 0x1c
        /*00b2*/ 	.short	(.L_570 - .L_569)


	//   ....[0]....
.L_569:
        /*00b4*/ 	.word	0x00000310


	//   ....[1]....
        /*00b8*/ 	.word	0x000025c0


	//   ....[2]....
        /*00bc*/ 	.word	0x00002660


	//----- nvinfo : EIATTR_MAX_THREADS
	.align		4
.L_570:
        /*00c0*/ 	.byte	0x04, 0x05
        /*00c2*/ 	.short	(.L_572 - .L_571)
.L_571:
        /*00c4*/ 	.word	0x00000100
        /*00c8*/ 	.word	0x00000001
        /*00cc*/ 	.word	0x00000001


	//----- nvinfo : EIATTR_CRS_STACK_SIZE
	.align		4
.L_572:
        /*00d0*/ 	.byte	0x04, 0x1e
        /*00d2*/ 	.short	(.L_574 - .L_573)
.L_573:
        /*00d4*/ 	.word	0x00000000


	//----- nvinfo : EIATTR_CBANK_PARAM_SIZE
	.align		4
.L_574:
        /*00d8*/ 	.byte	0x03, 0x19
        /*00da*/ 	.short	0x00f0


	//----- nvinfo : EIATTR_PARAM_CBANK
	.align		4
        /*00dc*/ 	.byte	0x04, 0x0a
        /*00de*/ 	.short	(.L_576 - .L_575)
	.align		4
.L_575:
        /*00e0*/ 	.word	index@(.nv.constant0._ZN7cutlass13device_kernelIN5flash22FlashAttnBwdPreprocessIN4cute5tupleIJNS3_1CILi64EEENS5_ILi256EEEEEENS_10bfloat16_tEfNS_4arch4Sm80ELb1ELb1EEEEEvNT_6ParamsE)
        /*00e4*/ 	.short	0x0380
        /*00e6*/ 	.short	0x00f0


	//----- nvinfo : EIATTR_SW_WAR
	.align		4
.L_576:
        /*00e8*/ 	.byte	0x04, 0x36
        /*00ea*/ 	.short	(.L_578 - .L_577)
.L_577:
        /*00ec*/ 	.word	0x00000008
.L_578:


//--------------------- .nv.callgraph             --------------------------
	.section	.nv.callgraph,"",@"SHT_CUDA_CALLGRAPH"
	.align	4
	.sectionentsize	8
	.align		4
        /*0000*/ 	.word	0x00000000
	.align		4
        /*0004*/ 	.word	0xffffffff
	.align		4
        /*0008*/ 	.word	0x00000000
	.align		4
        /*000c*/ 	.word	0xfffffffe
	.align		4
        /*0010*/ 	.word	0x00000000
	.align		4
        /*0014*/ 	.word	0xfffffffd
	.align		4
        /*0018*/ 	.word	0x00000000
	.align		4
        /*001c*/ 	.word	0xfffffffc


//--------------------- .nv.constant4             --------------------------
	.section	.nv.constant4,"a",@progbits
	.align	8
	.align		8
.nv.constant4:
        /*0000*/ 	.dword	_ZN74_INTERNAL_87a4c30e_38_flash_bwd_hdim256_bf16_softcap_sm80_cu_49158569_29024cuda3std3__45__cpo5beginE
	.align		8
        /*0008*/ 	.dword	_ZN74_INTERNAL_87a4c30e_38_flash_bwd_hdim256_bf16_softcap_sm80_cu_49158569_29024cuda3std3__45__cpo3endE
	.align		8
        /*0010*/ 	.dword	_ZN74_INTERNAL_87a4c30e_38_flash_bwd_hdim256_bf16_softcap_sm80_cu_49158569_29024cuda3std3__45__cpo6cbeginE
	.align		8
        /*0018*/ 	.dword	_ZN74_INTERNAL_87a4c30e_38_flash_bwd_hdim256_bf16_softcap_sm80_cu_49158569_29024cuda3std3__45__cpo4cendE
	.align		8
        /*0020*/ 	.dword	_ZN74_INTERNAL_87a4c30e_38_flash_bwd_hdim256_bf16_softcap_sm80_cu_49158569_29024cuda3std3__476_GLOBAL__N__87a4c30e_38_flash_bwd_hdim256_bf16_softcap_sm80_cu_49158569_29026ignoreE
	.align		8
        /*0028*/ 	.dword	_ZN74_INTERNAL_87a4c30e_38_flash_bwd_hdim256_bf16_softcap_sm80_cu_49158569_29024cuda3std3__419piecewise_constructE
	.align		8
        /*0030*/ 	.dword	_ZN74_INTERNAL_87a4c30e_38_flash_bwd_hdim256_bf16_softcap_sm80_cu_49158569_29024cuda3std3__48in_placeE
	.align		8
        /*0038*/ 	.dword	_ZN74_INTERNAL_87a4c30e_38_flash_bwd_hdim256_bf16_softcap_sm80_cu_49158569_29024cuda3std6ranges3__45__cpo4swapE
	.align		8
        /*0040*/ 	.dword	_ZN74_INTERNAL_87a4c30e_38_flash_bwd_hdim256_bf16_softcap_sm80_cu_49158569_29024cuda3std6ranges3__45__cpo9iter_moveE
	.align		8
        /*0048*/ 	.dword	_ZN74_INTERNAL_87a4c30e_38_flash_bwd_hdim256_bf16_softcap_sm80_cu_49158569_29024cute7productE
	.align		8
        /*0050*/ 	.dword	_ZN74_INTERNAL_87a4c30e_38_flash_bwd_hdim256_bf16_softcap_sm80_cu_49158569_29024cute1_E


//--------------------- .text._ZN7cutlass13device_kernelIN5flash19enable_sm80_to_sm89INS1_16FlashAttnBwdSm80INS1_25CollectiveMainloopBwdSm80ILi1ELi1EN4cute5tupleIJNS5_1CILi32EEENS7_ILi64EEENS7_ILi256EEEEEENS_10bfloat16_tEfNS_4arch4Sm80ELb0ELb0ELb1ELb0ELb0ELb0ELb0ELb0ELi2ELi2ELi2ELi1ELb1EEENS1_21CollectiveEpilogueBwdISB_SC_SE_Li256ELb0ELb0ELi4EEENS1_19SingleTileSchedulerILb0ELb0ELb0ELi64EEEEEEEEEvNT_6ParamsE --------------------------
	.section	.text._ZN7cutlass13device_kernelIN5flash19enable_sm80_to_sm89INS1_16FlashAttnBwdSm80INS1_25CollectiveMainloopBwdSm80ILi1ELi1EN4cute5tupleIJNS5_1CILi32EEENS7_ILi64EEENS7_ILi256EEEEEENS_10bfloat16_tEfNS_4arch4Sm80ELb0ELb0ELb1ELb0ELb0ELb0ELb0ELb0ELi2ELi2ELi2ELi1ELb1EEENS1_21CollectiveEpilogueBwdISB_SC_SE_Li256ELb0ELb0ELi4EEENS1_19SingleTileSchedulerILb0ELb0ELb0ELi64EEEEEEEEEvNT_6ParamsE,"ax",@progbits
	.align	128
.text._ZN7cutlass13device_kernelIN5flash19enable_sm80_to_sm89INS1_16FlashAttnBwdSm80INS1_25CollectiveMainloopBwdSm80ILi1ELi1EN4cute5tupleIJNS5_1CILi32EEENS7_ILi64EEENS7_ILi256EEEEEENS_10bfloat16_tEfNS_4arch4Sm80ELb0ELb0ELb1ELb0ELb0ELb0ELb0ELb0ELi2ELi2ELi2ELi1ELb1EEENS1_21CollectiveEpilogueBwdISB_SC_SE_Li256ELb0ELb0ELi4EEENS1_19SingleTileSchedulerILb0ELb0ELb0ELi64EEEEEEEEEvNT_6ParamsE:
        .type           _ZN7cutlass13device_kernelIN5flash19enable_sm80_to_sm89INS1_16FlashAttnBwdSm80INS1_25CollectiveMainloopBwdSm80ILi1ELi1EN4cute5tupleIJNS5_1CILi32EEENS7_ILi64EEENS7_ILi256EEEEEENS_10bfloat16_tEfNS_4arch4Sm80ELb0ELb0ELb1ELb0ELb0ELb0ELb0ELb0ELi2ELi2ELi2ELi1ELb1EEENS1_21CollectiveEpilogueBwdISB_SC_SE_Li256ELb0ELb0ELi4EEENS1_19SingleTileSchedulerILb0ELb0ELb0ELi64EEEEEEEEEvNT_6ParamsE,@function
        .size           _ZN7cutlass13device_kernelIN5flash19enable_sm80_to_sm89INS1_16FlashAttnBwdSm80INS1_25CollectiveMainloopBwdSm80ILi1ELi1EN4cute5tupleIJNS5_1CILi32EEENS7_ILi64EEENS7_ILi256EEEEEENS_10bfloat16_tEfNS_4arch4Sm80ELb0ELb0ELb1ELb0ELb0ELb0ELb0ELb0ELi2ELi2ELi2ELi1ELb1EEENS1_21CollectiveEpilogueBwdISB_SC_SE_Li256ELb0ELb0ELi4EEENS1_19SingleTileSchedulerILb0ELb0ELb0ELi64EEEEEEEEEvNT_6ParamsE,(.L_x_130 - _ZN7cutlass13device_kernelIN5flash19enable_sm80_to_sm89INS1_16FlashAttnBwdSm80INS1_25CollectiveMainloopBwdSm80ILi1ELi1EN4cute5tupleIJNS5_1CILi32EEENS7_ILi64EEENS7_ILi256EEEEEENS_10bfloat16_tEfNS_4arch4Sm80ELb0ELb0ELb1ELb0ELb0ELb0ELb0ELb0ELi2ELi2ELi2ELi1ELb1EEENS1_21CollectiveEpilogueBwdISB_SC_SE_Li256ELb0ELb0ELi4EEENS1_19SingleTileSchedulerILb0ELb0ELb0ELi64EEEEEEEEEvNT_6ParamsE)
        .other          _ZN7cutlass13device_kernelIN5flash19enable_sm80_to_sm89INS1_16FlashAttnBwdSm80INS1_25CollectiveMainloopBwdSm80ILi1ELi1EN4cute5tupleIJNS5_1CILi32EEENS7_ILi64EEENS7_ILi256EEEEEENS_10bfloat16_tEfNS_4arch4Sm80ELb0ELb0ELb1ELb0ELb0ELb0ELb0ELb0ELi2ELi2ELi2ELi1ELb1EEENS1_21CollectiveEpilogueBwdISB_SC_SE_Li256ELb0ELb0ELi4EEENS1_19SingleTileSchedulerILb0ELb0ELb0ELi64EEEEEEEEEvNT_6ParamsE,@"STO_CUDA_ENTRY STV_DEFAULT"
_ZN7cutlass13device_kernelIN5flash19enable_sm80_to_sm89INS1_16FlashAttnBwdSm80INS1_25CollectiveMainloopBwdSm80ILi1ELi1EN4cute5tupleIJNS5_1CILi32EEENS7_ILi64EEENS7_ILi256EEEEEENS_10bfloat16_tEfNS_4arch4Sm80ELb0ELb0ELb1ELb0ELb0ELb0ELb0ELb0ELi2ELi2ELi2ELi1ELb1EEENS1_21CollectiveEpilogueBwdISB_SC_SE_Li256ELb0ELb0ELi4EEENS1_19SingleTileSchedulerILb0ELb0ELb0ELi64EEEEEEEEEvNT_6ParamsE:
[----:B------:R-:W-:Y:S01]  /*0000*/  LDC R1, c[0x0][0x37c] ;  /* 0x0000df00ff017b82 */ /* 0x000fe20000000800 */
[----:B------:R-:W-:Y:S05]  /*0010*/  EXIT ;  /* 0x000000000000794d */ /* 0x000fea0003800000 */
.L_x_0:
[----:B------:R-:W-:-:S00]  /*0020*/  BRA `(.L_x_0) ;  /* 0xfffffffc00fc7947 */ /* 0x000fc0000383ffff */
[----:B------:R-:W-:-:S00]  /*0030*/  NOP ;  /* 0x0000000000007918 */ /* 0x000fc00000000000 */
        /* <DEDUP_REMOVED lines=12> */
.L_x_130:


//--------------------- .text._ZN7cutlass13device_kernelIN5flash19enable_sm80_to_sm89INS1_16FlashAttnBwdSm80INS1_25CollectiveMainloopBwdSm80ILi1ELi1EN4cute5tupleIJNS5_1CILi32EEENS7_ILi64EEENS7_ILi256EEEEEENS_10bfloat16_tEfNS_4arch4Sm80ELb0ELb0ELb1ELb0ELb0ELb0ELb0ELb0ELi2ELi2ELi2ELi1ELb1EEENS1_24CollectiveEpilogueBwdGQAISB_fSE_Li256ELb0ELb0EEENS1_19SingleTileSchedulerILb0ELb0ELb0ELi64EEEEEEEEEvNT_6ParamsE --------------------------
	.section	.text._ZN7cutlass13device_kernelIN5flash19enable_sm80_to_sm89INS1_16FlashAttnBwdSm80INS1_25CollectiveMainloopBwdSm80ILi1ELi1EN4cute5tupleIJNS5_1CILi32EEENS7_ILi64EEENS7_ILi256EEEEEENS_10bfloat16_tEfNS_4arch4Sm80ELb0ELb0ELb1ELb0ELb0ELb0ELb0ELb0ELi2ELi2ELi2ELi1ELb1EEENS1_24CollectiveEpilogueBwdGQAISB_fSE_Li256ELb0ELb0EEENS1_19SingleTileSchedulerILb0ELb0ELb0ELi64EEEEEEEEEvNT_6ParamsE,"ax",@progbits
	.align	128
.text._ZN7cutlass13device_kernelIN5flash19enable_sm80_to_sm89INS1_16FlashAttnBwdSm80INS1_25CollectiveMainloopBwdSm80ILi1ELi1EN4cute5tupleIJNS5_1CILi32EEENS7_ILi64EEENS7_ILi256EEEEEENS_10bfloat16_tEfNS_4arch4Sm80ELb0ELb0ELb1ELb0ELb0ELb0ELb0ELb0ELi2ELi2ELi2ELi1ELb1EEENS1_24CollectiveEpilogueBwdGQAISB_fSE_Li256ELb0ELb0EEENS1_19SingleTileSchedulerILb0ELb0ELb0ELi64EEEEEEEEEvNT_6ParamsE:
        .type           _ZN7cutlass13device_kernelIN5flash19enable_sm80_to_sm89INS1_16FlashAttnBwdSm80INS1_25CollectiveMainloopBwdSm80ILi1ELi1EN4cute5tupleIJNS5_1CILi32EEENS7_ILi64EEENS7_ILi256EEEEEENS_10bfloat16_tEfNS_4arch4Sm80ELb0ELb0ELb1ELb0ELb0ELb0ELb0ELb0ELi2ELi2ELi2ELi1ELb1EEENS1_24CollectiveEpilogueBwdGQAISB_fSE_Li256ELb0ELb0EEENS1_19SingleTileSchedulerILb0ELb0ELb0ELi64EEEEEEEEEvNT_6ParamsE,@function
        .size           _ZN7cutlass13device_kernelIN5flash19enable_sm80_to_sm89INS1_16FlashAttnBwdSm80INS1_25CollectiveMainloopBwdSm80ILi1ELi1EN4cute5tupleIJNS5_1CILi32EEENS7_ILi64EEENS7_ILi256EEEEEENS_10bfloat16_tEfNS_4arch4Sm80ELb0ELb0ELb1ELb0ELb0ELb0ELb0ELb0ELi2ELi2ELi2ELi1ELb1EEENS1_24CollectiveEpilogueBwdGQAISB_fSE_Li256ELb0ELb0EEENS1_19SingleTileSchedulerILb0ELb0ELb0ELi64EEEEEEEEEvNT_6ParamsE,(.L_x_131 - _ZN7cutlass13device_kernelIN5flash19enable_sm80_to_sm89INS1_16FlashAttnBwdSm80INS1_25CollectiveMainloopBwdSm80ILi1ELi1EN4cute5tupleIJNS5_1CILi32EEENS7_ILi64EEENS7_ILi256EEEEEENS_10bfloat16_tEfNS_4arch4Sm80ELb0ELb0ELb1ELb0ELb0ELb0ELb0ELb0ELi2ELi2ELi2ELi1ELb1EEENS1_24CollectiveEpilogueBwdGQAISB_fSE_Li256ELb0ELb0EEENS1_19SingleTileSchedulerILb0ELb0ELb0ELi64EEEEEEEEEvNT_6ParamsE)
        .other          _ZN7cutlass13device_kernelIN5flash19enable_sm80_to_sm89INS1_16FlashAttnBwdSm80INS1_25CollectiveMainloopBwdSm80ILi1ELi1EN4cute5tupleIJNS5_1CILi32EEENS7_ILi64EEENS7_ILi256EEEEEENS_10bfloat16_tEfNS_4arch4Sm80ELb0ELb0ELb1ELb0ELb0ELb0ELb0ELb0ELi2ELi2ELi2ELi1ELb1EEENS1_24CollectiveEpilogueBwdGQAISB_fSE_Li256ELb0ELb0EEENS1_19SingleTileSchedulerILb0ELb0ELb0ELi64EEEEEEEEEvNT_6ParamsE,@"STO_CUDA_ENTRY STV_DEFAULT"
_ZN7cutlass13device_kernelIN5flash19enable_sm80_to_sm89INS1_16FlashAttnBwdSm80INS1_25CollectiveMainloopBwdSm80ILi1ELi1EN4cute5tupleIJNS5_1CILi32EEENS7_ILi64EEENS7_ILi256EEEEEENS_10bfloat16_tEfNS_4arch4Sm80ELb0ELb0ELb1ELb0ELb0ELb0ELb0ELb0ELi2ELi2ELi2ELi1ELb1EEENS1_24CollectiveEpilogueBwdGQAISB_fSE_Li256ELb0ELb0EEENS1_19SingleTileSchedulerILb0ELb0ELb0ELi64EEEEEEEEEvNT_6ParamsE:
[----:B------:R-:W-:Y:S01]  /*0000*/  LDC R1, c[0x0][0x37c] ;  /* 0x0000df00ff017b82 */ /* 0x000fe20000000800 */
[----:B------:R-:W-:Y:S05]  /*0010*/  EXIT ;  /* 0x000000000000794d */ /* 0x000fea0003800000 */
.L_x_1:
        /* <DEDUP_REMOVED lines=14> */
.L_x_131:


//--------------------- .text._ZN7cutlass13device_kernelIN5flash19enable_sm80_to_sm89INS1_16FlashAttnBwdSm80INS1_25CollectiveMainloopBwdSm80ILi1ELi1EN4cute5tupleIJNS5_1CILi32EEENS7_ILi64EEENS7_ILi256EEEEEENS_10bfloat16_tEfNS_4arch4Sm80ELb0ELb0ELb1ELb1ELb0ELb0ELb0ELb0ELi2ELi2ELi2ELi1ELb1EEENS1_21CollectiveEpilogueBwdISB_SC_SE_Li256ELb1ELb0ELi4EEENS1_19SingleTileSchedulerILb1ELb0ELb0ELi64EEEEEEEEEvNT_6ParamsE --------------------------
	.section	.text._ZN7cutlass13device_kernelIN5flash19enable_sm80_to_sm89INS1_16FlashAttnBwdSm80INS1_25CollectiveMainloopBwdSm80ILi1ELi1EN4cute5tupleIJNS5_1CILi32EEENS7_ILi64EEENS7_ILi256EEEEEENS_10bfloat16_tEfNS_4arch4Sm80ELb0ELb0ELb1ELb1ELb0ELb0ELb0ELb0ELi2ELi2ELi2ELi1ELb1EEENS1_21CollectiveEpilogueBwdISB_SC_SE_Li256ELb1ELb0ELi4EEENS1_19SingleTileSchedulerILb1ELb0ELb0ELi64EEEEEEEEEvNT_6ParamsE,"ax",@progbits
	.align	128
.text._ZN7cutlass13device_kernelIN5flash19enable_sm80_to_sm89INS1_16FlashAttnBwdSm80INS1_25CollectiveMainloopBwdSm80ILi1ELi1EN4cute5tupleIJNS5_1CILi32EEENS7_ILi64EEENS7_ILi256EEEEEENS_10bfloat16_tEfNS_4arch4Sm80ELb0ELb0ELb1ELb1ELb0ELb0ELb0ELb0ELi2ELi2ELi2ELi1ELb1EEENS1_21CollectiveEpilogueBwdISB_SC_SE_Li256ELb1ELb0ELi4EEENS1_19SingleTileSchedulerILb1ELb0ELb0ELi64EEEEEEEEEvNT_6ParamsE:
        .type           _ZN7cutlass13device_kernelIN5flash19enable_sm80_to_sm89INS1_16FlashAttnBwdSm80INS1_25CollectiveMainloopBwdSm80ILi1ELi1EN4cute5tupleIJNS5_1CILi32EEENS7_ILi64EEENS7_ILi256EEEEEENS_10bfloat16_tEfNS_4arch4Sm80ELb0ELb0ELb1ELb1ELb0ELb0ELb0ELb0ELi2ELi2ELi2ELi1ELb1EEENS1_21CollectiveEpilogueBwdISB_SC_SE_Li256ELb1ELb0ELi4EEENS1_19SingleTileSchedulerILb1ELb0ELb0ELi64EEEEEEEEEvNT_6ParamsE,@function
        .size           _ZN7cutlass13device_kernelIN5flash19enable_sm80_to_sm89INS1_16FlashAttnBwdSm80INS1_25CollectiveMainloopBwdSm80ILi1ELi1EN4cute5tupleIJNS5_1CILi32EEENS7_ILi64EEENS7_ILi256EEEEEENS_10bfloat16_tEfNS_4arch4Sm80ELb0ELb0ELb1ELb1ELb0ELb0ELb0ELb0ELi2ELi2ELi2ELi1ELb1EEENS1_21CollectiveEpilogueBwdISB_SC_SE_Li256ELb1ELb0ELi4EEENS1_19SingleTileSchedulerILb1ELb0ELb0ELi64EEEEEEEEEvNT_6ParamsE,(.L_x_132 - _ZN7cutlass13device_kernelIN5flash19enable_sm80_to_sm89INS1_16FlashAttnBwdSm80INS1_25CollectiveMainloopBwdSm80ILi1ELi1EN4cute5tupleIJNS5_1CILi32EEENS7_ILi64EEENS7_ILi256EEEEEENS_10bfloat16_tEfNS_4arch4Sm80ELb0ELb0ELb1ELb1ELb0ELb0ELb0ELb0ELi2ELi2ELi2ELi1ELb1EEENS1_21CollectiveEpilogueBwdISB_SC_SE_Li256ELb1ELb0ELi4EEENS1_19SingleTileSchedulerILb1ELb0ELb0ELi64EEEEEEEEEvNT_6ParamsE)
        .other          _ZN7cutlass13device_kernelIN5flash19enable_sm80_to_sm89INS1_16FlashAttnBwdSm80INS1_25CollectiveMainloopBwdSm80ILi1ELi1EN4cute5tupleIJNS5_1CILi32EEENS7_ILi64EEENS7_ILi256EEEEEENS_10bfloat16_tEfNS_4arch4Sm80ELb0ELb0ELb1ELb1ELb0ELb0ELb0ELb0ELi2ELi2ELi2ELi1ELb1EEENS1_21CollectiveEpilogueBwdISB_SC_SE_Li256ELb1ELb0ELi4EEENS1_19SingleTileSchedulerILb1ELb0ELb0ELi64EEEEEEEEEvNT_6ParamsE,@"STO_CUDA_ENTRY STV_DEFAULT"
_ZN7cutlass13device_kernelIN5flash19enable_sm80_to_sm89INS1_16FlashAttnBwdSm80INS1_25CollectiveMainloopBwdSm80ILi1ELi1EN4cute5tupleIJNS5_1CILi32EEENS7_ILi64EEENS7_ILi256EEEEEENS_10bfloat16_tEfNS_4arch4Sm80ELb0ELb0ELb1ELb1ELb0ELb0ELb0ELb0ELi2ELi2ELi2ELi1ELb1EEENS1_21CollectiveEpilogueBwdISB_SC_SE_Li256ELb1ELb0ELi4EEENS1_19SingleTileSchedulerILb1ELb0ELb0ELi64EEEEEEEEEvNT_6ParamsE:
[----:B------:R-:W-:Y:S01]  /*0000*/  LDC R1, c[0x0][0x37c] ;  /* 0x0000df00ff017b82 */ /* 0x000fe20000000800 */
[----:B------:R-:W-:Y:S05]  /*0010*/  EXIT ;  /* 0x000000000000794d */ /* 0x000fea0003800000 */
.L_x_2:
        /* <DEDUP_REMOVED lines=14> */
.L_x_132:


//--------------------- .text._ZN7cutlass13device_kernelIN5flash19enable_sm80_to_sm89INS1_16FlashAttnBwdSm80INS1_25CollectiveMainloopBwdSm80ILi1ELi1EN4cute5tupleIJNS5_1CILi32EEENS7_ILi64EEENS7_ILi256EEEEEENS_10bfloat16_tEfNS_4arch4Sm80ELb0ELb0ELb1ELb1ELb0ELb0ELb0ELb0ELi2ELi2ELi2ELi1ELb1EEENS1_24CollectiveEpilogueBwdGQAISB_fSE_Li256ELb1ELb0EEENS1_19SingleTileSchedulerILb1ELb0ELb0ELi64EEEEEEEEEvNT_6ParamsE --------------------------
	.section	.text._ZN7cutlass13device_kernelIN5flash19enable_sm80_to_sm89INS1_16FlashAttnBwdSm80INS1_25CollectiveMainloopBwdSm80ILi1ELi1EN4cute5tupleIJNS5_1CILi32EEENS7_ILi64EEENS7_ILi256EEEEEENS_10bfloat16_tEfNS_4arch4Sm80ELb0ELb0ELb1ELb1ELb0ELb0ELb0ELb0ELi2ELi2ELi2ELi1ELb1EEENS1_24CollectiveEpilogueBwdGQAISB_fSE_Li256ELb1ELb0EEENS1_19SingleTileSchedulerILb1ELb0ELb0ELi64EEEEEEEEEvNT_6ParamsE,"ax",@progbits
	.align	128
.text._ZN7cutlass13device_kernelIN5flash19enable_sm80_to_sm89INS1_16FlashAttnBwdSm80INS1_25CollectiveMainloopBwdSm80ILi1ELi1EN4cute5tupleIJNS5_1CILi32EEENS7_ILi64EEENS7_ILi256EEEEEENS_10bfloat16_tEfNS_4arch4Sm80ELb0ELb0ELb1ELb1ELb0ELb0ELb0ELb0ELi2ELi2ELi2ELi1ELb1EEENS1_24CollectiveEpilogueBwdGQAISB_fSE_Li256ELb1ELb0EEENS1_19SingleTileSchedulerILb1ELb0ELb0ELi64EEEEEEEEEvNT_6ParamsE:
        .type           _ZN7cutlass13device_kernelIN5flash19enable_sm80_to_sm89INS1_16FlashAttnBwdSm80INS1_25CollectiveMainloopBwdSm80ILi1ELi1EN4cute5tupleIJNS5_1CILi32EEENS7_ILi64EEENS7_ILi256EEEEEENS_10bfloat16_tEfNS_4arch4Sm80ELb0ELb0ELb1ELb1ELb0ELb0ELb0ELb0ELi2ELi2ELi2ELi1ELb1EEENS1_24CollectiveEpilogueBwdGQAISB_fSE_Li256ELb1ELb0EEENS1_19SingleTileSchedulerILb1ELb0ELb0ELi64EEEEEEEEEvNT_6ParamsE,@function
        .size           _ZN7cutlass13device_kernelIN5flash19enable_sm80_to_sm89INS1_16FlashAttnBwdSm80INS1_25CollectiveMainloopBwdSm80ILi1ELi1EN4cute5tupleIJNS5_1CILi32EEENS7_ILi64EEENS7_ILi256EEEEEENS_10bfloat16_tEfNS_4arch4Sm80ELb0ELb0ELb1ELb1ELb0ELb0ELb0ELb0ELi2ELi2ELi2ELi1ELb1EEENS1_24CollectiveEpilogueBwdGQAISB_fSE_Li256ELb1ELb0EEENS1_19SingleTileSchedulerILb1ELb0ELb0ELi64EEEEEEEEEvNT_6ParamsE,(.L_x_133 - _ZN7cutlass13device_kernelIN5flash19enable_sm80_to_sm89INS1_16FlashAttnBwdSm80INS1_25CollectiveMainloopBwdSm80ILi1ELi1EN4cute5tupleIJNS5_1CILi32EEENS7_ILi64EEENS7_ILi256EEEEEENS_10bfloat16_tEfNS_4arch4Sm80ELb0ELb0ELb1ELb1ELb0ELb0ELb0ELb0ELi2ELi2ELi2ELi1ELb1EEENS1_24CollectiveEpilogueBwdGQAISB_fSE_Li256ELb1ELb0EEENS1_19SingleTileSchedulerILb1ELb0ELb0ELi64EEEEEEEEEvNT_6ParamsE)
        .other          _ZN7cutlass13device_kernelIN5flash19enable_sm80_to_sm89INS1_16FlashAttnBwdSm80INS1_25CollectiveMainloopBwdSm80ILi1ELi1EN4cute5tupleIJNS5_1CILi32EEENS7_ILi64EEENS7_ILi256EEEEEENS_10bfloat16_tEfNS_4arch4Sm80ELb0ELb0ELb1ELb1ELb0ELb0ELb0ELb0ELi2ELi2ELi2ELi1ELb1EEENS1_24CollectiveEpilogueBwdGQAISB_fSE_Li256ELb1ELb0EEENS1_19SingleTileSchedulerILb1ELb0ELb0ELi64EEEEEEEEEvNT_6ParamsE,@"STO_CUDA_ENTRY STV_DEFAULT"
_ZN7cutlass13device_kernelIN5flash19enable_sm80_to_sm89INS1_16FlashAttnBwdSm80INS1_25CollectiveMainloopBwdSm80ILi1ELi1EN4cute5tupleIJNS5_1CILi32EEENS7_ILi64EEENS7_ILi256EEEEEENS_10bfloat16_tEfNS_4arch4Sm80ELb0ELb0ELb1ELb1ELb0ELb0ELb0ELb0ELi2ELi2ELi2ELi1ELb1EEENS1_24CollectiveEpilogueBwdGQAISB_fSE_Li256ELb1ELb0EEENS1_19SingleTileSchedulerILb1ELb0ELb0ELi64EEEEEEEEEvNT_6ParamsE:
[----:B------:R-:W-:Y:S01]  /*0000*/  LDC R1, c[0x0][0x37c] ;  /* 0x0000df00ff017b82 */ /* 0x000fe20000000800 */
[----:B------:R-:W-:Y:S05]  /*0010*/  EXIT ;  /* 0x000000000000794d */ /* 0x000fea0003800000 */
.L_x_3:
        /* <DEDUP_REMOVED lines=14> */
.L_x_133:


//--------------------- .text._ZN7cutlass13device_kernelIN5flash19enable_sm80_to_sm89INS1_16FlashAttnBwdSm80INS1_25CollectiveMainloopBwdSm80ILi1ELi1EN4cute5tupleIJNS5_1CILi32EEENS7_ILi64EEENS7_ILi256EEEEEENS_10bfloat16_tEfNS_4arch4Sm80ELb0ELb1ELb1ELb0ELb0ELb0ELb0ELb0ELi2ELi2ELi2ELi1ELb1EEENS1_21CollectiveEpilogueBwdISB_SC_SE_Li256ELb0ELb0ELi4EEENS1_19SingleTileSchedulerILb0ELb0ELb0ELi64EEEEEEEEEvNT_6ParamsE --------------------------
	.section	.text._ZN7cutlass13device_kernelIN5flash19enable_sm80_to_sm89INS1_16FlashAttnBwdSm80INS1_25CollectiveMainloopBwdSm80ILi1ELi1EN4cute5tupleIJNS5_1CILi32EEENS7_ILi64EEENS7_ILi256EEEEEENS_10bfloat16_tEfNS_4arch4Sm80ELb0ELb1ELb1ELb0ELb0ELb0ELb0ELb0ELi2ELi2ELi2ELi1ELb1EEENS1_21CollectiveEpilogueBwdISB_SC_SE_Li256ELb0ELb0ELi4EEENS1_19SingleTileSchedulerILb0ELb0ELb0ELi64EEEEEEEEEvNT_6ParamsE,"ax",@progbits
	.align	128
.text._ZN7cutlass13device_kernelIN5flash19enable_sm80_to_sm89INS1_16FlashAttnBwdSm80INS1_25CollectiveMainloopBwdSm80ILi1ELi1EN4cute5tupleIJNS5_1CILi32EEENS7_ILi64EEENS7_ILi256EEEEEENS_10bfloat16_tEfNS_4arch4Sm80ELb0ELb1ELb1ELb0ELb0ELb0ELb0ELb0ELi2ELi2ELi2ELi1ELb1EEENS1_21CollectiveEpilogueBwdISB_SC_SE_Li256ELb0ELb0ELi4EEENS1_19SingleTileSchedulerILb0ELb0ELb0ELi64EEEEEEEEEvNT_6ParamsE:
        .type           _ZN7cutlass13device_kernelIN5flash19enable_sm80_to_sm89INS1_16FlashAttnBwdSm80INS1_25CollectiveMainloopBwdSm80ILi1ELi1EN4cute5tupleIJNS5_1CILi32EEENS7_ILi64EEENS7_ILi256EEEEEENS_10bfloat16_tEfNS_4arch4Sm80ELb0ELb1ELb1ELb0ELb0ELb0ELb0ELb0ELi2ELi2ELi2ELi1ELb1EEENS1_21CollectiveEpilogueBwdISB_SC_SE_Li256ELb0ELb0ELi4EEENS1_19SingleTileSchedulerILb0ELb0ELb0ELi64EEEEEEEEEvNT_6ParamsE,@function
        .size           _ZN7cutlass13device_kernelIN5flash19enable_sm80_to_sm89INS1_16FlashAttnBwdSm80INS1_25CollectiveMainloopBwdSm80ILi1ELi1EN4cute5tupleIJNS5_1CILi32EEENS7_ILi64EEENS7_ILi256EEEEEENS_10bfloat16_tEfNS_4arch4Sm80ELb0ELb1ELb1ELb0ELb0ELb0ELb0ELb0ELi2ELi2ELi2ELi1ELb1EEENS1_21CollectiveEpilogueBwdISB_SC_SE_Li256ELb0ELb0ELi4EEENS1_19SingleTileSchedulerILb0ELb0ELb0ELi64EEEEEEEEEvNT_6ParamsE,(.L_x_134 - _ZN7cutlass13device_kernelIN5flash19enable_sm80_to_sm89INS1_16FlashAttnBwdSm80INS1_25CollectiveMainloopBwdSm80ILi1ELi1EN4cute5tupleIJNS5_1CILi32EEENS7_ILi64EEENS7_ILi256EEEEEENS_10bfloat16_tEfNS_4arch4Sm80ELb0ELb1ELb1ELb0ELb0ELb0ELb0ELb0ELi2ELi2ELi2ELi1ELb1EEENS1_21CollectiveEpilogueBwdISB_SC_SE_Li256ELb0ELb0ELi4EEENS1_19SingleTileSchedulerILb0ELb0ELb0ELi64EEEEEEEEEvNT_6ParamsE)
        .other          _ZN7cutlass13device_kernelIN5flash19enable_sm80_to_sm89INS1_16FlashAttnBwdSm80INS1_25CollectiveMainloopBwdSm80ILi1ELi1EN4cute5tupleIJNS5_1CILi32EEENS7_ILi64EEENS7_ILi256EEEEEENS_10bfloat16_tEfNS_4arch4Sm80ELb0ELb1ELb1ELb0ELb0ELb0ELb0ELb0ELi2ELi2ELi2ELi1ELb1EEENS1_21CollectiveEpilogueBwdISB_SC_SE_Li256ELb0ELb0ELi4EEENS1_19SingleTileSchedulerILb0ELb0ELb0ELi64EEEEEEEEEvNT_6ParamsE,@"STO_CUDA_ENTRY STV_DEFAULT"
_ZN7cutlass13device_kernelIN5flash19enable_sm80_to_sm89INS1_16FlashAttnBwdSm80INS1_25CollectiveMainloopBwdSm80ILi1ELi1EN4cute5tupleIJNS5_1CILi32EEENS7_ILi64EEENS7_ILi256EEEEEENS_10bfloat16_tEfNS_4arch4Sm80ELb0ELb1ELb1ELb0ELb0ELb0ELb0ELb0ELi2ELi2ELi2ELi1ELb1EEENS1_21CollectiveEpilogueBwdISB_SC_SE_Li256ELb0ELb0ELi4EEENS1_19SingleTileSchedulerILb0ELb0ELb0ELi64EEEEEEEEEvNT_6ParamsE:
[----:B------:R-:W-:Y:S01]  /*0000*/  LDC R1, c[0x0][0x37c] ;  /* 0x0000df00ff017b82 */ /* 0x000fe20000000800 */
[----:B------:R-:W-:Y:S05]  /*0010*/  EXIT ;  /* 0x000000000000794d */ /* 0x000fea0003800000 */
.L_x_4:
        /* <DEDUP_REMOVED lines=14> */
.L_x_134:


//--------------------- .text._ZN7cutlass13device_kernelIN5flash19enable_sm80_to_sm89INS1_16FlashAttnBwdSm80INS1_25CollectiveMainloopBwdSm80ILi1ELi1EN4cute5tupleIJNS5_1CILi32EEENS7_ILi64EEENS7_ILi256EEEEEENS_10bfloat16_tEfNS_4arch4Sm80ELb0ELb1ELb1ELb0ELb0ELb0ELb0ELb0ELi2ELi2ELi2ELi1ELb1EEENS1_24CollectiveEpilogueBwdGQAISB_fSE_Li256ELb0ELb0EEENS1_19SingleTileSchedulerILb0ELb0ELb0ELi64EEEEEEEEEvNT_6ParamsE --------------------------
	.section	.text._ZN7cutlass13device_kernelIN5flash19enable_sm80_to_sm89INS1_16FlashAttnBwdSm80INS1_25CollectiveMainloopBwdSm80ILi1ELi1EN4cute5tupleIJNS5_1CILi32EEENS7_ILi64EEENS7_ILi256EEEEEENS_10bfloat16_tEfNS_4arch4Sm80ELb0ELb1ELb1ELb0ELb0ELb0ELb0ELb0ELi2ELi2ELi2ELi1ELb1EEENS1_24CollectiveEpilogueBwdGQAISB_fSE_Li256ELb0ELb0EEENS1_19SingleTileSchedulerILb0ELb0ELb0ELi64EEEEEEEEEvNT_6ParamsE,"ax",@progbits
	.align	128
.text._ZN7cutlass13device_kernelIN5flash19enable_sm80_to_sm89INS1_16FlashAttnBwdSm80INS1_25CollectiveMainloopBwdSm80ILi1ELi1EN4cute5tupleIJNS5_1CILi32EEENS7_ILi64EEENS7_ILi256EEEEEENS_10bfloat16_tEfNS_4arch4Sm80ELb0ELb1ELb1ELb0ELb0ELb0ELb0ELb0ELi2ELi2ELi2ELi1ELb1EEENS1_24CollectiveEpilogueBwdGQAISB_fSE_Li256ELb0ELb0EEENS1_19SingleTileSchedulerILb0ELb0ELb0ELi64EEEEEEEEEvNT_6ParamsE:
        .type           _ZN7cutlass13device_kernelIN5flash19enable_sm80_to_sm89INS1_16FlashAttnBwdSm80INS1_25CollectiveMainloopBwdSm80ILi1ELi1EN4cute5tupleIJNS5_1CILi32EEENS7_ILi64EEENS7_ILi256EEEEEENS_10bfloat16_tEfNS_4arch4Sm80ELb0ELb1ELb1ELb0ELb0ELb0ELb0ELb0ELi2ELi2ELi2ELi1ELb1EEENS1_24CollectiveEpilogueBwdGQAISB_fSE_Li256ELb0ELb0EEENS1_19SingleTileSchedulerILb0ELb0ELb0ELi64EEEEEEEEEvNT_6ParamsE,@function
        .size           _ZN7cutlass13device_kernelIN5flash19enable_sm80_to_sm89INS1_16FlashAttnBwdSm80INS1_25CollectiveMainloopBwdSm80ILi1ELi1EN4cute5tupleIJNS5_1CILi32EEENS7_ILi64EEENS7_ILi256EEEEEENS_10bfloat16_tEfNS_4arch4Sm80ELb0ELb1ELb1ELb0ELb0ELb0ELb0ELb0ELi2ELi2ELi2ELi1ELb1EEENS1_24CollectiveEpilogueBwdGQAISB_fSE_Li256ELb0ELb0EEENS1_19SingleTileSchedulerILb0ELb0ELb0ELi64EEEEEEEEEvNT_6ParamsE,(.L_x_135 - _ZN7cutlass13device_kernelIN5flash19enable_sm80_to_sm89INS1_16FlashAttnBwdSm80INS1_25CollectiveMainloopBwdSm80ILi1ELi1EN4cute5tupleIJNS5_1CILi32EEENS7_ILi64EEENS7_ILi256EEEEEENS_10bfloat16_tEfNS_4arch4Sm80ELb0ELb1ELb1ELb0ELb0ELb0ELb0ELb0ELi2ELi2ELi2ELi1ELb1EEENS1_24CollectiveEpilogueBwdGQAISB_fSE_Li256ELb0ELb0EEENS1_19SingleTileSchedulerILb0ELb0ELb0ELi64EEEEEEEEEvNT_6ParamsE)
        .other          _ZN7cutlass13device_kernelIN5flash19enable_sm80_to_sm89INS1_16FlashAttnBwdSm80INS1_25CollectiveMainloopBwdSm80ILi1ELi1EN4cute5tupleIJNS5_1CILi32EEENS7_ILi64EEENS7_ILi256EEEEEENS_10bfloat16_tEfNS_4arch4Sm80ELb0ELb1ELb1ELb0ELb0ELb0ELb0ELb0ELi2ELi2ELi2ELi1ELb1EEENS1_24CollectiveEpilogueBwdGQAISB_fSE_Li256ELb0ELb0EEENS1_19SingleTileSchedulerILb0ELb0ELb0ELi64EEEEEEEEEvNT_6ParamsE,@"STO_CUDA_ENTRY STV_DEFAULT"
_ZN7cutlass13device_kernelIN5flash19enable_sm80_to_sm89INS1_16FlashAttnBwdSm80INS1_25CollectiveMainloopBwdSm80ILi1ELi1EN4cute5tupleIJNS5_1CILi32EEENS7_ILi64EEENS7_ILi256EEEEEENS_10bfloat16_tEfNS_4arch4Sm80ELb0ELb1ELb1ELb0ELb0ELb0ELb0ELb0ELi2ELi2ELi2ELi1ELb1EEENS1_24CollectiveEpilogueBwdGQAISB_fSE_Li256ELb0ELb0EEENS1_19SingleTileSchedulerILb0ELb0ELb0ELi64EEEEEEEEEvNT_6ParamsE:
[----:B------:R-:W-:Y:S01]  /*0000*/  LDC R1, c[0x0][0x37c] ;  /* 0x0000df00ff017b82 */ /* 0x000fe20000000800 */
[----:B------:R-:W-:Y:S05]  /*0010*/  EXIT ;  /* 0x000000000000794d */ /* 0x000fea0003800000 */
.L_x_5:
        /* <DEDUP_REMOVED lines=14> */
.L_x_135:


//--------------------- .text._ZN7cutlass13device_kernelIN5flash19enable_sm80_to_sm89INS1_16FlashAttnBwdSm80INS1_25CollectiveMainloopBwdSm80ILi1ELi1EN4cute5tupleIJNS5_1CILi32EEENS7_ILi64EEENS7_ILi256EEEEEENS_10bfloat16_tEfNS_4arch4Sm80ELb0ELb1ELb1ELb1ELb0ELb0ELb0ELb0ELi2ELi2ELi2ELi1ELb1EEENS1_21CollectiveEpilogueBwdISB_SC_SE_Li256ELb1ELb0ELi4EEENS1_19SingleTileSchedulerILb1ELb0ELb0ELi64EEEEEEEEEvNT_6ParamsE --------------------------
	.section	.text._ZN7cutlass13device_kernelIN5flash19enable_sm80_to_sm89INS1_16FlashAttnBwdSm80INS1_25CollectiveMainloopBwdSm80ILi1ELi1EN4cute5tupleIJNS5_1CILi32EEENS7_ILi64EEENS7_ILi256EEEEEENS_10bfloat16_tEfNS_4arch4Sm80ELb0ELb1ELb1ELb1ELb0ELb0ELb0ELb0ELi2ELi2ELi2ELi1ELb1EEENS1_21CollectiveEpilogueBwdISB_SC_SE_Li256ELb1ELb0ELi4EEENS1_19SingleTileSchedulerILb1ELb0ELb0ELi64EEEEEEEEEvNT_6ParamsE,"ax",@progbits
	.align	128
.text._ZN7cutlass13device_kernelIN5flash19enable_sm80_to_sm89INS1_16FlashAttnBwdSm80INS1_25CollectiveMainloopBwdSm80ILi1ELi1EN4cute5tupleIJNS5_1CILi32EEENS7_ILi64EEENS7_ILi256EEEEEENS_10bfloat16_tEfNS_4arch4Sm80ELb0ELb1ELb1ELb1ELb0ELb0ELb0ELb0ELi2ELi2ELi2ELi1ELb1EEENS1_21CollectiveEpilogueBwdISB_SC_SE_Li256ELb1ELb0ELi4EEENS1_19SingleTileSchedulerILb1ELb0ELb0ELi64EEEEEEEEEvNT_6ParamsE:
        .type           _ZN7cutlass13device_kernelIN5flash19enable_sm80_to_sm89INS1_16FlashAttnBwdSm80INS1_25CollectiveMainloopBwdSm80ILi1ELi1EN4cute5tupleIJNS5_1CILi32EEENS7_ILi64EEENS7_ILi256EEEEEENS_10bfloat16_tEfNS_4arch4Sm80ELb0ELb1ELb1ELb1ELb0ELb0ELb0ELb0ELi2ELi2ELi2ELi1ELb1EEENS1_21CollectiveEpilogueBwdISB_SC_SE_Li256ELb1ELb0ELi4EEENS1_19SingleTileSchedulerILb1ELb0ELb0ELi64EEEEEEEEEvNT_6ParamsE,@function
        .size           _ZN7cutlass13device_kernelIN5flash19enable_sm80_to_sm89INS1_16FlashAttnBwdSm80INS1_25CollectiveMainloopBwdSm80ILi1ELi1EN4cute5tupleIJNS5_1CILi32EEENS7_ILi64EEENS7_ILi256EEEEEENS_10bfloat16_tEfNS_4arch4Sm80ELb0ELb1ELb1ELb1ELb0ELb0ELb0ELb0ELi2ELi2ELi2ELi1ELb1EEENS1_21CollectiveEpilogueBwdISB_SC_SE_Li256ELb1ELb0ELi4EEENS1_19SingleTileSchedulerILb1ELb0ELb0ELi64EEEEEEEEEvNT_6ParamsE,(.L_x_136 - _ZN7cutlass13device_kernelIN5flash19enable_sm80_to_sm89INS1_16FlashAttnBwdSm80INS1_25CollectiveMainloopBwdSm80ILi1ELi1EN4cute5tupleIJNS5_1CILi32EEENS7_ILi64EEENS7_ILi256EEEEEENS_10bfloat16_tEfNS_4arch4Sm80ELb0ELb1ELb1ELb1ELb0ELb0ELb0ELb0ELi2ELi2ELi2ELi1ELb1EEENS1_21CollectiveEpilogueBwdISB_SC_SE_Li256ELb1ELb0ELi4EEENS1_19SingleTileSchedulerILb1ELb0ELb0ELi64EEEEEEEEEvNT_6ParamsE)
        .other          _ZN7cutlass13device_kernelIN5flash19enable_sm80_to_sm89INS1_16FlashAttnBwdSm80INS1_25CollectiveMainloopBwdSm80ILi1ELi1EN4cute5tupleIJNS5_1CILi32EEENS7_ILi64EEENS7_ILi256EEEEEENS_10bfloat16_tEfNS_4arch4Sm80ELb0ELb1ELb1ELb1ELb0ELb0ELb0ELb0ELi2ELi2ELi2ELi1ELb1EEENS1_21CollectiveEpilogueBwdISB_SC_SE_Li256ELb1ELb0ELi4EEENS1_19SingleTileSchedulerILb1ELb0ELb0ELi64EEEEEEEEEvNT_6ParamsE,@"STO_CUDA_ENTRY STV_DEFAULT"
_ZN7cutlass13device_kernelIN5flash19enable_sm80_to_sm89INS1_16FlashAttnBwdSm80INS1_25CollectiveMainloopBwdSm80ILi1ELi1EN4cute5tupleIJNS5_1CILi32EEENS7_ILi64EEENS7_ILi256EEEEEENS_10bfloat16_tEfNS_4arch4Sm80ELb0ELb1ELb1ELb1ELb0ELb0ELb0ELb0ELi2ELi2ELi2ELi1ELb1EEENS1_21CollectiveEpilogueBwdISB_SC_SE_Li256ELb1ELb0ELi4EEENS1_19SingleTileSchedulerILb1ELb0ELb0ELi64EEEEEEEEEvNT_6ParamsE:
[----:B------:R-:W-:Y:S01]  /*0000*/  LDC R1, c[0x0][0x37c] ;  /* 0x0000df00ff017b82 */ /* 0x000fe20000000800 */
[----:B------:R-:W-:Y:S05]  /*0010*/  EXIT ;  /* 0x000000000000794d */ /* 0x000fea0003800000 */
.L_x_6:
        /* <DEDUP_REMOVED lines=14> */
.L_x_136:


//--------------------- .text._ZN7cutlass13device_kernelIN5flash19enable_sm80_to_sm89INS1_16FlashAttnBwdSm80INS1_25CollectiveMainloopBwdSm80ILi1ELi1EN4cute5tupleIJNS5_1CILi32EEENS7_ILi64EEENS7_ILi256EEEEEENS_10bfloat16_tEfNS_4arch4Sm80ELb0ELb1ELb1ELb1ELb0ELb0ELb0ELb0ELi2ELi2ELi2ELi1ELb1EEENS1_24CollectiveEpilogueBwdGQAISB_fSE_Li256ELb1ELb0EEENS1_19SingleTileSchedulerILb1ELb0ELb0ELi64EEEEEEEEEvNT_6ParamsE --------------------------
	.section	.text._ZN7cutlass13device_kernelIN5flash19enable_sm80_to_sm89INS1_16FlashAttnBwdSm80INS1_25CollectiveMainloopBwdSm80ILi1ELi1EN4cute5tupleIJNS5_1CILi32EEENS7_ILi64EEENS7_ILi256EEEEEENS_10bfloat16_tEfNS_4arch4Sm80ELb0ELb1ELb1ELb1ELb0ELb0ELb0ELb0ELi2ELi2ELi2ELi1ELb1EEENS1_24CollectiveEpilogueBwdGQAISB_fSE_Li256ELb1ELb0EEENS1_19SingleTileSchedulerILb1ELb0ELb0ELi64EEEEEEEEEvNT_6ParamsE,"ax",@progbits
	.align	128
.text._ZN7cutlass13device_kernelIN5flash19enable_sm80_to_sm89INS1_16FlashAttnBwdSm80INS1_25CollectiveMainloopBwdSm80ILi1ELi1EN4cute5tupleIJNS5_1CILi32EEENS7_ILi64EEENS7_ILi256EEEEEENS_10bfloat16_tEfNS_4arch4Sm80ELb0ELb1ELb1ELb1ELb0ELb0ELb0ELb0ELi2ELi2ELi2ELi1ELb1EEENS1_24CollectiveEpilogueBwdGQAISB_fSE_Li256ELb1ELb0EEENS1_19SingleTileSchedulerILb1ELb0ELb0ELi64EEEEEEEEEvNT_6ParamsE:
        .type           _ZN7cutlass13device_kernelIN5flash19enable_sm80_to_sm89INS1_16FlashAttnBwdSm80INS1_25CollectiveMainloopBwdSm80ILi1ELi1EN4cute5tupleIJNS5_1CILi32EEENS7_ILi64EEENS7_ILi256EEEEEENS_10bfloat16_tEfNS_4arch4Sm80ELb0ELb1ELb1ELb1ELb0ELb0ELb0ELb0ELi2ELi2ELi2ELi1ELb1EEENS1_24CollectiveEpilogueBwdGQAISB_fSE_Li256ELb1ELb0EEENS1_19SingleTileSchedulerILb1ELb0ELb0ELi64EEEEEEEEEvNT_6ParamsE,@function
        .size           _ZN7cutlass13device_kernelIN5flash19enable_sm80_to_sm89INS1_16FlashAttnBwdSm80INS1_25CollectiveMainloopBwdSm80ILi1ELi1EN4cute5tupleIJNS5_1CILi32EEENS7_ILi64EEENS7_ILi256EEEEEENS_10bfloat16_tEfNS_4arch4Sm80ELb0ELb1ELb1ELb1ELb0ELb0ELb0ELb0ELi2ELi2ELi2ELi1ELb1EEENS1_24CollectiveEpilogueBwdGQAISB_fSE_Li256ELb1ELb0EEENS1_19SingleTileSchedulerILb1ELb0ELb0ELi64EEEEEEEEEvNT_6ParamsE,(.L_x_137 - _ZN7cutlass13device_kernelIN5flash19enable_sm80_to_sm89INS1_16FlashAttnBwdSm80INS1_25CollectiveMainloopBwdSm80ILi1ELi1EN4cute5tupleIJNS5_1CILi32EEENS7_ILi64EEENS7_ILi256EEEEEENS_10bfloat16_tEfNS_4arch4Sm80ELb0ELb1ELb1ELb1ELb0ELb0ELb0ELb0ELi2ELi2ELi2ELi1ELb1EEENS1_24CollectiveEpilogueBwdGQAISB_fSE_Li256ELb1ELb0EEENS1_19SingleTileSchedulerILb1ELb0ELb0ELi64EEEEEEEEEvNT_6ParamsE)
        .other          _ZN7cutlass13device_kernelIN5flash19enable_sm80_to_sm89INS1_16FlashAttnBwdSm80INS1_25CollectiveMainloopBwdSm80ILi1ELi1EN4cute5tupleIJNS5_1CILi32EEENS7_ILi64EEENS7_ILi256EEEEEENS_10bfloat16_tEfNS_4arch4Sm80ELb0ELb1ELb1ELb1ELb0ELb0ELb0ELb0ELi2ELi2ELi2ELi1ELb1EEENS1_24CollectiveEpilogueBwdGQAISB_fSE_Li256ELb1ELb0EEENS1_19SingleTileSchedulerILb1ELb0ELb0ELi64EEEEEEEEEvNT_6ParamsE,@"STO_CUDA_ENTRY STV_DEFAULT"
_ZN7cutlass13device_kernelIN5flash19enable_sm80_to_sm89INS1_16FlashAttnBwdSm80INS1_25CollectiveMainloopBwdSm80ILi1ELi1EN4cute5tupleIJNS5_1CILi32EEENS7_ILi64EEENS7_ILi256EEEEEENS_10bfloat16_tEfNS_4arch4Sm80ELb0ELb1ELb1ELb1ELb0ELb0ELb0ELb0ELi2ELi2ELi2ELi1ELb1EEENS1_24CollectiveEpilogueBwdGQAISB_fSE_Li256ELb1ELb0EEENS1_19SingleTileSchedulerILb1ELb0ELb0ELi64EEEEEEEEEvNT_6ParamsE:
[----:B------:R-:W-:Y:S01]  /*0000*/  LDC R1, c[0x0][0x37c] ;  /* 0x0000df00ff017b82 */ /* 0x000fe20000000800 */
[----:B------:R-:W-:Y:S05]  /*0010*/  EXIT ;  /* 0x000000000000794d */ /* 0x000fea0003800000 */
.L_x_7:
        /* <DEDUP_REMOVED lines=14> */
.L_x_137:


//--------------------- .text._ZN7cutlass13device_kernelIN5flash19enable_sm80_to_sm89INS1_16FlashAttnBwdSm80INS1_25CollectiveMainloopBwdSm80ILi1ELi1EN4cute5tupleIJNS5_1CILi32EEENS7_ILi64EEENS7_ILi256EEEEEENS_10bfloat16_tEfNS_4arch4Sm80ELb1ELb0ELb1ELb0ELb0ELb0ELb0ELb0ELi2ELi2ELi2ELi1ELb1EEENS1_21CollectiveEpilogueBwdISB_SC_SE_Li256ELb0ELb0ELi4EEENS1_25SingleTileBwdLPTSchedulerILb0ELi64ELb0EEEEEEEEEvNT_6ParamsE --------------------------
	.section	.text._ZN7cutlass13device_kernelIN5flash19enable_sm80_to_sm89INS1_16FlashAttnBwdSm80INS1_25CollectiveMainloopBwdSm80ILi1ELi1EN4cute5tupleIJNS5_1CILi32EEENS7_ILi64EEENS7_ILi256EEEEEENS_10bfloat16_tEfNS_4arch4Sm80ELb1ELb0ELb1ELb0ELb0ELb0ELb0ELb0ELi2ELi2ELi2ELi1ELb1EEENS1_21CollectiveEpilogueBwdISB_SC_SE_Li256ELb0ELb0ELi4EEENS1_25SingleTileBwdLPTSchedulerILb0ELi64ELb0EEEEEEEEEvNT_6ParamsE,"ax",@progbits
	.align	128
.text._ZN7cutlass13device_kernelIN5flash19enable_sm80_to_sm89INS1_16FlashAttnBwdSm80INS1_25CollectiveMainloopBwdSm80ILi1ELi1EN4cute5tupleIJNS5_1CILi32EEENS7_ILi64EEENS7_ILi256EEEEEENS_10bfloat16_tEfNS_4arch4Sm80ELb1ELb0ELb1ELb0ELb0ELb0ELb0ELb0ELi2ELi2ELi2ELi1ELb1EEENS1_21CollectiveEpilogueBwdISB_SC_SE_Li256ELb0ELb0ELi4EEENS1_25SingleTileBwdLPTSchedulerILb0ELi64ELb0EEEEEEEEEvNT_6ParamsE:
        .type           _ZN7cutlass13device_kernelIN5flash19enable_sm80_to_sm89INS1_16FlashAttnBwdSm80INS1_25CollectiveMainloopBwdSm80ILi1ELi1EN4cute5tupleIJNS5_1CILi32EEENS7_ILi64EEENS7_ILi256EEEEEENS_10bfloat16_tEfNS_4arch4Sm80ELb1ELb0ELb1ELb0ELb0ELb0ELb0ELb0ELi2ELi2ELi2ELi1ELb1EEENS1_21CollectiveEpilogueBwdISB_SC_SE_Li256ELb0ELb0ELi4EEENS1_25SingleTileBwdLPTSchedulerILb0ELi64ELb0EEEEEEEEEvNT_6ParamsE,@function
        .size           _ZN7cutlass13device_kernelIN5flash19enable_sm80_to_sm89INS1_16FlashAttnBwdSm80INS1_25CollectiveMainloopBwdSm80ILi1ELi1EN4cute5tupleIJNS5_1CILi32EEENS7_ILi64EEENS7_ILi256EEEEEENS_10bfloat16_tEfNS_4arch4Sm80ELb1ELb0ELb1ELb0ELb0ELb0ELb0ELb0ELi2ELi2ELi2ELi1ELb1EEENS1_21CollectiveEpilogueBwdISB_SC_SE_Li256ELb0ELb0ELi4EEENS1_25SingleTileBwdLPTSchedulerILb0ELi64ELb0EEEEEEEEEvNT_6ParamsE,(.L_x_138 - _ZN7cutlass13device_kernelIN5flash19enable_sm80_to_sm89INS1_16FlashAttnBwdSm80INS1_25CollectiveMainloopBwdSm80ILi1ELi1EN4cute5tupleIJNS5_1CILi32EEENS7_ILi64EEENS7_ILi256EEEEEENS_10bfloat16_tEfNS_4arch4Sm80ELb1ELb0ELb1ELb0ELb0ELb0ELb0ELb0ELi2ELi2ELi2ELi1ELb1EEENS1_21CollectiveEpilogueBwdISB_SC_SE_Li256ELb0ELb0ELi4EEENS1_25SingleTileBwdLPTSchedulerILb0ELi64ELb0EEEEEEEEEvNT_6ParamsE)
        .other          _ZN7cutlass13device_kernelIN5flash19enable_sm80_to_sm89INS1_16FlashAttnBwdSm80INS1_25CollectiveMainloopBwdSm80ILi1ELi1EN4cute5tupleIJNS5_1CILi32EEENS7_ILi64EEENS7_ILi256EEEEEENS_10bfloat16_tEfNS_4arch4Sm80ELb1ELb0ELb1ELb0ELb0ELb0ELb0ELb0ELi2ELi2ELi2ELi1ELb1EEENS1_21CollectiveEpilogueBwdISB_SC_SE_Li256ELb0ELb0ELi4EEENS1_25SingleTileBwdLPTSchedulerILb0ELi64ELb0EEEEEEEEEvNT_6ParamsE,@"STO_CUDA_ENTRY STV_DEFAULT"
_ZN7cutlass13device_kernelIN5flash19enable_sm80_to_sm89INS1_16FlashAttnBwdSm80INS1_25CollectiveMainloopBwdSm80ILi1ELi1EN4cute5tupleIJNS5_1CILi32EEENS7_ILi64EEENS7_ILi256EEEEEENS_10bfloat16_tEfNS_4arch4Sm80ELb1ELb0ELb1ELb0ELb0ELb0ELb0ELb0ELi2ELi2ELi2ELi1ELb1EEENS1_21CollectiveEpilogueBwdISB_SC_SE_Li256ELb0ELb0ELi4EEENS1_25SingleTileBwdLPTSchedulerILb0ELi64ELb0EEEEEEEEEvNT_6ParamsE:
[----:B------:R-:W-:Y:S01]  /*0000*/  LDC R1, c[0x0][0x37c] ;  /* 0x0000df00ff017b82 */ /* 0x000fe20000000800 */
[----:B------:R-:W-:Y:S05]  /*0010*/  EXIT ;  /* 0x000000000000794d */ /* 0x000fea0003800000 */
.L_x_8:
        /* <DEDUP_REMOVED lines=14> */
.L_x_138:


//--------------------- .text._ZN7cutlass13device_kernelIN5flash19enable_sm80_to_sm89INS1_16FlashAttnBwdSm80INS1_25CollectiveMainloopBwdSm80ILi1ELi1EN4cute5tupleIJNS5_1CILi32EEENS7_ILi64EEENS7_ILi256EEEEEENS_10bfloat16_tEfNS_4arch4Sm80ELb1ELb0ELb1ELb0ELb0ELb0ELb0ELb0ELi2ELi2ELi2ELi1ELb1EEENS1_24CollectiveEpilogueBwdGQAISB_fSE_Li256ELb0ELb0EEENS1_25SingleTileBwdLPTSchedulerILb0ELi64ELb0EEEEEEEEEvNT_6ParamsE --------------------------
	.section	.text._ZN7cutlass13device_kernelIN5flash19enable_sm80_to_sm89INS1_16FlashAttnBwdSm80INS1_25CollectiveMainloopBwdSm80ILi1ELi1EN4cute5tupleIJNS5_1CILi32EEENS7_ILi64EEENS7_ILi256EEEEEENS_10bfloat16_tEfNS_4arch4Sm80ELb1ELb0ELb1ELb0ELb0ELb0ELb0ELb0ELi2ELi2ELi2ELi1ELb1EEENS1_24CollectiveEpilogueBwdGQAISB_fSE_Li256ELb0ELb0EEENS1_25SingleTileBwdLPTSchedulerILb0ELi64ELb0EEEEEEEEEvNT_6ParamsE,"ax",@progbits
	.align	128
.text._ZN7cutlass13device_kernelIN5flash19enable_sm80_to_sm89INS1_16FlashAttnBwdSm80INS1_25CollectiveMainloopBwdSm80ILi1ELi1EN4cute5tupleIJNS5_1CILi32EEENS7_ILi64EEENS7_ILi256EEEEEENS_10bfloat16_tEfNS_4arch4Sm80ELb1ELb0ELb1ELb0ELb0ELb0ELb0ELb0ELi2ELi2ELi2ELi1ELb1EEENS1_24CollectiveEpilogueBwdGQAISB_fSE_Li256ELb0ELb0EEENS1_25SingleTileBwdLPTSchedulerILb0ELi64ELb0EEEEEEEEEvNT_6ParamsE:
        .type           _ZN7cutlass13device_kernelIN5flash19enable_sm80_to_sm89INS1_16FlashAttnBwdSm80INS1_25CollectiveMainloopBwdSm80ILi1ELi1EN4cute5tupleIJNS5_1CILi32EEENS7_ILi64EEENS7_ILi256EEEEEENS_10bfloat16_tEfNS_4arch4Sm80ELb1ELb0ELb1ELb0ELb0ELb0ELb0ELb0ELi2ELi2ELi2ELi1ELb1EEENS1_24CollectiveEpilogueBwdGQAISB_fSE_Li256ELb0ELb0EEENS1_25SingleTileBwdLPTSchedulerILb0ELi64ELb0EEEEEEEEEvNT_6ParamsE,@function
        .size           _ZN7cutlass13device_kernelIN5flash19enable_sm80_to_sm89INS1_16FlashAttnBwdSm80INS1_25CollectiveMainloopBwdSm80ILi1ELi1EN4cute5tupleIJNS5_1CILi32EEENS7_ILi64EEENS7_ILi256EEEEEENS_10bfloat16_tEfNS_4arch4Sm80ELb1ELb0ELb1ELb0ELb0ELb0ELb0ELb0ELi2ELi2ELi2ELi1ELb1EEENS1_24CollectiveEpilogueBwdGQAISB_fSE_Li256ELb0ELb0EEENS1_25SingleTileBwdLPTSchedulerILb0ELi64ELb0EEEEEEEEEvNT_6ParamsE,(.L_x_139 - _ZN7cutlass13device_kernelIN5flash19enable_sm80_to_sm89INS1_16FlashAttnBwdSm80INS1_25CollectiveMainloopBwdSm80ILi1ELi1EN4cute5tupleIJNS5_1CILi32EEENS7_ILi64EEENS7_ILi256EEEEEENS_10bfloat16_tEfNS_4arch4Sm80ELb1ELb0ELb1ELb0ELb0ELb0ELb0ELb0ELi2ELi2ELi2ELi1ELb1EEENS1_24CollectiveEpilogueBwdGQAISB_fSE_Li256ELb0ELb0EEENS1_25SingleTileBwdLPTSchedulerILb0ELi64ELb0EEEEEEEEEvNT_6ParamsE)
        .other          _ZN7cutlass13device_kernelIN5flash19enable_sm80_to_sm89INS1_16FlashAttnBwdSm80INS1_25CollectiveMainloopBwdSm80ILi1ELi1EN4cute5tupleIJNS5_1CILi32EEENS7_ILi64EEENS7_ILi256EEEEEENS_10bfloat16_tEfNS_4arch4Sm80ELb1ELb0ELb1ELb0ELb0ELb0ELb0ELb0ELi2ELi2ELi2ELi1ELb1EEENS1_24CollectiveEpilogueBwdGQAISB_fSE_Li256ELb0ELb0EEENS1_25SingleTileBwdLPTSchedulerILb0ELi64ELb0EEEEEEEEEvNT_6ParamsE,@"STO_CUDA_ENTRY STV_DEFAULT"
_ZN7cutlass13device_kernelIN5flash19enable_sm80_to_sm89INS1_16FlashAttnBwdSm80INS1_25CollectiveMainloopBwdSm80ILi1ELi1EN4cute5tupleIJNS5_1CILi32EEENS7_ILi64EEENS7_ILi256EEEEEENS_10bfloat16_tEfNS_4arch4Sm80ELb1ELb0ELb1ELb0ELb0ELb0ELb0ELb0ELi2ELi2ELi2ELi1ELb1EEENS1_24CollectiveEpilogueBwdGQAISB_fSE_Li256ELb0ELb0EEENS1_25SingleTileBwdLPTSchedulerILb0ELi64ELb0EEEEEEEEEvNT_6ParamsE:
[----:B------:R-:W-:Y:S01]  /*0000*/  LDC R1, c[0x0][0x37c] ;  /* 0x0000df00ff017b82 */ /* 0x000fe20000000800 */
[----:B------:R-:W-:Y:S05]  /*0010*/  EXIT ;  /* 0x000000000000794d */ /* 0x000fea0003800000 */
.L_x_9:
        /* <DEDUP_REMOVED lines=14> */
.L_x_139:


//--------------------- .text._ZN7cutlass13device_kernelIN5flash22FlashAttnBwdPreprocessIN4cute5tupleIJNS3_1CILi32EEENS5_ILi256EEEEEENS_10bfloat16_tEfNS_4arch4Sm80ELb1ELb0EEEEEvNT_6ParamsE --------------------------
	.section	.text._ZN7cutlass13device_kernelIN5flash22FlashAttnBwdPreprocessIN4cute5tupleIJNS3_1CILi32EEENS5_ILi256EEEEEENS_10bfloat16_tEfNS_4arch4Sm80ELb1ELb0EEEEEvNT_6ParamsE,"ax",@progbits
	.align	128
.text._ZN7cutlass13device_kernelIN5flash22FlashAttnBwdPreprocessIN4cute5tupleIJNS3_1CILi32EEENS5_ILi256EEEEEENS_10bfloat16_tEfNS_4arch4Sm80ELb1ELb0EEEEEvNT_6ParamsE:
        .type           _ZN7cutlass13device_kernelIN5flash22FlashAttnBwdPreprocessIN4cute5tupleIJNS3_1CILi32EEENS5_ILi256EEEEEENS_10bfloat16_tEfNS_4arch4Sm80ELb1ELb0EEEEEvNT_6ParamsE,@function
        .size           _ZN7cutlass13device_kernelIN5flash22FlashAttnBwdPreprocessIN4cute5tupleIJNS3_1CILi32EEENS5_ILi256EEEEEENS_10bfloat16_tEfNS_4arch4Sm80ELb1ELb0EEEEEvNT_6ParamsE,(.L_x_140 - _ZN7cutlass13device_kernelIN5flash22FlashAttnBwdPreprocessIN4cute5tupleIJNS3_1CILi32EEENS5_ILi256EEEEEENS_10bfloat16_tEfNS_4arch4Sm80ELb1ELb0EEEEEvNT_6ParamsE)
        .other          _ZN7cutlass13device_kernelIN5flash22FlashAttnBwdPreprocessIN4cute5tupleIJNS3_1CILi32EEENS5_ILi256EEEEEENS_10bfloat16_tEfNS_4arch4Sm80ELb1ELb0EEEEEvNT_6ParamsE,@"STO_CUDA_ENTRY STV_DEFAULT"
_ZN7cutlass13device_kernelIN5flash22FlashAttnBwdPreprocessIN4cute5tupleIJNS3_1CILi32EEENS5_ILi256EEEEEENS_10bfloat16_tEfNS_4arch4Sm80ELb1ELb0EEEEEvNT_6ParamsE:
[----:B------:R-:W-:Y:S01]  /*0000*/  LDC R1, c[0x0][0x37c] ;  /* 0x0000df00ff017b82 */ /* 0x000fe20000000800 */
[----:B------:R-:W0:Y:S07]  /*0010*/  S2R R40, SR_CTAID.X ;  /* 0x0000000000287919 */ /* 0x000e2e0000002500 */
[----:B------:R-:W1:Y:S01]  /*0020*/  LDC R37, c[0x0][0x388] ;  /* 0x0000e200ff257b82 */ /* 0x000e620000000800 */
[----:B------:R-:W2:Y:S01]  /*0030*/  LDCU.64 UR4, c[0x0][0x358] ;  /* 0x00006b00ff0477ac */ /* 0x000ea20008000a00 */
[----:B------:R-:W-:Y:S01]  /*0040*/  IMAD.MOV.U32 R43, RZ, RZ, 0x7f800000 ;  /* 0x7f800000ff2b7424 */ /* 0x000fe200078e00ff */
[----:B------:R-:W3:Y:S05]  /*0050*/  S2R R41, SR_TID.X ;  /* 0x0000000000297919 */ /* 0x000eea0000002100 */
[----:B------:R-:W4:Y:S08]  /*0060*/  S2UR UR6, SR_CTAID.Y ;  /* 0x00000000000679c3 */ /* 0x000f300000002600 */
[----:B------:R-:W4:Y:S08]  /*0070*/  LDC.64 R4, c[0x0][0x400] ;  /* 0x00010000ff047b82 */ /* 0x000f300000000a00 */
[----:B------:R-:W2:Y:S01]  /*0080*/  S2UR UR7, SR_CTAID.Z ;  /* 0x00000000000779c3 */ /* 0x000ea20000002700 */
[----:B0-----:R-:W-:-:S07]  /*0090*/  IMAD.SHL.U32 R36, R40, 0x20, RZ ;  /* 0x0000002028247824 */ /* 0x001fce00078e00ff */
[----:B------:R-:W2:Y:S01]  /*00a0*/  LDC.64 R6, c[0x0][0x408] ;  /* 0x00010200ff067b82 */ /* 0x000ea20000000a00 */
[----:B-1----:R-:W-:-:S05]  /*00b0*/  IMAD.IADD R42, R37, 0x1, -R36 ;  /* 0x00000001252a7824 */ /* 0x002fca00078e0a24 */
[C---:B---3--:R-:W-:Y:S02]  /*00c0*/  ISETP.GE.AND P0, PT, R41.reuse, R42, PT ;  /* 0x0000002a2900720c */ /* 0x048fe40003f06270 */
[----:B------:R-:W0:Y:S02]  /*00d0*/  LDC.64 R12, c[0x0][0x3c0] ;  /* 0x0000f000ff0c7b82 */ /* 0x000e240000000a00 */
[----:B------:R-:W-:-:S06]  /*00e0*/  ISETP.GT.U32.OR P0, PT, R41, 0x1f, P0 ;  /* 0x0000001f2900780c */ /* 0x000fcc0000704470 */
[----:B------:R-:W1:Y:S08]  /*00f0*/  LDC.64 R10, c[0x0][0x3a8] ;  /* 0x0000ea00ff0a7b82 */ /* 0x000e700000000a00 */
[----:B------:R-:W3:Y:S01]  /*0100*/  @!P0 LDC.64 R8, c[0x0][0x3f8] ;  /* 0x0000fe00ff088b82 */ /* 0x000ee20000000a00 */
[----:B------:R-:W-:Y:S01]  /*0110*/  @!P0 IADD3 R2, PT, PT, R36, R41, RZ ;  /* 0x0000002924028210 */ /* 0x000fe20007ffe0ff */
[----:B------:R-:W-:-:S04]  /*0120*/  @!P0 IMAD.MOV.U32 R3, RZ, RZ, RZ ;  /* 0x000000ffff038224 */ /* 0x000fc800078e00ff */
[----:B----4-:R-:W-:Y:S02]  /*0130*/  @!P0 IMAD.WIDE.U32 R2, R4, UR6, R2 ;  /* 0x0000000604028c25 */ /* 0x010fe4000f8e0002 */
[----:B------:R-:W4:Y:S02]  /*0140*/  LDC.64 R46, c[0x0][0x3c8] ;  /* 0x0000f200ff2e7b82 */ /* 0x000f240000000a00 */
[----:B------:R-:W-:Y:S02]  /*0150*/  @!P0 IMAD R3, R5, UR6, R3 ;  /* 0x0000000605038c24 */ /* 0x000fe4000f8e0203 */
[----:B--2---:R-:W-:-:S04]  /*0160*/  @!P0 IMAD.WIDE.U32 R2, R6, UR7, R2 ;  /* 0x0000000706028c25 */ /* 0x004fc8000f8e0002 */
[----:B------:R-:W-:Y:S01]  /*0170*/  @!P0 IMAD R0, R7, UR7, R3 ;  /* 0x0000000707008c24 */ /* 0x000fe2000f8e0203 */
[----:B---3--:R-:W-:-:S04]  /*0180*/  @!P0 LEA R4, P1, R2, R8, 0x2 ;  /* 0x0000000802048211 */ /* 0x008fc800078210ff */
[----:B------:R-:W-:Y:S02]  /*0190*/  @!P0 LEA.HI.X R5, R2, R9, R0, 0x2, P1 ;  /* 0x0000000902058211 */ /* 0x000fe400008f1400 */
[----:B------:R-:W2:Y:S01]  /*01a0*/  LDC.64 R8, c[0x0][0x3a0] ;  /* 0x0000e800ff087b82 */ /* 0x000ea20000000a00 */
[----:B------:R-:W-:Y:S02]  /*01b0*/  SHF.L.U32 R38, R41, 0x3, RZ ;  /* 0x0000000329267819 */ /* 0x000fe400000006ff */
[----:B------:R-:W-:Y:S01]  /*01c0*/  SHF.R.U32.HI R60, RZ, 0x4, R41 ;  /* 0x00000004ff3c7819 */ /* 0x000fe20000011629 */
[----:B------:R-:W-:Y:S01]  /*01d0*/  IMAD.MOV.U32 R39, RZ, RZ, RZ ;  /* 0x000000ffff277224 */ /* 0x000fe200078e00ff */
[----:B------:R-:W-:Y:S01]  /*01e0*/  LOP3.LUT R38, R38, 0x78, RZ, 0xc0, !PT ;  /* 0x0000007826267812 */ /* 0x000fe200078ec0ff */
[----:B------:R1:W5:Y:S01]  /*01f0*/  @!P0 LDG.E R43, desc[UR4][R4.64] ;  /* 0x00000004042b8981 */ /* 0x000362000c1e1900 */
[C---:B------:R-:W-:Y:S01]  /*0200*/  ISETP.GE.AND P0, PT, R60.reuse, R42, PT ;  /* 0x0000002a3c00720c */ /* 0x040fe20003f06270 */
[----:B------:R-:W-:-:S02]  /*0210*/  VIADD R44, R60, 0x10 ;  /* 0x000000103c2c7836 */ /* 0x000fc40000000000 */
[----:B------:R-:W-:Y:S02]  /*0220*/  HFMA2 R61, -RZ, RZ, 0, 0 ;  /* 0x00000000ff3d7431 */ /* 0x000fe400000001ff */
[----:B0-----:R-:W-:Y:S01]  /*0230*/  IMAD.WIDE.U32 R6, R12, UR6, R38 ;  /* 0x000000060c067c25 */ /* 0x001fe2000f8e0026 */
[----:B------:R-:W-:Y:S01]  /*0240*/  BSSY.RECONVERGENT B0, `(.L_x_10) ;  /* 0x0000022000007945 */ /* 0x000fe20003800200 */
[----:B------:R-:W-:Y:S02]  /*0250*/  CS2R R28, SRZ ;  /* 0x00000000001c7805 */ /* 0x000fe4000001ff00 */
[----:B------:R-:W-:Y:S01]  /*0260*/  CS2R R30, SRZ ;  /* 0x00000000001e7805 */ /* 0x000fe2000001ff00 */
[----:B------:R-:W-:Y:S01]  /*0270*/  IMAD R7, R13, UR6, R7 ;  /* 0x000000060d077c24 */ /* 0x000fe2000f8e0207 */
[----:B------:R-:W-:Y:S02]  /*0280*/  CS2R R24, SRZ ;  /* 0x0000000000187805 */ /* 0x000fe4000001ff00 */
[----:B------:R-:W-:-:S02]  /*0290*/  CS2R R26, SRZ ;  /* 0x00000000001a7805 */ /* 0x000fc4000001ff00 */
[----:B------:R-:W-:Y:S02]  /*02a0*/  ISETP.GE.AND P1, PT, R44, R42, PT ;  /* 0x0000002a2c00720c */ /* 0x000fe40003f26270 */
[----:B------:R-:W-:Y:S02]  /*02b0*/  CS2R R12, SRZ ;  /* 0x00000000000c7805 */ /* 0x000fe4000001ff00 */
[----:B------:R-:W-:Y:S01]  /*02c0*/  CS2R R14, SRZ ;  /* 0x00000000000e7805 */ /* 0x000fe2000001ff00 */
[----:B------:R-:W-:Y:S01]  /*02d0*/  IMAD.WIDE.U32 R48, R40, 0x20, R60 ;  /* 0x0000002028307825 */ /* 0x000fe200078e003c */
[----:B------:R-:W-:-:S03]  /*02e0*/  LOP3.LUT R0, R38, 0x80, RZ, 0xfc, !PT ;  /* 0x0000008026007812 */ /* 0x000fc600078efcff */
[----:B--2---:R-:W-:-:S04]  /*02f0*/  IMAD.WIDE.U32 R2, R8, UR6, R38 ;  /* 0x0000000608027c25 */ /* 0x004fc8000f8e0026 */
[----:B------:R-:W-:Y:S01]  /*0300*/  IMAD R3, R9, UR6, R3 ;  /* 0x0000000609037c24 */ /* 0x000fe2000f8e0203 */
[----:B------:R-:W-:Y:S01]  /*0310*/  CS2R R8, SRZ ;  /* 0x0000000000087805 */ /* 0x000fe2000001ff00 */
[----:B-1----:R-:W-:-:S04]  /*0320*/  IMAD.WIDE.U32 R4, R10, UR7, R2 ;  /* 0x000000070a047c25 */ /* 0x002fc8000f8e0002 */
[----:B----4-:R-:W-:-:S04]  /*0330*/  IMAD.WIDE.U32 R2, R46, UR7, R6 ;  /* 0x000000072e027c25 */ /* 0x010fc8000f8e0006 */
[----:B------:R-:W-:Y:S01]  /*0340*/  IMAD R7, R11, UR7, R5 ;  /* 0x000000070b077c24 */ /* 0x000fe2000f8e0205 */
[----:B------:R-:W-:Y:S01]  /*0350*/  CS2R R10, SRZ ;  /* 0x00000000000a7805 */ /* 0x000fe2000001ff00 */
[----:B------:R-:W-:Y:S01]  /*0360*/  IMAD R47, R47, UR7, R3 ;  /* 0x000000072f2f7c24 */ /* 0x000fe2000f8e0203 */
[----:B------:R-:W-:Y:S06]  /*0370*/  @P0 BRA `(.L_x_11) ;  /* 0x0000000000380947 */ /* 0x000fec0003800000 */
[----:B------:R-:W0:Y:S01]  /*0380*/  LDCU.64 UR10, c[0x0][0x398] ;  /* 0x00007300ff0a77ac */ /* 0x000e220008000a00 */
[----:B------:R-:W-:Y:S01]  /*0390*/  IMAD.MOV.U32 R6, RZ, RZ, R4 ;  /* 0x000000ffff067224 */ /* 0x000fe200078e0004 */
[----:B------:R-:W1:Y:S01]  /*03a0*/  LDCU UR8, c[0x0][0x38c] ;  /* 0x00007180ff0877ac */ /* 0x000e620008000800 */
[----:B------:R-:W2:Y:S01]  /*03b0*/  LDCU.64 UR12, c[0x0][0x380] ;  /* 0x00007000ff0c77ac */ /* 0x000ea20008000a00 */
[----:B0-----:R-:W-:Y:S02]  /*03c0*/  IMAD R17, R49, UR10, RZ ;  /* 0x0000000a31117c24 */ /* 0x001fe4000f8e02ff */
[----:B------:R-:W-:Y:S01]  /*03d0*/  IMAD.WIDE.U32 R18, R48, UR10, R6 ;  /* 0x0000000a30127c25 */ /* 0x000fe2000f8e0006 */
[----:B-1----:R-:W-:-:S03]  /*03e0*/  ISETP.GE.AND P2, PT, R38, UR8, PT ;  /* 0x0000000826007c0c */ /* 0x002fc6000bf46270 */
[----:B------:R-:W-:Y:S01]  /*03f0*/  IMAD R17, R48, UR11, R17 ;  /* 0x0000000b30117c24 */ /* 0x000fe2000f8e0211 */
[----:B------:R-:W-:Y:S02]  /*0400*/  ISETP.GE.AND P3, PT, R0, UR8, PT ;  /* 0x0000000800007c0c */ /* 0x000fe4000bf66270 */
[----:B--2---:R-:W-:Y:S01]  /*0410*/  LEA R16, P4, R18, UR12, 0x1 ;  /* 0x0000000c12107c11 */ /* 0x004fe2000f8808ff */
[----:B------:R-:W-:-:S05]  /*0420*/  IMAD.IADD R17, R19, 0x1, R17 ;  /* 0x0000000113117824 */ /* 0x000fca00078e0211 */
[----:B------:R-:W-:-:S05]  /*0430*/  LEA.HI.X R17, R18, UR13, R17, 0x1, P4 ;  /* 0x0000000d12117c11 */ /* 0x000fca000a0f0c11 */
[----:B------:R0:W5:Y:S04]  /*0440*/  @!P2 LDG.E.128 R28, desc[UR4][R16.64] ;  /* 0x00000004101ca981 */ /* 0x000168000c1e1d00 */
[----:B------:R0:W5:Y:S02]  /*0450*/  @!P3 LDG.E.128 R24, desc[UR4][R16.64+0x100] ;  /* 0x000100041018b981 */ /* 0x000164000c1e1d00 */
.L_x_11:
[----:B------:R-:W-:Y:S05]  /*0460*/  BSYNC.RECONVERGENT B0 ;  /* 0x0000000000007941 */ /* 0x000fea0003800200 */
.L_x_10:
[----:B------:R-:W-:Y:S04]  /*0470*/  BSSY.RECONVERGENT B0, `(.L_x_12) ;  /* 0x0000012000007945 */ /* 0x000fe80003800200 */
[----:B------:R-:W-:Y:S05]  /*0480*/  @P1 BRA `(.L_x_13) ;  /* 0x0000000000401947 */ /* 0x000fea0003800000 */
[----:B------:R-:W0:Y:S01]  /*0490*/  LDCU.64 UR10, c[0x0][0x398] ;  /* 0x00007300ff0a77ac */ /* 0x000e220008000a00 */
[----:B------:R-:W-:Y:S01]  /*04a0*/  IADD3 R5, P2, PT, R48, 0x10, RZ ;  /* 0x0000001030057810 */ /* 0x000fe20007f5e0ff */
[----:B------:R-:W1:Y:S03]  /*04b0*/  LDCU UR8, c[0x0][0x38c] ;  /* 0x00007180ff0877ac */ /* 0x000e660008000800 */
[----:B------:R-:W-:Y:S01]  /*04c0*/  IADD3.X R6, PT, PT, RZ, R49, RZ, P2, !PT ;  /* 0x00000031ff067210 */ /* 0x000fe200017fe4ff */
[----:B------:R-:W2:Y:S04]  /*04d0*/  LDCU.64 UR12, c[0x0][0x380] ;  /* 0x00007000ff0c77ac */ /* 0x000ea80008000a00 */
[----:B0-----:R-:W-:-:S02]  /*04e0*/  IMAD R16, R6, UR10, RZ ;  /* 0x0000000a06107c24 */ /* 0x001fc4000f8e02ff */
[----:B------:R-:W-:Y:S01]  /*04f0*/  IMAD.MOV.U32 R6, RZ, RZ, R4 ;  /* 0x000000ffff067224 */ /* 0x000fe200078e0004 */
[----:B-1----:R-:W-:-:S03]  /*0500*/  ISETP.GE.AND P3, PT, R38, UR8, PT ;  /* 0x0000000826007c0c */ /* 0x002fc6000bf66270 */
[----:B------:R-:W-:Y:S01]  /*0510*/  IMAD.WIDE.U32 R6, R5, UR10, R6 ;  /* 0x0000000a05067c25 */ /* 0x000fe2000f8e0006 */
[----:B------:R-:W-:-:S03]  /*0520*/  ISETP.GE.AND P4, PT, R0, UR8, PT ;  /* 0x0000000800007c0c */ /* 0x000fc6000bf86270 */
[----:B------:R-:W-:Y:S01]  /*0530*/  IMAD R5, R5, UR11, R16 ;  /* 0x0000000b05057c24 */ /* 0x000fe2000f8e0210 */
[----:B--2---:R-:W-:-:S03]  /*0540*/  LEA R4, P2, R6, UR12, 0x1 ;  /* 0x0000000c06047c11 */ /* 0x004fc6000f8408ff */
[----:B------:R-:W-:-:S05]  /*0550*/  IMAD.IADD R5, R7, 0x1, R5 ;  /* 0x0000000107057824 */ /* 0x000fca00078e0205 */
[----:B------:R-:W-:-:S05]  /*0560*/  LEA.HI.X R5, R6, UR13, R5, 0x1, P2 ;  /* 0x0000000d06057c11 */ /* 0x000fca00090f0c05 */
[----:B------:R1:W5:Y:S04]  /*0570*/  @!P3 LDG.E.128 R8, desc[UR4][R4.64] ;  /* 0x000000040408b981 */ /* 0x000368000c1e1d00 */
[----:B------:R1:W5:Y:S02]  /*0580*/  @!P4 LDG.E.128 R12, desc[UR4][R4.64+0x100] ;  /* 0x00010004040cc981 */ /* 0x000364000c1e1d00 */
.L_x_13:
[----:B------:R-:W-:Y:S05]  /*0590*/  BSYNC.RECONVERGENT B0 ;  /* 0x0000000000007941 */ /* 0x000fea0003800200 */
.L_x_12:
[----:B------:R-:W-:Y:S01]  /*05a0*/  BSSY.RECONVERGENT B0, `(.L_x_14) ;  /* 0x0000017000007945 */ /* 0x000fe20003800200 */
[----:B------:R-:W-:Y:S02]  /*05b0*/  CS2R R32, SRZ ;  /* 0x0000000000207805 */ /* 0x000fe4000001ff00 */
[----:B------:R-:W-:Y:S02]  /*05c0*/  CS2R R34, SRZ ;  /* 0x0000000000227805 */ /* 0x000fe4000001ff00 */
[----:B-1----:R-:W-:Y:S02]  /*05d0*/  CS2R R4, SRZ ;  /* 0x0000000000047805 */ /* 0x002fe4000001ff00 */
[----:B------:R-:W-:Y:S02]  /*05e0*/  CS2R R6, SRZ ;  /* 0x0000000000067805 */ /* 0x000fe4000001ff00 */
[----:B0-----:R-:W-:Y:S02]  /*05f0*/  CS2R R16, SRZ ;  /* 0x0000000000107805 */ /* 0x001fe4000001ff00 */
[----:B------:R-:W-:-:S02]  /*0600*/  CS2R R18, SRZ ;  /* 0x0000000000127805 */ /* 0x000fc4000001ff00 */
[----:B------:R-:W-:Y:S02]  /*0610*/  CS2R R20, SRZ ;  /* 0x0000000000147805 */ /* 0x000fe4000001ff00 */
[----:B------:R-:W-:Y:S01]  /*0620*/  CS2R R22, SRZ ;  /* 0x0000000000167805 */ /* 0x000fe2000001ff00 */
[----:B------:R-:W-:Y:S06]  /*0630*/  @P0 BRA `(.L_x_15) ;  /* 0x0000000000340947 */ /* 0x000fec0003800000 */
[----:B------:R-:W0:Y:S01]  /*0640*/  LDCU.128 UR8, c[0x0][0x3b0] ;  /* 0x00007600ff0877ac */ /* 0x000e220008000c00 */
[----:B------:R-:W-:Y:S01]  /*0650*/  MOV R46, R2 ;  /* 0x00000002002e7202 */ /* 0x000fe20000000f00 */
[----:B------:R-:W1:Y:S01]  /*0660*/  LDCU UR12, c[0x0][0x38c] ;  /* 0x00007180ff0c77ac */ /* 0x000e620008000800 */
[----:B0-----:R-:W-:-:S03]  /*0670*/  IMAD R45, R49, UR10, RZ ;  /* 0x0000000a312d7c24 */ /* 0x001fc6000f8e02ff */
[----:B------:R-:W-:Y:S01]  /*0680*/  IMAD.WIDE.U32 R50, R48, UR10, R46 ;  /* 0x0000000a30327c25 */ /* 0x000fe2000f8e002e */
[----:B-1----:R-:W-:-:S03]  /*0690*/  ISETP.GE.AND P2, PT, R38, UR12, PT ;  /* 0x0000000c26007c0c */ /* 0x002fc6000bf46270 */
[----:B------:R-:W-:Y:S01]  /*06a0*/  IMAD R45, R48, UR11, R45 ;  /* 0x0000000b302d7c24 */ /* 0x000fe2000f8e022d */
[----:B------:R-:W-:Y:S02]  /*06b0*/  ISETP.GE.AND P3, PT, R0, UR12, PT ;  /* 0x0000000c00007c0c */ /* 0x000fe4000bf66270 */
[----:B------:R-:W-:Y:S01]  /*06c0*/  LEA R52, P0, R50, UR8, 0x1 ;  /* 0x0000000832347c11 */ /* 0x000fe2000f8008ff */
[----:B------:R-:W-:-:S05]  /*06d0*/  IMAD.IADD R45, R51, 0x1, R45 ;  /* 0x00000001332d7824 */ /* 0x000fca00078e022d */
[----:B------:R-:W-:-:S05]  /*06e0*/  LEA.HI.X R53, R50, UR9, R45, 0x1, P0 ;  /* 0x0000000932357c11 */ /* 0x000fca00080f0c2d */
[----:B------:R0:W5:Y:S04]  /*06f0*/  @!P2 LDG.E.128 R32, desc[UR4][R52.64] ;  /* 0x000000043420a981 */ /* 0x000168000c1e1d00 */
[----:B------:R0:W5:Y:S02]  /*0700*/  @!P3 LDG.E.128 R4, desc[UR4][R52.64+0x100] ;  /* 0x000100043404b981 */ /* 0x000164000c1e1d00 */
.L_x_15:
[----:B------:R-:W-:Y:S05]  /*0710*/  BSYNC.RECONVERGENT B0 ;  /* 0x0000000000007941 */ /* 0x000fea0003800200 */
.L_x_14:
[----:B------:R-:W-:Y:S04]  /*0720*/  BSSY.RECONVERGENT B0, `(.L_x_16) ;  /* 0x0000011000007945 */ /* 0x000fe80003800200 */
[----:B------:R-:W-:Y:S05]  /*0730*/  @P1 BRA `(.L_x_17) ;  /* 0x00000000003c1947 */ /* 0x000fea0003800000 */
[----:B------:R-:W1:Y:S01]  /*0740*/  LDCU.128 UR12, c[0x0][0x3b0] ;  /* 0x00007600ff0c77ac */ /* 0x000e620008000c00 */
[----:B------:R-:W-:Y:S02]  /*0750*/  IADD3 R46, P0, PT, R48, 0x10, RZ ;  /* 0x00000010302e7810 */ /* 0x000fe40007f1e0ff */
[----:B------:R-:W-:Y:S01]  /*0760*/  MOV R3, R47 ;  /* 0x0000002f00037202 */ /* 0x000fe20000000f00 */
[----:B------:R-:W2:Y:S02]  /*0770*/  LDCU UR8, c[0x0][0x38c] ;  /* 0x00007180ff0877ac */ /* 0x000ea40008000800 */
[----:B------:R-:W-:-:S04]  /*0780*/  IMAD.X R45, RZ, RZ, R49, P0 ;  /* 0x000000ffff2d7224 */ /* 0x000fc800000e0631 */
[----:B-1----:R-:W-:Y:S02]  /*0790*/  IMAD R45, R45, UR14, RZ ;  /* 0x0000000e2d2d7c24 */ /* 0x002fe4000f8e02ff */
[----:B------:R-:W-:Y:S01]  /*07a0*/  IMAD.WIDE.U32 R2, R46, UR14, R2 ;  /* 0x0000000e2e027c25 */ /* 0x000fe2000f8e0002 */
[----:B--2---:R-:W-:-:S03]  /*07b0*/  ISETP.GE.AND P1, PT, R38, UR8, PT ;  /* 0x0000000826007c0c */ /* 0x004fc6000bf26270 */
[----:B------:R-:W-:Y:S01]  /*07c0*/  IMAD R45, R46, UR15, R45 ;  /* 0x0000000f2e2d7c24 */ /* 0x000fe2000f8e022d */
[----:B------:R-:W-:Y:S02]  /*07d0*/  ISETP.GE.AND P2, PT, R0, UR8, PT ;  /* 0x0000000800007c0c */ /* 0x000fe4000bf46270 */
[----:B------:R-:W-:Y:S01]  /*07e0*/  LEA R46, P0, R2, UR12, 0x1 ;  /* 0x0000000c022e7c11 */ /* 0x000fe2000f8008ff */
[----:B------:R-:W-:-:S05]  /*07f0*/  IMAD.IADD R3, R3, 0x1, R45 ;  /* 0x0000000103037824 */ /* 0x000fca00078e022d */
[----:B------:R-:W-:-:S05]  /*0800*/  LEA.HI.X R47, R2, UR13, R3, 0x1, P0 ;  /* 0x0000000d022f7c11 */ /* 0x000fca00080f0c03 */
[----:B------:R1:W5:Y:S04]  /*0810*/  @!P1 LDG.E.128 R16, desc[UR4][R46.64] ;  /* 0x000000042e109981 */ /* 0x000368000c1e1d00 */
[----:B------:R1:W5:Y:S02]  /*0820*/  @!P2 LDG.E.128 R20, desc[UR4][R46.64+0x100] ;  /* 0x000100042e14a981 */ /* 0x000364000c1e1d00 */
.L_x_17:
[----:B------:R-:W-:Y:S05]  /*0830*/  BSYNC.RECONVERGENT B0 ;  /* 0x0000000000007941 */ /* 0x000fea0003800200 */
.L_x_16:
[C---:B-----5:R-:W-:Y:S01]  /*0840*/  IMAD.U32 R39, R28.reuse, 0x10000, RZ ;  /* 0x000100001c277824 */ /* 0x060fe200078e00ff */
[----:B------:R-:W-:Y:S01]  /*0850*/  LOP3.LUT R45, R28, 0xffff0000, RZ, 0xc0, !PT ;  /* 0xffff00001c2d7812 */ /* 0x000fe200078ec0ff */
[----:B------:R-:W-:Y:S01]  /*0860*/  IMAD.U32 R56, R4, 0x10000, RZ ;  /* 0x0001000004387824 */ /* 0x000fe200078e00ff */
[----:B------:R-:W-:Y:S01]  /*0870*/  SHF.L.U32 R28, R29, 0x10, RZ ;  /* 0x000000101d1c7819 */ /* 0x000fe200000006ff */
[----:B------:R-:W-:Y:S01]  /*0880*/  IMAD.U32 R49, R33, 0x10000, RZ ;  /* 0x0001000021317824 */ /* 0x000fe200078e00ff */
[----:B-1----:R-:W-:Y:S01]  /*0890*/  LOP3.LUT R46, R29, 0xffff0000, RZ, 0xc0, !PT ;  /* 0xffff00001d2e7812 */ /* 0x002fe200078ec0ff */
[C---:B------:R-:W-:Y:S01]  /*08a0*/  IMAD.U32 R29, R30.reuse, 0x10000, RZ ;  /* 0x000100001e1d7824 */ /* 0x040fe200078e00ff */
[----:B------:R-:W-:Y:S01]  /*08b0*/  LOP3.LUT R47, R30, 0xffff0000, RZ, 0xc0, !PT ;  /* 0xffff00001e2f7812 */ /* 0x000fe200078ec0ff */
[C---:B------:R-:W-:Y:S01]  /*08c0*/  IMAD.U32 R30, R31.reuse, 0x10000, RZ ;  /* 0x000100001f1e7824 */ /* 0x040fe200078e00ff */
[----:B------:R-:W-:Y:S01]  /*08d0*/  LOP3.LUT R48, R31, 0xffff0000, RZ, 0xc0, !PT ;  /* 0xffff00001f307812 */ /* 0x000fe200078ec0ff */
[----:B------:R-:W-:Y:S01]  /*08e0*/  IMAD.U32 R2, R7, 0x10000, RZ ;  /* 0x0001000007027824 */ /* 0x000fe200078e00ff */
[C---:B------:R-:W-:Y:S01]  /*08f0*/  SHF.L.U32 R31, R32.reuse, 0x10, RZ ;  /* 0x00000010201f7819 */ /* 0x040fe200000006ff */
[----:B------:R-:W-:Y:S01]  /*0900*/  BSSY.RECONVERGENT B0, `(.L_x_18) ;  /* 0x0000086000007945 */ /* 0x000fe20003800200 */
[----:B------:R-:W-:-:S02]  /*0910*/  LOP3.LUT R32, R32, 0xffff0000, RZ, 0xc0, !PT ;  /* 0xffff000020207812 */ /* 0x000fc400078ec0ff */
[----:B------:R-:W-:Y:S02]  /*0920*/  LOP3.LUT R58, R4, 0xffff0000, RZ, 0xc0, !PT ;  /* 0xffff0000043a7812 */ /* 0x000fe400078ec0ff */
[----:B------:R-:W-:Y:S01]  /*0930*/  LOP3.LUT R3, R8, 0xffff0000, RZ, 0xc0, !PT ;  /* 0xffff000008037812 */ /* 0x000fe200078ec0ff */
[----:B------:R-:W-:Y:S01]  /*0940*/  FMUL.FTZ R32, R45, R32 ;  /* 0x000000202d207220 */ /* 0x000fe20000410000 */
[C---:B------:R-:W-:Y:S01]  /*0950*/  LOP3.LUT R4, R16.reuse, 0xffff0000, RZ, 0xc0, !PT ;  /* 0xffff000010047812 */ /* 0x040fe200078ec0ff */
[----:B------:R-:W-:Y:S01]  /*0960*/  IMAD.U32 R45, R16, 0x10000, RZ ;  /* 0x00010000102d7824 */ /* 0x000fe200078e00ff */
[----:B------:R-:W-:Y:S01]  /*0970*/  SHF.L.U32 R8, R8, 0x10, RZ ;  /* 0x0000001008087819 */ /* 0x000fe200000006ff */
[----:B------:R-:W-:Y:S01]  /*0980*/  FFMA.FTZ R39, R39, R31, R32 ;  /* 0x0000001f27277223 */ /* 0x000fe20000010020 */
[----:B------:R-:W-:Y:S01]  /*0990*/  SHF.L.U32 R31, R17, 0x10, RZ ;  /* 0x00000010111f7819 */ /* 0x000fe200000006ff */
[----:B------:R-:W-:Y:S01]  /*09a0*/  FMUL.FTZ R3, R3, R4 ;  /* 0x0000000403037220 */ /* 0x000fe20000410000 */
[----:B------:R-:W-:Y:S01]  /*09b0*/  IMAD.U32 R4, R9, 0x10000, RZ ;  /* 0x0001000009047824 */ /* 0x000fe200078e00ff */
[----:B------:R-:W-:Y:S01]  /*09c0*/  LOP3.LUT R50, R33, 0xffff0000, RZ, 0xc0, !PT ;  /* 0xffff000021327812 */ /* 0x000fe200078ec0ff */
[----:B------:R-:W-:Y:S01]  /*09d0*/  FFMA.FTZ R39, R28, R49, R39 ;  /* 0x000000311c277223 */ /* 0x000fe20000010027 */
[----:B------:R-:W-:Y:S01]  /*09e0*/  FFMA.FTZ R3, R8, R45, R3 ;  /* 0x0000002d08037223 */ /* 0x000fe20000010003 */
[C---:B------:R-:W-:Y:S01]  /*09f0*/  SHF.L.U32 R57, R5.reuse, 0x10, RZ ;  /* 0x0000001005397819 */ /* 0x040fe200000006ff */
[----:B------:R-:W-:Y:S01]  /*0a00*/  IMAD.U32 R33, R34, 0x10000, RZ ;  /* 0x0001000022217824 */ /* 0x000fe200078e00ff */
[----:B------:R-:W-:Y:S01]  /*0a10*/  LOP3.LUT R59, R5, 0xffff0000, RZ, 0xc0, !PT ;  /* 0xffff0000053b7812 */ /* 0x000fe200078ec0ff */
[C---:B------:R-:W-:Y:S01]  /*0a20*/  IMAD.U32 R5, R6.reuse, 0x10000, RZ ;  /* 0x0001000006057824 */ /* 0x040fe200078e00ff */
[----:B------:R-:W-:Y:S01]  /*0a30*/  LOP3.LUT R0, R6, 0xffff0000, RZ, 0xc0, !PT ;  /* 0xffff000006007812 */ /* 0x000fe200078ec0ff */
[----:B------:R-:W-:Y:S01]  /*0a40*/  FFMA.FTZ R8, R4, R31, R3 ;  /* 0x0000001f04087223 */ /* 0x000fe20000010003 */
[----:B------:R-:W-:Y:S01]  /*0a50*/  LOP3.LUT R9, R9, 0xffff0000, RZ, 0xc0, !PT ;  /* 0xffff000009097812 */ /* 0x000fe200078ec0ff */
[----:B------:R-:W-:Y:S01]  /*0a60*/  FFMA.FTZ R46, R46, R50, R39 ;  /* 0x000000322e2e7223 */ /* 0x000fe20000010027 */
[----:B------:R-:W-:Y:S01]  /*0a70*/  LOP3.LUT R6, R17, 0xffff0000, RZ, 0xc0, !PT ;  /* 0xffff000011067812 */ /* 0x000fe200078ec0ff */
[----:B------:R-:W-:Y:S01]  /*0a80*/  IMAD.U32 R3, R10, 0x10000, RZ ;  /* 0x000100000a037824 */ /* 0x000fe200078e00ff */
[----:B------:R-:W-:Y:S01]  /*0a90*/  LOP3.LUT R51, R34, 0xffff0000, RZ, 0xc0, !PT ;  /* 0xffff000022337812 */ /* 0x000fe200078ec0ff */
[----:B------:R-:W-:-:S02]  /*0aa0*/  IMAD.U32 R4, R18, 0x10000, RZ ;  /* 0x0001000012047824 */ /* 0x000fc400078e00ff */
[----:B------:R-:W-:Y:S01]  /*0ab0*/  FFMA.FTZ R46, R29, R33, R46 ;  /* 0x000000211d2e7223 */ /* 0x000fe2000001002e */
[----:B------:R-:W-:Y:S01]  /*0ac0*/  FFMA.FTZ R6, R9, R6, R8 ;  /* 0x0000000609067223 */ /* 0x000fe20000010008 */
[----:B------:R-:W-:Y:S02]  /*0ad0*/  LOP3.LUT R10, R10, 0xffff0000, RZ, 0xc0, !PT ;  /* 0xffff00000a0a7812 */ /* 0x000fe400078ec0ff */
[----:B------:R-:W-:Y:S01]  /*0ae0*/  LOP3.LUT R9, R18, 0xffff0000, RZ, 0xc0, !PT ;  /* 0xffff000012097812 */ /* 0x000fe200078ec0ff */
[----:B------:R-:W-:Y:S01]  /*0af0*/  FFMA.FTZ R17, R3, R4, R6 ;  /* 0x0000000403117223 */ /* 0x000fe20000010006 */
[----:B------:R-:W-:Y:S01]  /*0b00*/  SHF.L.U32 R34, R35, 0x10, RZ ;  /* 0x0000001023227819 */ /* 0x000fe200000006ff */
[----:B------:R-:W-:Y:S01]  /*0b10*/  FFMA.FTZ R47, R47, R51, R46 ;  /* 0x000000332f2f7223 */ /* 0x000fe2000001002e */
[----:B------:R-:W-:Y:S01]  /*0b20*/  SHF.L.U32 R3, R11, 0x10, RZ ;  /* 0x000000100b037819 */ /* 0x000fe200000006ff */
[----:B------:R-:W-:Y:S02]  /*0b30*/  IMAD.U32 R4, R19, 0x10000, RZ ;  /* 0x0001000013047824 */ /* 0x000fe400078e00ff */
[----:B------:R-:W-:Y:S01]  /*0b40*/  FFMA.FTZ R10, R10, R9, R17 ;  /* 0x000000090a0a7223 */ /* 0x000fe20000010011 */
[----:B0-----:R-:W-:Y:S01]  /*0b50*/  LOP3.LUT R52, R35, 0xffff0000, RZ, 0xc0, !PT ;  /* 0xffff000023347812 */ /* 0x001fe200078ec0ff */
[----:B------:R-:W-:Y:S01]  /*0b60*/  FFMA.FTZ R47, R30, R34, R47 ;  /* 0x000000221e2f7223 */ /* 0x000fe2000001002f */
[----:B------:R-:W-:Y:S01]  /*0b70*/  LOP3.LUT R11, R11, 0xffff0000, RZ, 0xc0, !PT ;  /* 0xffff00000b0b7812 */ /* 0x000fe200078ec0ff */
[----:B------:R-:W-:Y:S01]  /*0b80*/  FFMA.FTZ R10, R3, R4, R10 ;  /* 0x00000004030a7223 */ /* 0x000fe2000001000a */
[----:B------:R-:W-:Y:S01]  /*0b90*/  LOP3.LUT R6, R19, 0xffff0000, RZ, 0xc0, !PT ;  /* 0xffff000013067812 */ /* 0x000fe200078ec0ff */
[----:B------:R-:W-:-:S02]  /*0ba0*/  IMAD.U32 R35, R24, 0x10000, RZ ;  /* 0x0001000018237824 */ /* 0x000fc400078e00ff */
[----:B------:R-:W-:Y:S01]  /*0bb0*/  FFMA.FTZ R48, R48, R52, R47 ;  /* 0x0000003430307223 */ /* 0x000fe2000001002f */
[----:B------:R-:W-:Y:S01]  /*0bc0*/  SHF.L.U32 R4, R20, 0x10, RZ ;  /* 0x0000001014047819 */ /* 0x000fe200000006ff */
[----:B------:R-:W-:Y:S02]  /*0bd0*/  IMAD.U32 R3, R12, 0x10000, RZ ;  /* 0x000100000c037824 */ /* 0x000fe400078e00ff */
[----:B------:R-:W-:Y:S01]  /*0be0*/  FFMA.FTZ R6, R11, R6, R10 ;  /* 0x000000060b067223 */ /* 0x000fe2000001000a */
[----:B------:R-:W-:Y:S01]  /*0bf0*/  LOP3.LUT R53, R24, 0xffff0000, RZ, 0xc0, !PT ;  /* 0xffff000018357812 */ /* 0x000fe200078ec0ff */
[----:B------:R-:W-:Y:S01]  /*0c00*/  FFMA.FTZ R48, R35, R56, R48 ;  /* 0x0000003823307223 */ /* 0x000fe20000010030 */
[----:B------:R-:W-:Y:S01]  /*0c10*/  LOP3.LUT R12, R12, 0xffff0000, RZ, 0xc0, !PT ;  /* 0xffff00000c0c7812 */ /* 0x000fe200078ec0ff */
[----:B------:R-:W-:Y:S01]  /*0c20*/  FFMA.FTZ R11, R3, R4, R6 ;  /* 0x00000004030b7223 */ /* 0x000fe20000010006 */
[----:B------:R-:W-:Y:S01]  /*0c30*/  LOP3.LUT R9, R20, 0xffff0000, RZ, 0xc0, !PT ;  /* 0xffff000014097812 */ /* 0x000fe200078ec0ff */
[----:B------:R-:W-:-:S02]  /*0c40*/  IMAD.U32 R24, R25, 0x10000, RZ ;  /* 0x0001000019187824 */ /* 0x000fc400078e00ff */
[----:B------:R-:W-:Y:S01]  /*0c50*/  FFMA.FTZ R53, R53, R58, R48 ;  /* 0x0000003a35357223 */ /* 0x000fe20000010030 */
[----:B------:R-:W-:Y:S01]  /*0c60*/  IMAD.U32 R3, R13, 0x10000, RZ ;  /* 0x000100000d037824 */ /* 0x000fe200078e00ff */
[----:B------:R-:W-:Y:S01]  /*0c70*/  LOP3.LUT R54, R25, 0xffff0000, RZ, 0xc0, !PT ;  /* 0xffff000019367812 */ /* 0x000fe200078ec0ff */
[----:B------:R-:W-:Y:S02]  /*0c80*/  IMAD.U32 R4, R21, 0x10000, RZ ;  /* 0x0001000015047824 */ /* 0x000fe400078e00ff */
        /* <DEDUP_REMOVED lines=8> */
[----:B------:R-:W-:-:S02]  /*0d10*/  IMAD.U32 R4, R22, 0x10000, RZ ;  /* 0x0001000016047824 */ /* 0x000fc400078e00ff */
[----:B------:R-:W-:Y:S01]  /*0d20*/  FFMA.FTZ R6, R13, R6, R12 ;  /* 0x000000060d067223 */ /* 0x000fe2000001000c */
[----:B------:R-:W-:Y:S01]  /*0d30*/  LOP3.LUT R55, R26, 0xffff0000, RZ, 0xc0, !PT ;  /* 0xffff00001a377812 */ /* 0x000fe200078ec0ff */
[----:B------:R-:W-:Y:S01]  /*0d40*/  FFMA.FTZ R54, R25, R5, R54 ;  /* 0x0000000519367223 */ /* 0x000fe20000010036 */
[----:B------:R-:W-:Y:S01]  /*0d50*/  LOP3.LUT R14, R14, 0xffff0000, RZ, 0xc0, !PT ;  /* 0xffff00000e0e7812 */ /* 0x000fe200078ec0ff */
[----:B------:R-:W-:Y:S01]  /*0d60*/  FFMA.FTZ R9, R3, R4, R6 ;  /* 0x0000000403097223 */ /* 0x000fe20000010006 */
[----:B------:R-:W-:Y:S01]  /*0d70*/  LOP3.LUT R5, R22, 0xffff0000, RZ, 0xc0, !PT ;  /* 0xffff000016057812 */ /* 0x000fe200078ec0ff */
[----:B------:R-:W-:Y:S01]  /*0d80*/  FFMA.FTZ R55, R55, R0, R54 ;  /* 0x0000000037377223 */ /* 0x000fe20000010036 */
[----:B------:R-:W-:Y:S01]  /*0d90*/  SHF.L.U32 R0, R15, 0x10, RZ ;  /* 0x000000100f007819 */ /* 0x000fe200000006ff */
[C---:B------:R-:W-:Y:S01]  /*0da0*/  IMAD.U32 R26, R27.reuse, 0x10000, RZ ;  /* 0x000100001b1a7824 */ /* 0x040fe200078e00ff */
[----:B------:R-:W-:Y:S01]  /*0db0*/  LOP3.LUT R27, R27, 0xffff0000, RZ, 0xc0, !PT ;  /* 0xffff00001b1b7812 */ /* 0x000fe200078ec0ff */
        /* <DEDUP_REMOVED lines=8> */
[----:B------:R-:W-:Y:S02]  /*0e40*/  IADD3 R13, PT, PT, R37, 0x1f, RZ ;  /* 0x0000001f250d7810 */ /* 0x000fe40007ffe0ff */
[----:B------:R-:W-:Y:S01]  /*0e50*/  ISETP.NE.AND P1, PT, R38, RZ, PT ;  /* 0x000000ff2600720c */ /* 0x000fe20003f25270 */
[----:B------:R-:W-:Y:S01]  /*0e60*/  FFMA.FTZ R4, R15, R4, R0 ;  /* 0x000000040f047223 */ /* 0x000fe20000010000 */
[----:B------:R-:W0:Y:S04]  /*0e70*/  SHFL.BFLY PT, R3, R2, 0x8, 0x1f ;  /* 0x0d001f0002037f89 */ /* 0x000e2800000e0000 */
[----:B------:R-:W1:Y:S01]  /*0e80*/  SHFL.BFLY PT, R5, R4, 0x8, 0x1f ;  /* 0x0d001f0004057f89 */ /* 0x000e6200000e0000 */
[----:B0-----:R-:W-:Y:S01]  /*0e90*/  FADD.FTZ R3, R2, R3 ;  /* 0x0000000302037221 */ /* 0x001fe20000010000 */
[----:B------:R-:W-:Y:S01]  /*0ea0*/  SHF.R.S32.HI R2, RZ, 0x1f, R13 ;  /* 0x0000001fff027819 */ /* 0x000fe2000001140d */
[----:B-1----:R-:W-:-:S03]  /*0eb0*/  FADD.FTZ R6, R4, R5 ;  /* 0x0000000504067221 */ /* 0x002fc60000010000 */
[----:B------:R-:W0:Y:S01]  /*0ec0*/  SHFL.BFLY PT, R0, R3, 0x4, 0x1f ;  /* 0x0c801f0003007f89 */ /* 0x000e2200000e0000 */
[----:B------:R-:W-:-:S03]  /*0ed0*/  LEA.HI R2, R2, R13, RZ, 0x5 ;  /* 0x0000000d02027211 */ /* 0x000fc600078f28ff */
[----:B------:R-:W1:Y:S01]  /*0ee0*/  SHFL.BFLY PT, R5, R6, 0x4, 0x1f ;  /* 0x0c801f0006057f89 */ /* 0x000e6200000e0000 */
[----:B------:R-:W-:Y:S01]  /*0ef0*/  LOP3.LUT R2, R2, 0xffffffe0, RZ, 0xc0, !PT ;  /* 0xffffffe002027812 */ /* 0x000fe200078ec0ff */
[----:B0-----:R-:W-:Y:S01]  /*0f00*/  FADD.FTZ R0, R3, R0 ;  /* 0x0000000003007221 */ /* 0x001fe20000010000 */
[----:B-1----:R-:W-:Y:S01]  /*0f10*/  FADD.FTZ R9, R6, R5 ;  /* 0x0000000506097221 */ /* 0x002fe20000010000 */
[----:B------:R-:W-:-:S03]  /*0f20*/  SHF.L.U32 R6, R40, 0xd, RZ ;  /* 0x0000000d28067819 */ /* 0x000fc600000006ff */
[----:B------:R-:W0:Y:S04]  /*0f30*/  SHFL.BFLY PT, R5, R0, 0x2, 0x1f ;  /* 0x0c401f0000057f89 */ /* 0x000e2800000e0000 */
[----:B------:R-:W1:Y:S01]  /*0f40*/  SHFL.BFLY PT, R8, R9, 0x2, 0x1f ;  /* 0x0c401f0009087f89 */ /* 0x000e6200000e0000 */
[----:B0-----:R-:W-:Y:S01]  /*0f50*/  FADD.FTZ R7, R0, R5 ;  /* 0x0000000500077221 */ /* 0x001fe20000010000 */
[----:B------:R-:W-:Y:S01]  /*0f60*/  IADD3 R0, PT, PT, R36, R13, -R2 ;  /* 0x0000000d24007210 */ /* 0x000fe20007ffe802 */
[----:B------:R-:W0:Y:S01]  /*0f70*/  LDC.64 R4, c[0x0][0x440] ;  /* 0x00011000ff047b82 */ /* 0x000e220000000a00 */
[----:B-1----:R-:W-:Y:S01]  /*0f80*/  FADD.FTZ R10, R9, R8 ;  /* 0x00000008090a7221 */ /* 0x002fe20000010000 */
[----:B------:R-:W-:Y:S01]  /*0f90*/  IMAD.SHL.U32 R9, R41, 0x4, RZ ;  /* 0x0000000429097824 */ /* 0x000fe200078e00ff */
[----:B------:R-:W1:Y:S01]  /*0fa0*/  SHFL.BFLY PT, R8, R7, 0x1, 0x1f ;  /* 0x0c201f0007087f89 */ /* 0x000e6200000e0000 */
[----:B------:R-:W-:-:S03]  /*0fb0*/  IMAD.IADD R0, R13, 0x1, -R0 ;  /* 0x000000010d007824 */ /* 0x000fc600078e0a00 */
[----:B------:R-:W2:Y:S01]  /*0fc0*/  SHFL.BFLY PT, R11, R10, 0x1, 0x1f ;  /* 0x0c201f000a0b7f89 */ /* 0x000ea200000e0000 */
[----:B------:R-:W3:Y:S01]  /*0fd0*/  LDC.64 R2, c[0x0][0x448] ;  /* 0x00011200ff027b82 */ /* 0x000ee20000000a00 */
[----:B------:R-:W-:Y:S02]  /*0fe0*/  ISETP.GE.AND P0, PT, R41, R0, PT ;  /* 0x000000002900720c */ /* 0x000fe40003f06270 */
[----:B------:R-:W-:Y:S02]  /*0ff0*/  LOP3.LUT R6, R9, R6, RZ, 0xfc, !PT ;  /* 0x0000000609067212 */ /* 0x000fe400078efcff */
[----:B------:R-:W-:Y:S01]  /*1000*/  ISETP.GT.U32.OR P0, PT, R41, 0x1f, P0 ;  /* 0x0000001f2900780c */ /* 0x000fe20000704470 */
[----:B-1----:R-:W-:Y:S01]  /*1010*/  FADD.FTZ R14, R7, R8 ;  /* 0x00000008070e7221 */ /* 0x002fe20000010000 */
[----:B--2---:R-:W-:Y:S01]  /*1020*/  FADD.FTZ R15, R10, R11 ;  /* 0x0000000b0a0f7221 */ /* 0x004fe20000010000 */
[----:B------:R-:W-:Y:S10]  /*1030*/  @P1 BRA `(.L_x_19) ;  /* 0x0000000000481947 */ /* 0x000ff40003800000 */
[----:B------:R-:W1:Y:S01]  /*1040*/  LDC.64 R10, c[0x0][0x3e8] ;  /* 0x0000fa00ff0a7b82 */ /* 0x000e620000000a00 */
[----:B------:R-:W-:Y:S01]  /*1050*/  HFMA2 R37, -RZ, RZ, 0, 0 ;  /* 0x00000000ff257431 */ /* 0x000fe200000001ff */
[----:B------:R-:W2:Y:S01]  /*1060*/  LDCU.64 UR8, c[0x0][0x3d0] ;  /* 0x00007a00ff0877ac */ /* 0x000ea20008000a00 */
[----:B------:R-:W-:-:S05]  /*1070*/  ISETP.GE.AND P2, PT, R60, R42, PT ;  /* 0x0000002a3c00720c */ /* 0x000fca0003f46270 */
[----:B------:R-:W4:Y:S01]  /*1080*/  LDC.64 R12, c[0x0][0x3f0] ;  /* 0x0000fc00ff0c7b82 */ /* 0x000f220000000a00 */
[----:B-1----:R-:W-:-:S04]  /*1090*/  IMAD.WIDE.U32 R8, R10, UR6, R36 ;  /* 0x000000060a087c25 */ /* 0x002fc8000f8e0024 */
[----:B------:R-:W-:Y:S01]  /*10a0*/  IMAD R9, R11, UR6, R9 ;  /* 0x000000060b097c24 */ /* 0x000fe2000f8e0209 */
[----:B------:R-:W-:Y:S01]  /*10b0*/  FSEL R11, R14, RZ, !P2 ;  /* 0x000000ff0e0b7208 */ /* 0x000fe20005000000 */
[----:B----4-:R-:W-:-:S04]  /*10c0*/  IMAD.WIDE.U32 R8, R12, UR7, R8 ;  /* 0x000000070c087c25 */ /* 0x010fc8000f8e0008 */
[----:B------:R-:W-:Y:S01]  /*10d0*/  IMAD R0, R13, UR7, R9 ;  /* 0x000000070d007c24 */ /* 0x000fe2000f8e0209 */
[----:B------:R-:W-:-:S04]  /*10e0*/  IADD3 R9, P1, PT, R60, R8, RZ ;  /* 0x000000083c097210 */ /* 0x000fc80007f3e0ff */
[----:B--2---:R-:W-:Y:S01]  /*10f0*/  LEA R8, P3, R9, UR8, 0x2 ;  /* 0x0000000809087c11 */ /* 0x004fe2000f8610ff */
[----:B------:R-:W-:Y:S01]  /*1100*/  IMAD.X R0, RZ, RZ, R0, P1 ;  /* 0x000000ffff007224 */ /* 0x000fe200008e0600 */
[----:B------:R-:W-:-:S04]  /*1110*/  ISETP.GE.AND P1, PT, R44, R42, PT ;  /* 0x0000002a2c00720c */ /* 0x000fc80003f26270 */
[----:B------:R-:W-:Y:S02]  /*1120*/  LEA.HI.X R9, R9, UR9, R0, 0x2, P3 ;  /* 0x0000000909097c11 */ /* 0x000fe400098f1400 */
[----:B------:R-:W-:-:S03]  /*1130*/  FSEL R13, R15, RZ, !P1 ;  /* 0x000000ff0f0d7208 */ /* 0x000fc60004800000 */
[----:B------:R1:W-:Y:S04]  /*1140*/  STG.E desc[UR4][R8.64], R11 ;  /* 0x0000000b08007986 */ /* 0x0003e8000c101904 */
[----:B------:R1:W-:Y:S02]  /*1150*/  STG.E desc[UR4][R8.64+0x40], R13 ;  /* 0x0000400d08007986 */ /* 0x0003e4000c101904 */
.L_x_19:
[----:B------:R-:W-:Y:S05]  /*1160*/  BSYNC.RECONVERGENT B0 ;  /* 0x0000000000007941 */ /* 0x000fea0003800200 */
.L_x_18:
[----:B------:R-:W-:Y:S04]  /*1170*/  BSSY.RECONVERGENT B0, `(.L_x_20) ;  /* 0x0000011000007945 */ /* 0x000fe80003800200 */
[----:B------:R-:W-:Y:S05]  /*1180*/  @P0 BRA `(.L_x_21) ;  /* 0x00000000003c0947 */ /* 0x000fea0003800000 */
[----:B-1----:R-:W1:Y:S01]  /*1190*/  LDC.64 R10, c[0x0][0x418] ;  /* 0x00010600ff0a7b82 */ /* 0x002e620000000a00 */
[----:B------:R-:W-:Y:S01]  /*11a0*/  IADD3 R8, PT, PT, R36, R41, RZ ;  /* 0x0000002924087210 */ /* 0x000fe20007ffe0ff */
[----:B------:R-:W-:Y:S02]  /*11b0*/  IMAD.MOV.U32 R9, RZ, RZ, RZ ;  /* 0x000000ffff097224 */ /* 0x000fe400078e00ff */
[C---:B------:R-:W-:Y:S01]  /*11c0*/  FMUL.FTZ R0, R43.reuse, 1.4426950216293334961 ;  /* 0x3fb8aa3b2b007820 */ /* 0x040fe20000410000 */
[----:B------:R-:W-:-:S03]  /*11d0*/  FSETP.NEU.FTZ.AND P0, PT, R43, -INF , PT ;  /* 0xff8000002b00780b */ /* 0x000fc60003f1d000 */
[----:B------:R-:W2:Y:S08]  /*11e0*/  LDC.64 R12, c[0x0][0x420] ;  /* 0x00010800ff0c7b82 */ /* 0x000eb00000000a00 */
[----:B------:R-:W4:Y:S01]  /*11f0*/  LDC.64 R14, c[0x0][0x410] ;  /* 0x00010400ff0e7b82 */ /* 0x000f220000000a00 */
[----:B-1----:R-:W-:-:S04]  /*1200*/  IMAD.WIDE.U32 R8, R10, UR6, R8 ;  /* 0x000000060a087c25 */ /* 0x002fc8000f8e0008 */
[----:B------:R-:W-:Y:S02]  /*1210*/  IMAD R9, R11, UR6, R9 ;  /* 0x000000060b097c24 */ /* 0x000fe4000f8e0209 */
[----:B--2---:R-:W-:-:S04]  /*1220*/  IMAD.WIDE.U32 R8, R12, UR7, R8 ;  /* 0x000000070c087c25 */ /* 0x004fc8000f8e0008 */
[----:B------:R-:W-:Y:S01]  /*1230*/  IMAD R9, R13, UR7, R9 ;  /* 0x000000070d097c24 */ /* 0x000fe2000f8e0209 */
[----:B----4-:R-:W-:-:S04]  /*1240*/  LEA R10, P1, R8, R14, 0x2 ;  /* 0x0000000e080a7211 */ /* 0x010fc800078210ff */
[----:B------:R-:W-:Y:S02]  /*1250*/  LEA.HI.X R11, R8, R15, R9, 0x2, P1 ;  /* 0x0000000f080b7211 */ /* 0x000fe400008f1409 */
[----:B------:R-:W-:-:S05]  /*1260*/  FSEL R9, R0, RZ, P0 ;  /* 0x000000ff00097208 */ /* 0x000fca0000000000 */
[----:B------:R2:W-:Y:S02]  /*1270*/  STG.E desc[UR4][R10.64], R9 ;  /* 0x000000090a007986 */ /* 0x0005e4000c101904 */
.L_x_21:
[----:B------:R-:W-:Y:S05]  /*1280*/  BSYNC.RECONVERGENT B0 ;  /* 0x0000000000007941 */ /* 0x000fea0003800200 */
.L_x_20:
[----:B------:R-:W4:Y:S01]  /*1290*/  LDCU.64 UR10, c[0x0][0x458] ;  /* 0x00008b00ff0a77ac */ /* 0x000f220008000a00 */
[----:B------:R-:W-:Y:S01]  /*12a0*/  MOV R7, RZ ;  /* 0x000000ff00077202 */ /* 0x000fe20000000f00 */
[----:B------:R-:W5:Y:S02]  /*12b0*/  LDCU.64 UR8, c[0x0][0x428] ;  /* 0x00008500ff0877ac */ /* 0x000f640008000a00 */
[----:B0-----:R-:W-:-:S04]  /*12c0*/  IMAD.WIDE.U32 R6, R4, UR6, R6 ;  /* 0x0000000604067c25 */ /* 0x001fc8000f8e0006 */
[----:B------:R-:W-:Y:S02]  /*12d0*/  IMAD R7, R5, UR6, R7 ;  /* 0x0000000605077c24 */ /* 0x000fe4000f8e0207 */
[----:B---3--:R-:W-:Y:S01]  /*12e0*/  IMAD.WIDE.U32 R4, R2, UR7, R6 ;  /* 0x0000000702047c25 */ /* 0x008fe2000f8e0006 */
[----:B----4-:R-:W-:-:S03]  /*12f0*/  ISETP.NE.U32.AND P0, PT, RZ, UR10, PT ;  /* 0x0000000aff007c0c */ /* 0x010fc6000bf05070 */
[----:B------:R-:W-:Y:S01]  /*1300*/  IMAD R3, R3, UR7, R5 ;  /* 0x0000000703037c24 */ /* 0x000fe2000f8e0205 */
[----:B------:R-:W-:Y:S02]  /*1310*/  ISETP.NE.AND.EX P0, PT, RZ, UR11, PT, P0 ;  /* 0x0000000bff007c0c */ /* 0x000fe4000bf05300 */
[C---:B-----5:R-:W-:Y:S02]  /*1320*/  LEA R2, P1, R4.reuse, UR8, 0x2 ;  /* 0x0000000804027c11 */ /* 0x060fe4000f8210ff */
[----:B------:R-:W-:Y:S02]  /*1330*/  ISETP.NE.OR P0, PT, R41, RZ, !P0 ;  /* 0x000000ff2900720c */ /* 0x000fe40004705670 */
[----:B------:R-:W-:-:S05]  /*1340*/  LEA.HI.X R3, R4, UR9, R3, 0x2, P1 ;  /* 0x0000000904037c11 */ /* 0x000fca00088f1403 */
[----:B------:R0:W-:Y:S04]  /*1350*/  STG.E.128 desc[UR4][R2.64], RZ ;  /* 0x000000ff02007986 */ /* 0x0001e8000c101d04 */
[----:B------:R0:W-:Y:S04]  /*1360*/  STG.E.128 desc[UR4][R2.64+0x1000], RZ ;  /* 0x001000ff02007986 */ /* 0x0001e8000c101d04 */
[----:B------:R0:W-:Y:S04]  /*1370*/  STG.E.128 desc[UR4][R2.64+0x2000], RZ ;  /* 0x002000ff02007986 */ /* 0x0001e8000c101d04 */
[----:B------:R0:W-:Y:S04]  /*1380*/  STG.E.128 desc[UR4][R2.64+0x3000], RZ ;  /* 0x003000ff02007986 */ /* 0x0001e8000c101d04 */
[----:B------:R0:W-:Y:S04]  /*1390*/  STG.E.128 desc[UR4][R2.64+0x4000], RZ ;  /* 0x004000ff02007986 */ /* 0x0001e8000c101d04 */
[----:B------:R0:W-:Y:S04]  /*13a0*/  STG.E.128 desc[UR4][R2.64+0x5000], RZ ;  /* 0x005000ff02007986 */ /* 0x0001e8000c101d04 */
[----:B------:R0:W-:Y:S04]  /*13b0*/  STG.E.128 desc[UR4][R2.64+0x6000], RZ ;  /* 0x006000ff02007986 */ /* 0x0001e8000c101d04 */
[----:B------:R0:W-:Y:S01]  /*13c0*/  STG.E.128 desc[UR4][R2.64+0x7000], RZ ;  /* 0x007000ff02007986 */ /* 0x0001e2000c101d04 */
[----:B------:R-:W-:Y:S05]  /*13d0*/  @P0 EXIT ;  /* 0x000000000000094d */ /* 0x000fea0003800000 */
[----:B------:R-:W3:Y:S08]  /*13e0*/  LDC R5, c[0x0][0x450] ;  /* 0x00011400ff057b82 */ /* 0x000ef00000000800 */
[----:B------:R-:W4:Y:S08]  /*13f0*/  LDC R7, c[0x0][0x390] ;  /* 0x0000e400ff077b82 */ /* 0x000f300000000800 */
[----:B0-----:R-:W0:Y:S01]  /*1400*/  LDC.64 R2, c[0x0][0x458] ;  /* 0x00011600ff027b82 */ /* 0x001e220000000a00 */
[----:B---3--:R-:W-:-:S04]  /*1410*/  IMAD R40, R40, R5, UR7 ;  /* 0x0000000728287e24 */ /* 0x008fc8000f8e0205 */
[----:B----4-:R-:W-:-:S04]  /*1420*/  IMAD R5, R40, R7, UR6 ;  /* 0x0000000628057e24 */ /* 0x010fc8000f8e0207 */
[----:B0-----:R-:W-:-:S05]  /*1430*/  IMAD.WIDE R2, R5, 0x4, R2 ;  /* 0x0000000405027825 */ /* 0x001fca00078e0202 */
[----:B------:R-:W-:Y:S01]  /*1440*/  STG.E desc[UR4][R2.64], RZ ;  /* 0x000000ff02007986 */ /* 0x000fe2000c101904 */
[----:B------:R-:W-:Y:S05]  /*1450*/  EXIT ;  /* 0x000000000000794d */ /* 0x000fea0003800000 */
.L_x_22:
        /* <DEDUP_REMOVED lines=10> */
.L_x_140:


//--------------------- .text._ZN7cutlass13device_kernelIN5flash19enable_sm80_to_sm89INS1_16FlashAttnBwdSm80INS1_25CollectiveMainloopBwdSm80ILi1ELi1EN4cute5tupleIJNS5_1CILi32EEENS7_ILi64EEENS7_ILi256EEEEEENS_10bfloat16_tEfNS_4arch4Sm80ELb1ELb0ELb1ELb1ELb0ELb0ELb0ELb0ELi2ELi2ELi2ELi1ELb1EEENS1_21CollectiveEpilogueBwdISB_SC_SE_Li256ELb1ELb0ELi4EEENS1_25SingleTileBwdLPTSchedulerILb1ELi64ELb0EEEEEEEEEvNT_6ParamsE --------------------------
	.section	.text._ZN7cutlass13device_kernelIN5flash19enable_sm80_to_sm89INS1_16FlashAttnBwdSm80INS1_25CollectiveMainloopBwdSm80ILi1ELi1EN4cute5tupleIJNS5_1CILi32EEENS7_ILi64EEENS7_ILi256EEEEEENS_10bfloat16_tEfNS_4arch4Sm80ELb1ELb0ELb1ELb1ELb0ELb0ELb0ELb0ELi2ELi2ELi2ELi1ELb1EEENS1_21CollectiveEpilogueBwdISB_SC_SE_Li256ELb1ELb0ELi4EEENS1_25SingleTileBwdLPTSchedulerILb1ELi64ELb0EEEEEEEEEvNT_6ParamsE,"ax",@progbits
	.align	128
.text._ZN7cutlass13device_kernelIN5flash19enable_sm80_to_sm89INS1_16FlashAttnBwdSm80INS1_25CollectiveMainloopBwdSm80ILi1ELi1EN4cute5tupleIJNS5_1CILi32EEENS7_ILi64EEENS7_ILi256EEEEEENS_10bfloat16_tEfNS_4arch4Sm80ELb1ELb0ELb1ELb1ELb0ELb0ELb0ELb0ELi2ELi2ELi2ELi1ELb1EEENS1_21CollectiveEpilogueBwdISB_SC_SE_Li256ELb1ELb0ELi4EEENS1_25SingleTileBwdLPTSchedulerILb1ELi64ELb0EEEEEEEEEvNT_6ParamsE:
        .type           _ZN7cutlass13device_kernelIN5flash19enable_sm80_to_sm89INS1_16FlashAttnBwdSm80INS1_25CollectiveMainloopBwdSm80ILi1ELi1EN4cute5tupleIJNS5_1CILi32EEENS7_ILi64EEENS7_ILi256EEEEEENS_10bfloat16_tEfNS_4arch4Sm80ELb1ELb0ELb1ELb1ELb0ELb0ELb0ELb0ELi2ELi2ELi2ELi1ELb1EEENS1_21CollectiveEpilogueBwdISB_SC_SE_Li256ELb1ELb0ELi4EEENS1_25SingleTileBwdLPTSchedulerILb1ELi64ELb0EEEEEEEEEvNT_6ParamsE,@function
        .size           _ZN7cutlass13device_kernelIN5flash19enable_sm80_to_sm89INS1_16FlashAttnBwdSm80INS1_25CollectiveMainloopBwdSm80ILi1ELi1EN4cute5tupleIJNS5_1CILi32EEENS7_ILi64EEENS7_ILi256EEEEEENS_10bfloat16_tEfNS_4arch4Sm80ELb1ELb0ELb1ELb1ELb0ELb0ELb0ELb0ELi2ELi2ELi2ELi1ELb1EEENS1_21CollectiveEpilogueBwdISB_SC_SE_Li256ELb1ELb0ELi4EEENS1_25SingleTileBwdLPTSchedulerILb1ELi64ELb0EEEEEEEEEvNT_6ParamsE,(.L_x_141 - _ZN7cutlass13device_kernelIN5flash19enable_sm80_to_sm89INS1_16FlashAttnBwdSm80INS1_25CollectiveMainloopBwdSm80ILi1ELi1EN4cute5tupleIJNS5_1CILi32EEENS7_ILi64EEENS7_ILi256EEEEEENS_10bfloat16_tEfNS_4arch4Sm80ELb1ELb0ELb1ELb1ELb0ELb0ELb0ELb0ELi2ELi2ELi2ELi1ELb1EEENS1_21CollectiveEpilogueBwdISB_SC_SE_Li256ELb1ELb0ELi4EEENS1_25SingleTileBwdLPTSchedulerILb1ELi64ELb0EEEEEEEEEvNT_6ParamsE)
        .other          _ZN7cutlass13device_kernelIN5flash19enable_sm80_to_sm89INS1_16FlashAttnBwdSm80INS1_25CollectiveMainloopBwdSm80ILi1ELi1EN4cute5tupleIJNS5_1CILi32EEENS7_ILi64EEENS7_ILi256EEEEEENS_10bfloat16_tEfNS_4arch4Sm80ELb1ELb0ELb1ELb1ELb0ELb0ELb0ELb0ELi2ELi2ELi2ELi1ELb1EEENS1_21CollectiveEpilogueBwdISB_SC_SE_Li256ELb1ELb0ELi4EEENS1_25SingleTileBwdLPTSchedulerILb1ELi64ELb0EEEEEEEEEvNT_6ParamsE,@"STO_CUDA_ENTRY STV_DEFAULT"
_ZN7cutlass13device_kernelIN5flash19enable_sm80_to_sm89INS1_16FlashAttnBwdSm80INS1_25CollectiveMainloopBwdSm80ILi1ELi1EN4cute5tupleIJNS5_1CILi32EEENS7_ILi64EEENS7_ILi256EEEEEENS_10bfloat16_tEfNS_4arch4Sm80ELb1ELb0ELb1ELb1ELb0ELb0ELb0ELb0ELi2ELi2ELi2ELi1ELb1EEENS1_21CollectiveEpilogueBwdISB_SC_SE_Li256ELb1ELb0ELi4EEENS1_25SingleTileBwdLPTSchedulerILb1ELi64ELb0EEEEEEEEEvNT_6ParamsE:
[----:B------:R-:W-:Y:S01]  /*0000*/  LDC R1, c[0x0][0x37c] ;  /* 0x0000df00ff017b82 */ /* 0x000fe20000000800 */
[----:B------:R-:W-:Y:S05]  /*0010*/  EXIT ;  /* 0x000000000000794d */ /* 0x000fea0003800000 */
.L_x_23:
        /* <DEDUP_REMOVED lines=14> */
.L_x_141:


//--------------------- .text._ZN7cutlass13device_kernelIN5flash32FlashAttnBwdPostprocessConvertdQIN4cute5tupleIJNS3_1CILi32EEENS5_ILi256EEEEEENS_10bfloat16_tEfNS_4arch4Sm80ELi256ENS3_8TiledMMAINS3_8MMA_AtomIJNS3_30SM80_16x8x16_F32BF16BF16F32_TNEEEENS3_6LayoutINS4_IJNS5_ILi1EEENS5_ILi8EEESH_EEENS4_IJNS5_ILi0EEESH_SK_EEEEENS4_IJNS5_ILi16EEENS5_ILi128EEESN_EEEEELb0EEEEEvNT_6ParamsE --------------------------
	.section	.text._ZN7cutlass13device_kernelIN5flash32FlashAttnBwdPostprocessConvertdQIN4cute5tupleIJNS3_1CILi32EEENS5_ILi256EEEEEENS_10bfloat16_tEfNS_4arch4Sm80ELi256ENS3_8TiledMMAINS3_8MMA_AtomIJNS3_30SM80_16x8x16_F32BF16BF16F32_TNEEEENS3_6LayoutINS4_IJNS5_ILi1EEENS5_ILi8EEESH_EEENS4_IJNS5_ILi0EEESH_SK_EEEEENS4_IJNS5_ILi16EEENS5_ILi128EEESN_EEEEELb0EEEEEvNT_6ParamsE,"ax",@progbits
	.align	128
.text._ZN7cutlass13device_kernelIN5flash32FlashAttnBwdPostprocessConvertdQIN4cute5tupleIJNS3_1CILi32EEENS5_ILi256EEEEEENS_10bfloat16_tEfNS_4arch4Sm80ELi256ENS3_8TiledMMAINS3_8MMA_AtomIJNS3_30SM80_16x8x16_F32BF16BF16F32_TNEEEENS3_6LayoutINS4_IJNS5_ILi1EEENS5_ILi8EEESH_EEENS4_IJNS5_ILi0EEESH_SK_EEEEENS4_IJNS5_ILi16EEENS5_ILi128EEESN_EEEEELb0EEEEEvNT_6ParamsE:
        .type           _ZN7cutlass13device_kernelIN5flash32FlashAttnBwdPostprocessConvertdQIN4cute5tupleIJNS3_1CILi32EEENS5_ILi256EEEEEENS_10bfloat16_tEfNS_4arch4Sm80ELi256ENS3_8TiledMMAINS3_8MMA_AtomIJNS3_30SM80_16x8x16_F32BF16BF16F32_TNEEEENS3_6LayoutINS4_IJNS5_ILi1EEENS5_ILi8EEESH_EEENS4_IJNS5_ILi0EEESH_SK_EEEEENS4_IJNS5_ILi16EEENS5_ILi128EEESN_EEEEELb0EEEEEvNT_6ParamsE,@function
        .size           _ZN7cutlass13device_kernelIN5flash32FlashAttnBwdPostprocessConvertdQIN4cute5tupleIJNS3_1CILi32EEENS5_ILi256EEEEEENS_10bfloat16_tEfNS_4arch4Sm80ELi256ENS3_8TiledMMAINS3_8MMA_AtomIJNS3_30SM80_16x8x16_F32BF16BF16F32_TNEEEENS3_6LayoutINS4_IJNS5_ILi1EEENS5_ILi8EEESH_EEENS4_IJNS5_ILi0EEESH_SK_EEEEENS4_IJNS5_ILi16EEENS5_ILi128EEESN_EEEEELb0EEEEEvNT_6ParamsE,(.L_x_142 - _ZN7cutlass13device_kernelIN5flash32FlashAttnBwdPostprocessConvertdQIN4cute5tupleIJNS3_1CILi32EEENS5_ILi256EEEEEENS_10bfloat16_tEfNS_4arch4Sm80ELi256ENS3_8TiledMMAINS3_8MMA_AtomIJNS3_30SM80_16x8x16_F32BF16BF16F32_TNEEEENS3_6LayoutINS4_IJNS5_ILi1EEENS5_ILi8EEESH_EEENS4_IJNS5_ILi0EEESH_SK_EEEEENS4_IJNS5_ILi16EEENS5_ILi128EEESN_EEEEELb0EEEEEvNT_6ParamsE)
        .other          _ZN7cutlass13device_kernelIN5flash32FlashAttnBwdPostprocessConvertdQIN4cute5tupleIJNS3_1CILi32EEENS5_ILi256EEEEEENS_10bfloat16_tEfNS_4arch4Sm80ELi256ENS3_8TiledMMAINS3_8MMA_AtomIJNS3_30SM80_16x8x16_F32BF16BF16F32_TNEEEENS3_6LayoutINS4_IJNS5_ILi1EEENS5_ILi8EEESH_EEENS4_IJNS5_ILi0EEESH_SK_EEEEENS4_IJNS5_ILi16EEENS5_ILi128EEESN_EEEEELb0EEEEEvNT_6ParamsE,@"STO_CUDA_ENTRY STV_DEFAULT"
_ZN7cutlass13device_kernelIN5flash32FlashAttnBwdPostprocessConvertdQIN4cute5tupleIJNS3_1CILi32EEENS5_ILi256EEEEEENS_10bfloat16_tEfNS_4arch4Sm80ELi256ENS3_8TiledMMAINS3_8MMA_AtomIJNS3_30SM80_16x8x16_F32BF16BF16F32_TNEEEENS3_6LayoutINS4_IJNS5_ILi1EEENS5_ILi8EEESH_EEENS4_IJNS5_ILi0EEESH_SK_EEEEENS4_IJNS5_ILi16EEENS5_ILi128EEESN_EEEEELb0EEEEEvNT_6ParamsE:
[----:B------:R-:W-:Y:S08]  /*0000*/  LDC R1, c[0x0][0x37c] ;  /* 0x0000df00ff017b82 */ /* 0x000ff00000000800 */
[----:B------:R-:W0:Y:S01]  /*0010*/  LDC.64 R10, c[0x0][0x3e0] ;  /* 0x0000f800ff0a7b82 */ /* 0x000e220000000a00 */
[----:B------:R-:W1:Y:S01]  /*0020*/  S2R R37, SR_CTAID.X ;  /* 0x0000000000257919 */ /* 0x000e620000002500 */
[----:B------:R-:W2:Y:S01]  /*0030*/  LDCU.64 UR6, c[0x0][0x358] ;  /* 0x00006b00ff0677ac */ /* 0x000ea20008000a00 */
[----:B------:R-:W3:Y:S01]  /*0040*/  S2R R9, SR_CTAID.Z ;  /* 0x0000000000097919 */ /* 0x000ee20000002700 */
[----:B0-----:R-:W-:-:S04]  /*0050*/  ISETP.NE.U32.AND P0, PT, R10, RZ, PT ;  /* 0x000000ff0a00720c */ /* 0x001fc80003f05070 */
[----:B------:R-:W-:-:S13]  /*0060*/  ISETP.NE.AND.EX P1, PT, R11, RZ, PT, P0 ;  /* 0x000000ff0b00720c */ /* 0x000fda0003f25300 */
[----:B-123--:R-:W-:Y:S05]  /*0070*/  @P1 BRA `(.L_x_24) ;  /* 0x0000000000241947 */ /* 0x00efea0003800000 */
[----:B------:R-:W0:Y:S01]  /*0080*/  LDCU.64 UR4, c[0x0][0x3e8] ;  /* 0x00007d00ff0477ac */ /* 0x000e220008000a00 */
[----:B------:R-:W-:Y:S02]  /*0090*/  CS2R R4, SRZ ;  /* 0x0000000000047805 */ /* 0x000fe4000001ff00 */
[----:B------:R-:W-:Y:S01]  /*00a0*/  CS2R R2, SRZ ;  /* 0x0000000000027805 */ /* 0x000fe2000001ff00 */
[----:B------:R-:W1:Y:S01]  /*00b0*/  LDCU UR8, c[0x0][0x3b0] ;  /* 0x00007600ff0877ac */ /* 0x000e620008000800 */
[----:B0-----:R-:W-:-:S04]  /*00c0*/  UISETP.NE.U32.AND UP0, UPT, UR4, URZ, UPT ;  /* 0x000000ff0400728c */ /* 0x001fc8000bf05070 */
[----:B------:R-:W-:Y:S01]  /*00d0*/  UISETP.NE.AND.EX UP0, UPT, UR5, URZ, UPT, UP0 ;  /* 0x000000ff0500728c */ /* 0x000fe2000bf05300 */
[----:B-1----:R-:W-:-:S08]  /*00e0*/  IMAD.U32 R41, RZ, RZ, UR8 ;  /* 0x00000008ff297e24 */ /* 0x002fd0000f8e00ff */
[----:B------:R-:W-:Y:S05]  /*00f0*/  BRA.U !UP0, `(.L_x_25) ;  /* 0x0000000108547547 */ /* 0x000fea000b800000 */
[----:B------:R-:W-:Y:S05]  /*0100*/  BRA `(.L_x_26) ;  /* 0x0000000000387947 */ /* 0x000fea0003800000 */
.L_x_24:
[----:B------:R-:W0:Y:S01]  /*0110*/  LDC.64 R6, c[0x0][0x3e0] ;  /* 0x0000f800ff067b82 */ /* 0x000e220000000a00 */
[----:B------:R-:W1:Y:S01]  /*0120*/  LDCU.64 UR4, c[0x0][0x3e8] ;  /* 0x00007d00ff0477ac */ /* 0x000e620008000a00 */
[----:B0-----:R-:W-:-:S05]  /*0130*/  IMAD.WIDE.U32 R6, R9, 0x4, R6 ;  /* 0x0000000409067825 */ /* 0x001fca00078e0006 */
[----:B------:R-:W2:Y:S01]  /*0140*/  LDG.E R2, desc[UR6][R6.64] ;  /* 0x0000000606027981 */ /* 0x000ea2000c1e1900 */
[----:B-1----:R-:W-:-:S04]  /*0150*/  UISETP.NE.U32.AND UP0, UPT, UR4, URZ, UPT ;  /* 0x000000ff0400728c */ /* 0x002fc8000bf05070 */
[----:B------:R-:W-:Y:S01]  /*0160*/  UISETP.NE.AND.EX UP0, UPT, UR5, URZ, UPT, UP0 ;  /* 0x000000ff0500728c */ /* 0x000fe2000bf05300 */
[----:B--2---:R-:W-:-:S05]  /*0170*/  IMAD R0, R9, 0x20, R2 ;  /* 0x0000002009007824 */ /* 0x004fca00078e0202 */
[----:B------:R-:W-:-:S04]  /*0180*/  SHF.R.S32.HI R3, RZ, 0x1f, R0 ;  /* 0x0000001fff037819 */ /* 0x000fc80000011400 */
[----:B------:R-:W-:-:S05]  /*0190*/  LEA.HI R3, R3, R0, RZ, 0x5 ;  /* 0x0000000003037211 */ /* 0x000fca00078f28ff */
[----:B------:R-:W-:-:S05]  /*01a0*/  IMAD.SHL.U32 R3, R3, 0x100, RZ ;  /* 0x0000010003037824 */ /* 0x000fca00078e00ff */
[----:B------:R-:W-:Y:S02]  /*01b0*/  LOP3.LUT R4, R3, 0xffffe000, RZ, 0xc0, !PT ;  /* 0xffffe00003047812 */ /* 0x000fe400078ec0ff */
[----:B------:R-:W-:Y:S02]  /*01c0*/  SHF.R.S32.HI R3, RZ, 0x1f, R2 ;  /* 0x0000001fff037819 */ /* 0x000fe40000011402 */
[----:B------:R-:W-:Y:S01]  /*01d0*/  SHF.R.S32.HI R5, RZ, 0x1f, R4 ;  /* 0x0000001fff057819 */ /* 0x000fe20000011404 */
[----:B------:R-:W-:Y:S06]  /*01e0*/  BRA.U !UP0, `(.L_x_27) ;  /* 0x0000000108107547 */ /* 0x000fec000b800000 */
.L_x_26:
[----:B------:R-:W0:Y:S02]  /*01f0*/  LDC.64 R6, c[0x0][0x3e8] ;  /* 0x0000fa00ff067b82 */ /* 0x000e240000000a00 */
[----:B0-----:R-:W-:-:S05]  /*0200*/  IMAD.WIDE.U32 R6, R9, 0x4, R6 ;  /* 0x0000000409067825 */ /* 0x001fca00078e0006 */
[----:B------:R0:W5:Y:S01]  /*0210*/  LDG.E R41, desc[UR6][R6.64] ;  /* 0x0000000606297981 */ /* 0x000162000c1e1900 */
[----:B------:R-:W-:Y:S05]  /*0220*/  BRA `(.L_x_25) ;  /* 0x0000000000087947 */ /* 0x000fea0003800000 */
.L_x_27:
[----:B------:R-:W2:Y:S02]  /*0230*/  LDG.E R7, desc[UR6][R6.64+0x4] ;  /* 0x0000040606077981 */ /* 0x000ea4000c1e1900 */
[----:B--2---:R-:W-:-:S07]  /*0240*/  IADD3 R41, PT, PT, -R2, R7, RZ ;  /* 0x0000000702297210 */ /* 0x004fce0007ffe1ff */
.L_x_25:
[----:B------:R-:W-:Y:S01]  /*0250*/  IMAD.SHL.U32 R36, R37, 0x20, RZ ;  /* 0x0000002025247824 */ /* 0x000fe200078e00ff */
[----:B------:R-:W-:-:S04]  /*0260*/  ISETP.NE.AND.EX P0, PT, R11, RZ, PT, P0 ;  /* 0x000000ff0b00720c */ /* 0x000fc80003f05300 */
[----:B-----5:R-:W-:-:S13]  /*0270*/  ISETP.GT.AND P2, PT, R41, R36, PT ;  /* 0x000000242900720c */ /* 0x020fda0003f44270 */
[----:B------:R-:W-:Y:S05]  /*0280*/  @!P2 EXIT P0 ;  /* 0x000000000000a94d */ /* 0x000fea0000000000 */
[----:B------:R-:W1:Y:S01]  /*0290*/  S2R R39, SR_TID.X ;  /* 0x0000000000277919 */ /* 0x000e620000002100 */
[----:B------:R-:W2:Y:S01]  /*02a0*/  S2UR UR8, SR_CTAID.Y ;  /* 0x00000000000879c3 */ /* 0x000ea20000002600 */
[----:B------:R-:W3:Y:S01]  /*02b0*/  LDCU.64 UR4, c[0x0][0x3a0] ;  /* 0x00007400ff0477ac */ /* 0x000ee20008000a00 */
[----:B------:R-:W-:Y:S01]  /*02c0*/  SEL R0, R9, RZ, !P1 ;  /* 0x000000ff09007207 */ /* 0x000fe20004800000 */
[----:B------:R-:W4:Y:S05]  /*02d0*/  LDCU.64 UR10, c[0x0][0x380] ;  /* 0x00007000ff0a77ac */ /* 0x000f2a0008000a00 */
[----:B------:R-:W2:Y:S01]  /*02e0*/  LDC.64 R10, c[0x0][0x398] ;  /* 0x0000e600ff0a7b82 */ /* 0x000ea20000000a00 */
[----:B------:R-:W5:Y:S01]  /*02f0*/  LDCU UR9, c[0x0][0x3b4] ;  /* 0x00007680ff0977ac */ /* 0x000f620008000800 */
[----:B-1----:R-:W-:-:S04]  /*0300*/  IMAD.SHL.U32 R38, R39, 0x4, RZ ;  /* 0x0000000427267824 */ /* 0x002fc800078e00ff */
[----:B0-----:R-:W-:-:S05]  /*0310*/  IMAD R7, R37, 0x2000, R38 ;  /* 0x0000200025077824 */ /* 0x001fca00078e0226 */
[----:B------:R-:W-:-:S04]  /*0320*/  IADD3 R4, P0, PT, R7, R4, RZ ;  /* 0x0000000407047210 */ /* 0x000fc80007f1e0ff */
[----:B------:R-:W-:-:S03]  /*0330*/  IADD3.X R5, PT, PT, RZ, R5, RZ, P0, !PT ;  /* 0x00000005ff057210 */ /* 0x000fc600007fe4ff */
[----:B--2---:R-:W-:-:S04]  /*0340*/  IMAD.WIDE.U32 R4, R10, UR8, R4 ;  /* 0x000000080a047c25 */ /* 0x004fc8000f8e0004 */
[----:B------:R-:W-:Y:S02]  /*0350*/  IMAD R5, R11, UR8, R5 ;  /* 0x000000080b057c24 */ /* 0x000fe4000f8e0205 */
[----:B---3--:R-:W-:-:S04]  /*0360*/  IMAD.WIDE.U32 R4, R0, UR4, R4 ;  /* 0x0000000400047c25 */ /* 0x008fc8000f8e0004 */
[----:B------:R-:W-:Y:S01]  /*0370*/  IMAD R5, R0, UR5, R5 ;  /* 0x0000000500057c24 */ /* 0x000fe2000f8e0205 */
[----:B----4-:R-:W-:-:S04]  /*0380*/  LEA R44, P0, R4, UR10, 0x2 ;  /* 0x0000000a042c7c11 */ /* 0x010fc8000f8010ff */
[----:B------:R-:W-:Y:S01]  /*0390*/  LEA.HI.X R45, R4, UR11, R5, 0x2, P0 ;  /* 0x0000000b042d7c11 */ /* 0x000fe200080f1405 */
[----:B------:R-:W0:Y:S01]  /*03a0*/  S2UR UR5, SR_CgaCtaId ;  /* 0x00000000000579c3 */ /* 0x000e220000008800 */
[----:B------:R-:W-:Y:S01]  /*03b0*/  UMOV UR4, 0x400 ;  /* 0x0000040000047882 */ /* 0x000fe20000000000 */
[----:B------:R-:W-:Y:S01]  /*03c0*/  SHF.R.U32.HI R43, RZ, 0x5, R39 ;  /* 0x00000005ff2b7819 */ /* 0x000fe20000011627 */
[----:B------:R-:W-:Y:S01]  /*03d0*/  IMAD.SHL.U32 R42, R39, 0x8, RZ ;  /* 0x00000008272a7824 */ /* 0x000fe200078e00ff */
[----:B------:R-:W2:Y:S01]  /*03e0*/  LDG.E.128 R4, desc[UR6][R44.64] ;  /* 0x000000062c047981 */ /* 0x000ea2000c1e1d00 */
[----:B------:R-:W-:Y:S01]  /*03f0*/  VIADDMNMX R48, R41, -R36, 0x20, PT ;  /* 0x0000002029307446 */ /* 0x000fe20003800924 */
[----:B------:R-:W1:Y:S02]  /*0400*/  LDCU.64 UR10, c[0x0][0x3d0] ;  /* 0x00007a00ff0a77ac */ /* 0x000e640008000a00 */
[----:B------:R-:W3:Y:S04]  /*0410*/  LDG.E.128 R8, desc[UR6][R44.64+0x1000] ;  /* 0x001000062c087981 */ /* 0x000ee8000c1e1d00 */
[----:B------:R-:W4:Y:S04]  /*0420*/  LDG.E.128 R12, desc[UR6][R44.64+0x2000] ;  /* 0x002000062c0c7981 */ /* 0x000f28000c1e1d00 */
[----:B------:R-:W4:Y:S04]  /*0430*/  LDG.E.128 R16, desc[UR6][R44.64+0x3000] ;  /* 0x003000062c107981 */ /* 0x000f28000c1e1d00 */
[----:B------:R-:W4:Y:S04]  /*0440*/  LDG.E.128 R20, desc[UR6][R44.64+0x4000] ;  /* 0x004000062c147981 */ /* 0x000f28000c1e1d00 */
[----:B------:R-:W4:Y:S04]  /*0450*/  LDG.E.128 R24, desc[UR6][R44.64+0x5000] ;  /* 0x005000062c187981 */ /* 0x000f28000c1e1d00 */
[----:B------:R-:W4:Y:S04]  /*0460*/  LDG.E.128 R28, desc[UR6][R44.64+0x6000] ;  /* 0x006000062c1c7981 */ /* 0x000f28000c1e1d00 */
[----:B------:R1:W4:Y:S01]  /*0470*/  LDG.E.128 R32, desc[UR6][R44.64+0x7000] ;  /* 0x007000062c207981 */ /* 0x000322000c1e1d00 */
[----:B0-----:R-:W-:Y:S01]  /*0480*/  ULEA UR4, UR5, UR4, 0x18 ;  /* 0x0000000405047291 */ /* 0x001fe2000f8ec0ff */
[C---:B------:R-:W-:Y:S01]  /*0490*/  IADD3 R2, P0, PT, R43.reuse, R2, RZ ;  /* 0x000000022b027210 */ /* 0x040fe20007f1e0ff */
[C---:B------:R-:W-:Y:S01]  /*04a0*/  VIADD R46, R43.reuse, 0x18 ;  /* 0x000000182b2e7836 */ /* 0x040fe20000000000 */
[----:B------:R-:W-:Y:S01]  /*04b0*/  LOP3.LUT R36, R42, 0xf8, RZ, 0xc0, !PT ;  /* 0x000000f82a247812 */ /* 0x000fe200078ec0ff */
[----:B------:R-:W0:Y:S01]  /*04c0*/  LDCU UR5, c[0x0][0x3d8] ;  /* 0x00007b00ff0577ac */ /* 0x000e220008000800 */
[----:B------:R-:W-:Y:S01]  /*04d0*/  IADD3 R41, PT, PT, R43, 0x8, RZ ;  /* 0x000000082b297810 */ /* 0x000fe20007ffe0ff */
[----:B------:R-:W-:Y:S01]  /*04e0*/  IMAD.X R3, RZ, RZ, R3, P0 ;  /* 0x000000ffff037224 */ /* 0x000fe200000e0603 */
[----:B-----5:R-:W-:Y:S01]  /*04f0*/  ISETP.GE.AND P0, PT, R36, UR9, PT ;  /* 0x0000000924007c0c */ /* 0x020fe2000bf06270 */
[----:B------:R-:W-:Y:S01]  /*0500*/  BSSY.RECONVERGENT B0, `(.L_x_28) ;  /* 0x000009b000007945 */ /* 0x000fe20003800200 */
[----:B-1----:R-:W-:Y:S01]  /*0510*/  LEA R45, R39, UR4, 0x4 ;  /* 0x00000004272d7c11 */ /* 0x002fe2000f8e20ff */
[----:B------:R-:W-:Y:S01]  /*0520*/  VIADD R44, R43, 0x10 ;  /* 0x000000102b2c7836 */ /* 0x000fe20000000000 */
[----:B------:R-:W-:Y:S01]  /*0530*/  ISETP.GE.OR P2, PT, R41, R48, P0 ;  /* 0x000000302900720c */ /* 0x000fe20000746670 */
[----:B------:R-:W-:Y:S01]  /*0540*/  IMAD.WIDE.U32 R2, R37, 0x20, R2 ;  /* 0x0000002025027825 */ /* 0x000fe200078e0002 */
[----:B------:R-:W-:-:S02]  /*0550*/  SHF.L.U32 R41, R39, 0x1, RZ ;  /* 0x0000000127297819 */ /* 0x000fc400000006ff */
[----:B------:R-:W-:Y:S01]  /*0560*/  ISETP.GE.OR P3, PT, R43, R48, P0 ;  /* 0x000000302b00720c */ /* 0x000fe20000766670 */
[----:B------:R-:W-:Y:S01]  /*0570*/  IMAD.MOV.U32 R37, RZ, RZ, RZ ;  /* 0x000000ffff257224 */ /* 0x000fe200078e00ff */
[----:B------:R-:W-:Y:S01]  /*0580*/  LOP3.LUT R43, R41, 0x6, RZ, 0xc0, !PT ;  /* 0x00000006292b7812 */ /* 0x000fe200078ec0ff */
[----:B------:R-:W-:Y:S01]  /*0590*/  IMAD R41, R39, -0xc, R45 ;  /* 0xfffffff427297824 */ /* 0x000fe200078e022d */
[----:B------:R-:W-:Y:S02]  /*05a0*/  SHF.R.U32.HI R47, RZ, 0x2, R39 ;  /* 0x00000002ff2f7819 */ /* 0x000fe40000011627 */
[----:B------:R-:W-:Y:S02]  /*05b0*/  LOP3.LUT R40, R38, 0x40, RZ, 0xc0, !PT ;  /* 0x0000004026287812 */ /* 0x000fe400078ec0ff */
[----:B------:R-:W-:Y:S02]  /*05c0*/  LOP3.LUT R43, R43, 0x1e00, R42, 0xf8, !PT ;  /* 0x00001e002b2b7812 */ /* 0x000fe400078ef82a */
[----:B------:R-:W-:-:S02]  /*05d0*/  LOP3.LUT R40, R40, 0x8, R47, 0xf8, !PT ;  /* 0x0000000828287812 */ /* 0x000fc400078ef82f */
[----:B------:R-:W-:Y:S02]  /*05e0*/  SHF.R.U32.HI R47, RZ, 0x1, R39 ;  /* 0x00000001ff2f7819 */ /* 0x000fe40000011627 */
[----:B------:R-:W-:Y:S02]  /*05f0*/  LOP3.LUT R42, R42, 0x8, RZ, 0xc0, !PT ;  /* 0x000000082a2a7812 */ /* 0x000fe400078ec0ff */
[----:B------:R-:W-:Y:S02]  /*0600*/  LOP3.LUT R38, R43, 0x30, R38, 0xf8, !PT ;  /* 0x000000302b267812 */ /* 0x000fe400078ef826 */
[----:B------:R-:W-:Y:S02]  /*0610*/  LOP3.LUT R42, R42, 0x40, R47, 0xf8, !PT ;  /* 0x000000402a2a7812 */ /* 0x000fe400078ef82f */
[-C--:B------:R-:W-:Y:S02]  /*0620*/  ISETP.GE.OR P1, PT, R44, R48.reuse, P0 ;  /* 0x000000302c00720c */ /* 0x080fe40000726670 */
[----:B------:R-:W-:Y:S01]  /*0630*/  ISETP.GE.OR P0, PT, R46, R48, P0 ;  /* 0x000000302e00720c */ /* 0x000fe20000706670 */
[----:B--2---:R1:W-:Y:S04]  /*0640*/  STS.128 [R45], R4 ;  /* 0x000000042d007388 */ /* 0x0043e80000000c00 */
[----:B---3--:R-:W-:Y:S04]  /*0650*/  STS.128 [R45+0x1000], R8 ;  /* 0x001000082d007388 */ /* 0x008fe80000000c00 */
[----:B----4-:R-:W-:Y:S04]  /*0660*/  STS.128 [R45+0x2000], R12 ;  /* 0x0020000c2d007388 */ /* 0x010fe80000000c00 */
[----:B------:R-:W-:Y:S04]  /*0670*/  STS.128 [R45+0x3000], R16 ;  /* 0x003000102d007388 */ /* 0x000fe80000000c00 */
[----:B------:R-:W-:Y:S01]  /*0680*/  STS.128 [R45+0x4000], R20 ;  /* 0x004000142d007388 */ /* 0x000fe20000000c00 */
[----:B-1----:R-:W-:Y:S01]  /*0690*/  IMAD.SHL.U32 R4, R39, 0x100, RZ ;  /* 0x0000010027047824 */ /* 0x002fe200078e00ff */
[----:B------:R-:W-:-:S02]  /*06a0*/  SHF.R.U32.HI R5, RZ, 0x4, R39 ;  /* 0x00000004ff057819 */ /* 0x000fc40000011627 */
[----:B------:R-:W-:Y:S01]  /*06b0*/  STS.128 [R45+0x5000], R24 ;  /* 0x005000182d007388 */ /* 0x000fe20000000c00 */
[----:B------:R-:W-:Y:S02]  /*06c0*/  LOP3.LUT R7, R40, 0x8, R47, 0x78, !PT ;  /* 0x0000000828077812 */ /* 0x000fe400078e782f */
[----:B------:R-:W-:Y:S01]  /*06d0*/  LOP3.LUT R4, R4, 0x1e00, RZ, 0xc0, !PT ;  /* 0x00001e0004047812 */ /* 0x000fe200078ec0ff */
[----:B------:R-:W-:Y:S01]  /*06e0*/  STS.128 [R45+0x6000], R28 ;  /* 0x0060001c2d007388 */ /* 0x000fe20000000c00 */
[----:B------:R-:W-:Y:S02]  /*06f0*/  LOP3.LUT R5, R42, 0x8, R5, 0x78, !PT ;  /* 0x000000082a057812 */ /* 0x000fe400078e7805 */
[----:B------:R-:W-:Y:S01]  /*0700*/  LOP3.LUT R4, R4, 0x30, R47, 0xf8, !PT ;  /* 0x0000003004047812 */ /* 0x000fe200078ef82f */
[----:B------:R-:W-:Y:S01]  /*0710*/  STS.128 [R45+0x7000], R32 ;  /* 0x007000202d007388 */ /* 0x000fe20000000c00 */
[----:B------:R-:W-:Y:S02]  /*0720*/  LOP3.LUT R7, R38, R7, RZ, 0xfc, !PT ;  /* 0x0000000726077212 */ /* 0x000fe400078efcff */
[----:B------:R-:W-:Y:S01]  /*0730*/  LOP3.LUT R4, R4, R5, RZ, 0xfc, !PT ;  /* 0x0000000504047212 */ /* 0x000fe200078efcff */
[----:B------:R-:W-:Y:S06]  /*0740*/  BAR.SYNC.DEFER_BLOCKING 0x0 ;  /* 0x0000000000007b1d */ /* 0x000fec0000010000 */
[----:B------:R-:W0:Y:S04]  /*0750*/  LDS R24, [R41+0x1400] ;  /* 0x0014000029187984 */ /* 0x000e280000000800 */
[----:B------:R-:W1:Y:S04]  /*0760*/  LDS R39, [R41] ;  /* 0x0000000029277984 */ /* 0x000e680000000800 */
[----:B------:R-:W2:Y:S04]  /*0770*/  LDS R35, [R41+0x400] ;  /* 0x0004000029237984 */ /* 0x000ea80000000800 */
[----:B------:R-:W3:Y:S04]  /*0780*/  LDS R32, [R41+0x800] ;  /* 0x0008000029207984 */ /* 0x000ee80000000800 */
[----:B------:R-:W4:Y:S04]  /*0790*/  LDS R31, [R41+0xc00] ;  /* 0x000c0000291f7984 */ /* 0x000f280000000800 */
[----:B------:R-:W5:Y:S04]  /*07a0*/  LDS R30, [R41+0x1000] ;  /* 0x00100000291e7984 */ /* 0x000f680000000800 */
[----:B------:R-:W5:Y:S04]  /*07b0*/  LDS R27, [R41+0x2c00] ;  /* 0x002c0000291b7984 */ /* 0x000f680000000800 */
[----:B------:R-:W5:Y:S04]  /*07c0*/  LDS R23, [R41+0x3000] ;  /* 0x0030000029177984 */ /* 0x000f680000000800 */
[----:B------:R-:W5:Y:S04]  /*07d0*/  LDS R26, [R41+0x3400] ;  /* 0x00340000291a7984 */ /* 0x000f680000000800 */
[----:B------:R-:W5:Y:S04]  /*07e0*/  LDS R22, [R41+0x3800] ;  /* 0x0038000029167984 */ /* 0x000f680000000800 */
[----:B------:R-:W5:Y:S01]  /*07f0*/  LDS R25, [R41+0x3c00] ;  /* 0x003c000029197984 */ /* 0x000f620000000800 */
[----:B0-----:R-:W-:-:S03]  /*0800*/  FMUL.FTZ R40, R24, UR5 ;  /* 0x0000000518287c20 */ /* 0x001fc60008410000 */
[----:B------:R-:W0:Y:S01]  /*0810*/  LDS R14, [R41+0x4800] ;  /* 0x00480000290e7984 */ /* 0x000e220000000800 */
[----:B-1----:R-:W-:-:S03]  /*0820*/  FMUL.FTZ R39, R39, UR5 ;  /* 0x0000000527277c20 */ /* 0x002fc60008410000 */
[----:B------:R-:W1:Y:S01]  /*0830*/  LDS R19, [R41+0x4c00] ;  /* 0x004c000029137984 */ /* 0x000e620000000800 */
[----:B--2---:R-:W-:-:S03]  /*0840*/  FMUL.FTZ R38, R35, UR5 ;  /* 0x0000000523267c20 */ /* 0x004fc60008410000 */
[----:B------:R-:W2:Y:S01]  /*0850*/  LDS R15, [R41+0x5400] ;  /* 0x00540000290f7984 */ /* 0x000ea20000000800 */
[----:B---3--:R-:W-:-:S03]  /*0860*/  FMUL.FTZ R32, R32, UR5 ;  /* 0x0000000520207c20 */ /* 0x008fc60008410000 */
[----:B------:R-:W3:Y:S01]  /*0870*/  LDS R18, [R41+0x5800] ;  /* 0x0058000029127984 */ /* 0x000ee20000000800 */
[----:B----4-:R-:W-:-:S03]  /*0880*/  FMUL.FTZ R31, R31, UR5 ;  /* 0x000000051f1f7c20 */ /* 0x010fc60008410000 */
[----:B------:R-:W4:Y:S01]  /*0890*/  LDS R13, [R41+0x5c00] ;  /* 0x005c0000290d7984 */ /* 0x000f220000000800 */
[----:B-----5:R-:W-:Y:S01]  /*08a0*/  FMUL.FTZ R35, R30, UR5 ;  /* 0x000000051e237c20 */ /* 0x020fe20008410000 */
[----:B------:R-:W-:Y:S02]  /*08b0*/  F2FP.BF16.F32.PACK_AB R30, R38, R39 ;  /* 0x00000027261e723e */ /* 0x000fe400000010ff */
[----:B------:R-:W5:Y:S01]  /*08c0*/  LDS R17, [R41+0x4000] ;  /* 0x0040000029117984 */ /* 0x000f620000000800 */
[----:B------:R-:W-:Y:S01]  /*08d0*/  F2FP.BF16.F32.PACK_AB R31, R31, R32 ;  /* 0x000000201f1f723e */ /* 0x000fe200000010ff */
[----:B------:R-:W-:Y:S01]  /*08e0*/  FMUL.FTZ R38, R27, UR5 ;  /* 0x000000051b267c20 */ /* 0x000fe20008410000 */
[----:B------:R-:W-:Y:S01]  /*08f0*/  F2FP.BF16.F32.PACK_AB R32, R40, R35 ;  /* 0x000000232820723e */ /* 0x000fe200000010ff */
[----:B------:R-:W5:Y:S01]  /*0900*/  LDS R20, [R41+0x4400] ;  /* 0x0044000029147984 */ /* 0x000f620000000800 */
[----:B------:R-:W-:-:S03]  /*0910*/  FMUL.FTZ R23, R23, UR5 ;  /* 0x0000000517177c20 */ /* 0x000fc60008410000 */
[----:B------:R-:W5:Y:S01]  /*0920*/  LDS R34, [R41+0x1800] ;  /* 0x0018000029227984 */ /* 0x000f620000000800 */
[----:B------:R-:W-:-:S03]  /*0930*/  FMUL.FTZ R26, R26, UR5 ;  /* 0x000000051a1a7c20 */ /* 0x000fc60008410000 */
[----:B------:R-:W5:Y:S01]  /*0940*/  LDS R33, [R41+0x1c00] ;  /* 0x001c000029217984 */ /* 0x000f620000000800 */
[----:B------:R-:W-:Y:S01]  /*0950*/  FMUL.FTZ R27, R22, UR5 ;  /* 0x00000005161b7c20 */ /* 0x000fe20008410000 */
[----:B------:R-:W-:Y:S02]  /*0960*/  F2FP.BF16.F32.PACK_AB R23, R26, R23 ;  /* 0x000000171a17723e */ /* 0x000fe400000010ff */
[----:B------:R-:W5:Y:S01]  /*0970*/  LDS R29, [R41+0x2000] ;  /* 0x00200000291d7984 */ /* 0x000f620000000800 */
[----:B------:R-:W-:-:S03]  /*0980*/  FMUL.FTZ R40, R25, UR5 ;  /* 0x0000000519287c20 */ /* 0x000fc60008410000 */
[----:B------:R-:W5:Y:S01]  /*0990*/  LDS R28, [R41+0x2400] ;  /* 0x00240000291c7984 */ /* 0x000f620000000800 */
[----:B0-----:R-:W-:Y:S01]  /*09a0*/  FMUL.FTZ R14, R14, UR5 ;  /* 0x000000050e0e7c20 */ /* 0x001fe20008410000 */
[----:B------:R-:W-:Y:S02]  /*09b0*/  F2FP.BF16.F32.PACK_AB R26, R40, R27 ;  /* 0x0000001b281a723e */ /* 0x000fe400000010ff */
[----:B------:R-:W0:Y:S01]  /*09c0*/  LDS R21, [R41+0x2800] ;  /* 0x0028000029157984 */ /* 0x000e220000000800 */
[----:B-1----:R-:W-:-:S03]  /*09d0*/  FMUL.FTZ R19, R19, UR5 ;  /* 0x0000000513137c20 */ /* 0x002fc60008410000 */
[----:B------:R-:W1:Y:S01]  /*09e0*/  LDS R16, [R41+0x5000] ;  /* 0x0050000029107984 */ /* 0x000e620000000800 */
[----:B--2---:R-:W-:Y:S01]  /*09f0*/  FMUL.FTZ R27, R15, UR5 ;  /* 0x000000050f1b7c20 */ /* 0x004fe20008410000 */
[----:B------:R-:W-:Y:S02]  /*0a00*/  F2FP.BF16.F32.PACK_AB R19, R19, R14 ;  /* 0x0000000e1313723e */ /* 0x000fe400000010ff */
[----:B------:R-:W2:Y:S01]  /*0a10*/  LDS R5, [R41+0x6000] ;  /* 0x0060000029057984 */ /* 0x000ea20000000800 */
[----:B------:R-:W0:Y:S01]  /*0a20*/  LDC.64 R14, c[0x0][0x3c8] ;  /* 0x0000f200ff0e7b82 */ /* 0x000e220000000a00 */
[----:B---3--:R-:W-:Y:S02]  /*0a30*/  FMUL.FTZ R18, R18, UR5 ;  /* 0x0000000512127c20 */ /* 0x008fe40008410000 */
[----:B------:R-:W3:Y:S01]  /*0a40*/  LDS R12, [R41+0x6400] ;  /* 0x00640000290c7984 */ /* 0x000ee20000000800 */
[----:B----4-:R-:W-:-:S03]  /*0a50*/  FMUL.FTZ R13, R13, UR5 ;  /* 0x000000050d0d7c20 */ /* 0x010fc60008410000 */
[----:B------:R-:W4:Y:S01]  /*0a60*/  LDS R6, [R41+0x6800] ;  /* 0x0068000029067984 */ /* 0x000f220000000800 */
[----:B-----5:R-:W-:Y:S01]  /*0a70*/  FMUL.FTZ R17, R17, UR5 ;  /* 0x0000000511117c20 */ /* 0x020fe20008410000 */
[----:B------:R-:W-:Y:S02]  /*0a80*/  F2FP.BF16.F32.PACK_AB R18, R13, R18 ;  /* 0x000000120d12723e */ /* 0x000fe400000010ff */
[----:B------:R-:W5:Y:S01]  /*0a90*/  LDS R11, [R41+0x6c00] ;  /* 0x006c0000290b7984 */ /* 0x000f620000000800 */
[----:B------:R-:W-:-:S03]  /*0aa0*/  FMUL.FTZ R20, R20, UR5 ;  /* 0x0000000514147c20 */ /* 0x000fc60008410000 */
[----:B------:R-:W5:Y:S01]  /*0ab0*/  LDS R9, [R41+0x7000] ;  /* 0x0070000029097984 */ /* 0x000f620000000800 */
[----:B------:R-:W-:Y:S01]  /*0ac0*/  FMUL.FTZ R34, R34, UR5 ;  /* 0x0000000522227c20 */ /* 0x000fe20008410000 */
[----:B------:R-:W-:Y:S02]  /*0ad0*/  F2FP.BF16.F32.PACK_AB R17, R20, R17 ;  /* 0x000000111411723e */ /* 0x000fe400000010ff */
[----:B------:R-:W5:Y:S01]  /*0ae0*/  LDS R10, [R41+0x7400] ;  /* 0x00740000290a7984 */ /* 0x000f620000000800 */
[----:B------:R-:W-:Y:S01]  /*0af0*/  FMUL.FTZ R33, R33, UR5 ;  /* 0x0000000521217c20 */ /* 0x000fe20008410000 */
[----:B------:R-:W-:Y:S02]  /*0b00*/  LEA R20, R7, UR4, 0x1 ;  /* 0x0000000407147c11 */ /* 0x000fe4000f8e08ff */
[----:B------:R-:W5:Y:S01]  /*0b10*/  LDS R8, [R41+0x7800] ;  /* 0x0078000029087984 */ /* 0x000f620000000800 */
[----:B0-----:R-:W-:-:S04]  /*0b20*/  IMAD.WIDE.U32 R36, R14, UR8, R36 ;  /* 0x000000080e247c25 */ /* 0x001fc8000f8e0024 */
[----:B------:R-:W-:Y:S01]  /*0b30*/  FMUL.FTZ R29, R29, UR5 ;  /* 0x000000051d1d7c20 */ /* 0x000fe20008410000 */
[----:B------:R-:W0:Y:S01]  /*0b40*/  LDS R24, [R41+0x7c00] ;  /* 0x007c000029187984 */ /* 0x000e220000000800 */
[----:B------:R-:W-:Y:S01]  /*0b50*/  FMUL.FTZ R28, R28, UR5 ;  /* 0x000000051c1c7c20 */ /* 0x000fe20008410000 */
[----:B------:R-:W-:Y:S02]  /*0b60*/  IMAD R37, R15, UR8, R37 ;  /* 0x000000080f257c24 */ /* 0x000fe4000f8e0225 */
[----:B------:R-:W-:Y:S01]  /*0b70*/  FMUL.FTZ R35, R21, UR5 ;  /* 0x0000000515237c20 */ /* 0x000fe20008410000 */
[----:B------:R-:W-:Y:S01]  /*0b80*/  F2FP.BF16.F32.PACK_AB R21, R33, R34 ;  /* 0x000000222115723e */ /* 0x000fe200000010ff */
[----:B------:R0:W-:Y:S01]  /*0b90*/  STS [R20+0x8000], R30 ;  /* 0x0080001e14007388 */ /* 0x0001e20000000800 */
[----:B------:R-:W-:Y:S01]  /*0ba0*/  F2FP.BF16.F32.PACK_AB R22, R28, R29 ;  /* 0x0000001d1c16723e */ /* 0x000fe200000010ff */
[----:B-1----:R-:W-:Y:S01]  /*0bb0*/  FMUL.FTZ R16, R16, UR5 ;  /* 0x0000000510107c20 */ /* 0x002fe20008410000 */
[----:B------:R-:W-:Y:S01]  /*0bc0*/  F2FP.BF16.F32.PACK_AB R25, R38, R35 ;  /* 0x000000232619723e */ /* 0x000fe200000010ff */
[----:B------:R1:W-:Y:S01]  /*0bd0*/  STS [R20+0x8100], R31 ;  /* 0x0081001f14007388 */ /* 0x0003e20000000800 */
[----:B--2---:R-:W-:-:S02]  /*0be0*/  FMUL.FTZ R5, R5, UR5 ;  /* 0x0000000505057c20 */ /* 0x004fc40008410000 */
[----:B------:R-:W-:Y:S01]  /*0bf0*/  F2FP.BF16.F32.PACK_AB R16, R27, R16 ;  /* 0x000000101b10723e */ /* 0x000fe200000010ff */
[----:B------:R1:W-:Y:S01]  /*0c00*/  STS [R20+0x9000], R22 ;  /* 0x0090001614007388 */ /* 0x0003e20000000800 */
[----:B---3--:R-:W-:-:S03]  /*0c10*/  FMUL.FTZ R12, R12, UR5 ;  /* 0x000000050c0c7c20 */ /* 0x008fc60008410000 */
[----:B------:R1:W-:Y:S01]  /*0c20*/  STS [R20+0x9100], R25 ;  /* 0x0091001914007388 */ /* 0x0003e20000000800 */
[----:B----4-:R-:W-:Y:S01]  /*0c30*/  FMUL.FTZ R6, R6, UR5 ;  /* 0x0000000506067c20 */ /* 0x010fe20008410000 */
[----:B------:R-:W-:Y:S02]  /*0c40*/  F2FP.BF16.F32.PACK_AB R12, R12, R5 ;  /* 0x000000050c0c723e */ /* 0x000fe400000010ff */
[----:B------:R1:W-:Y:S01]  /*0c50*/  STS [R20+0x8200], R32 ;  /* 0x0082002014007388 */ /* 0x0003e20000000800 */
[----:B-----5:R-:W-:-:S03]  /*0c60*/  FMUL.FTZ R11, R11, UR5 ;  /* 0x000000050b0b7c20 */ /* 0x020fc60008410000 */
[----:B------:R1:W-:Y:S01]  /*0c70*/  STS [R20+0x8300], R21 ;  /* 0x0083001514007388 */ /* 0x0003e20000000800 */
[----:B------:R-:W-:Y:S01]  /*0c80*/  FMUL.FTZ R9, R9, UR5 ;  /* 0x0000000509097c20 */ /* 0x000fe20008410000 */
[----:B------:R-:W-:Y:S01]  /*0c90*/  F2FP.BF16.F32.PACK_AB R11, R11, R6 ;  /* 0x000000060b0b723e */ /* 0x000fe200000010ff */
[----:B------:R-:W-:Y:S01]  /*0ca0*/  IMAD.WIDE.U32 R6, R0, UR10, R36 ;  /* 0x0000000a00067c25 */ /* 0x000fe2000f8e0024 */
[----:B------:R1:W-:Y:S03]  /*0cb0*/  STS [R20+0x9200], R23 ;  /* 0x0092001714007388 */ /* 0x0003e60000000800 */
[----:B------:R-:W-:Y:S01]  /*0cc0*/  FMUL.FTZ R10, R10, UR5 ;  /* 0x000000050a0a7c20 */ /* 0x000fe20008410000 */
[----:B------:R-:W-:Y:S01]  /*0cd0*/  IMAD R5, R0, UR11, R7 ;  /* 0x0000000b00057c24 */ /* 0x000fe2000f8e0207 */
[----:B------:R1:W-:Y:S01]  /*0ce0*/  STS [R20+0x9300], R26 ;  /* 0x0093001a14007388 */ /* 0x0003e20000000800 */
[----:B------:R-:W-:-:S02]  /*0cf0*/  FMUL.FTZ R8, R8, UR5 ;  /* 0x0000000508087c20 */ /* 0x000fc40008410000 */
[----:B------:R-:W-:Y:S01]  /*0d00*/  F2FP.BF16.F32.PACK_AB R9, R10, R9 ;  /* 0x000000090a09723e */ /* 0x000fe200000010ff */
[----:B------:R1:W-:Y:S01]  /*0d10*/  STS [R20+0xa000], R17 ;  /* 0x00a0001114007388 */ /* 0x0003e20000000800 */
[----:B0-----:R-:W-:Y:S01]  /*0d20*/  FMUL.FTZ R13, R24, UR5 ;  /* 0x00000005180d7c20 */ /* 0x001fe20008410000 */
[----:B------:R-:W-:Y:S02]  /*0d30*/  UIADD3 UR5, UPT, UPT, UR4, 0x8000, URZ ;  /* 0x0000800004057890 */ /* 0x000fe4000fffe0ff */
[----:B------:R-:W-:Y:S01]  /*0d40*/  LEA R0, R4, UR4, 0x1 ;  /* 0x0000000404007c11 */ /* 0x000fe2000f8e08ff */
[----:B------:R1:W-:Y:S01]  /*0d50*/  STS [R20+0xa100], R19 ;  /* 0x00a1001314007388 */ /* 0x0003e20000000800 */
[----:B------:R-:W-:-:S03]  /*0d60*/  F2FP.BF16.F32.PACK_AB R8, R13, R8 ;  /* 0x000000080d08723e */ /* 0x000fc600000010ff */
[----:B------:R1:W-:Y:S01]  /*0d70*/  STS [R20+0xb000], R12 ;  /* 0x00b0000c14007388 */ /* 0x0003e20000000800 */
[----:B------:R-:W-:-:S03]  /*0d80*/  LEA R10, R4, UR5, 0x1 ;  /* 0x00000005040a7c11 */ /* 0x000fc6000f8e08ff */
[----:B------:R1:W-:Y:S04]  /*0d90*/  STS [R20+0xb100], R11 ;  /* 0x00b1000b14007388 */ /* 0x0003e80000000800 */
[----:B------:R1:W-:Y:S04]  /*0da0*/  STS [R20+0xa200], R16 ;  /* 0x00a2001014007388 */ /* 0x0003e80000000800 */
[----:B------:R1:W-:Y:S04]  /*0db0*/  STS [R20+0xa300], R18 ;  /* 0x00a3001214007388 */ /* 0x0003e80000000800 */
[----:B------:R1:W-:Y:S04]  /*0dc0*/  STS [R20+0xb200], R9 ;  /* 0x00b2000914007388 */ /* 0x0003e80000000800 */
[----:B------:R1:W-:Y:S01]  /*0dd0*/  STS [R20+0xb300], R8 ;  /* 0x00b3000814007388 */ /* 0x0003e20000000800 */
[----:B------:R-:W-:Y:S06]  /*0de0*/  BAR.SYNC.DEFER_BLOCKING 0x0 ;  /* 0x0000000000007b1d */ /* 0x000fec0000010000 */
[----:B------:R-:W-:Y:S05]  /*0df0*/  @P3 BRA `(.L_x_29) ;  /* 0x00000000002c3947 */ /* 0x000fea0003800000 */
[----:B-1----:R-:W0:Y:S01]  /*0e00*/  LDS.128 R8, [R10] ;  /* 0x000000000a087984 */ /* 0x002e220000000c00 */
[----:B------:R-:W1:Y:S01]  /*0e10*/  LDCU.64 UR4, c[0x0][0x3c0] ;  /* 0x00007800ff0477ac */ /* 0x000e620008000a00 */
[----:B------:R-:W-:Y:S01]  /*0e20*/  MOV R4, R6 ;  /* 0x0000000600047202 */ /* 0x000fe20000000f00 */
[----:B------:R-:W2:Y:S01]  /*0e30*/  LDCU.64 UR8, c[0x0][0x3a8] ;  /* 0x00007500ff0877ac */ /* 0x000ea20008000a00 */
[----:B-1----:R-:W-:-:S03]  /*0e40*/  IMAD R15, R3, UR4, RZ ;  /* 0x00000004030f7c24 */ /* 0x002fc6000f8e02ff */
[----:B------:R-:W-:-:S04]  /*0e50*/  IMAD.WIDE.U32 R12, R2, UR4, R4 ;  /* 0x00000004020c7c25 */ /* 0x000fc8000f8e0004 */
[----:B------:R-:W-:Y:S01]  /*0e60*/  IMAD R15, R2, UR5, R15 ;  /* 0x00000005020f7c24 */ /* 0x000fe2000f8e020f */
[----:B--2---:R-:W-:-:S03]  /*0e70*/  LEA R14, P3, R12, UR8, 0x1 ;  /* 0x000000080c0e7c11 */ /* 0x004fc6000f8608ff */
[----:B------:R-:W-:-:S05]  /*0e80*/  IMAD.IADD R13, R13, 0x1, R15 ;  /* 0x000000010d0d7824 */ /* 0x000fca00078e020f */
[----:B------:R-:W-:-:S05]  /*0e90*/  LEA.HI.X R15, R12, UR9, R13, 0x1, P3 ;  /* 0x000000090c0f7c11 */ /* 0x000fca00098f0c0d */
[----:B0-----:R0:W-:Y:S02]  /*0ea0*/  STG.E.128 desc[UR6][R14.64], R8 ;  /* 0x000000080e007986 */ /* 0x0011e4000c101d06 */
.L_x_29:
[----:B------:R-:W-:Y:S05]  /*0eb0*/  BSYNC.RECONVERGENT B0 ;  /* 0x0000000000007941 */ /* 0x000fea0003800200 */
.L_x_28:
[----:B01----:R0:W1:Y:S01]  /*0ec0*/  LDS.128 R8, [R0+0x8100] ;  /* 0x0081000000087984 */ /* 0x0030620000000c00 */
[----:B------:R-:W-:Y:S04]  /*0ed0*/  BSSY.RECONVERGENT B0, `(.L_x_30) ;  /* 0x000000f000007945 */ /* 0x000fe80003800200 */
[----:B------:R-:W-:Y:S05]  /*0ee0*/  @P2 BRA `(.L_x_31) ;  /* 0x0000000000342947 */ /* 0x000fea0003800000 */
[----:B------:R-:W2:Y:S01]  /*0ef0*/  LDCU.64 UR4, c[0x0][0x3c0] ;  /* 0x00007800ff0477ac */ /* 0x000ea20008000a00 */
[----:B------:R-:W-:Y:S01]  /*0f00*/  IADD3 R15, P2, PT, R2, 0x8, RZ ;  /* 0x00000008020f7810 */ /* 0x000fe20007f5e0ff */
[----:B------:R-:W-:Y:S01]  /*0f10*/  IMAD.MOV.U32 R13, RZ, RZ, R5 ;  /* 0x000000ffff0d7224 */ /* 0x000fe200078e0005 */
[----:B------:R-:W3:Y:S03]  /*0f20*/  LDCU.64 UR8, c[0x0][0x3a8] ;  /* 0x00007500ff0877ac */ /* 0x000ee60008000a00 */
[----:B------:R-:W-:-:S04]  /*0f30*/  IMAD.X R12, RZ, RZ, R3, P2 ;  /* 0x000000ffff0c7224 */ /* 0x000fc800010e0603 */
[----:B--2---:R-:W-:Y:S01]  /*0f40*/  IMAD R14, R12, UR4, RZ ;  /* 0x000000040c0e7c24 */ /* 0x004fe2000f8e02ff */
[----:B------:R-:W-:-:S05]  /*0f50*/  MOV R12, R6 ;  /* 0x00000006000c7202 */ /* 0x000fca0000000f00 */
[----:B------:R-:W-:-:S04]  /*0f60*/  IMAD.WIDE.U32 R12, R15, UR4, R12 ;  /* 0x000000040f0c7c25 */ /* 0x000fc8000f8e000c */
[----:B------:R-:W-:Y:S01]  /*0f70*/  IMAD R15, R15, UR5, R14 ;  /* 0x000000050f0f7c24 */ /* 0x000fe2000f8e020e */
[----:B---3--:R-:W-:-:S03]  /*0f80*/  LEA R14, P2, R12, UR8, 0x1 ;  /* 0x000000080c0e7c11 */ /* 0x008fc6000f8408ff */
[----:B------:R-:W-:-:S05]  /*0f90*/  IMAD.IADD R13, R13, 0x1, R15 ;  /* 0x000000010d0d7824 */ /* 0x000fca00078e020f */
[----:B------:R-:W-:-:S05]  /*0fa0*/  LEA.HI.X R15, R12, UR9, R13, 0x1, P2 ;  /* 0x000000090c0f7c11 */ /* 0x000fca00090f0c0d */
[----:B-1----:R2:W-:Y:S02]  /*0fb0*/  STG.E.128 desc[UR6][R14.64], R8 ;  /* 0x000000080e007986 */ /* 0x0025e4000c101d06 */
.L_x_31:
[----:B------:R-:W-:Y:S05]  /*0fc0*/  BSYNC.RECONVERGENT B0 ;  /* 0x0000000000007941 */ /* 0x000fea0003800200 */
.L_x_30:
[----:B-12---:R1:W2:Y:S01]  /*0fd0*/  LDS.128 R8, [R0+0x8200] ;  /* 0x0082000000087984 */ /* 0x0062a20000000c00 */
[----:B------:R-:W-:Y:S04]  /*0fe0*/  BSSY.RECONVERGENT B0, `(.L_x_32) ;  /* 0x000000f000007945 */ /* 0x000fe80003800200 */
[----:B------:R-:W-:Y:S05]  /*0ff0*/  @P1 BRA `(.L_x_33) ;  /* 0x0000000000341947 */ /* 0x000fea0003800000 */
[----:B------:R-:W3:Y:S01]  /*1000*/  LDCU.64 UR4, c[0x0][0x3c0] ;  /* 0x00007800ff0477ac */ /* 0x000ee20008000a00 */
[----:B------:R-:W-:Y:S01]  /*1010*/  IADD3 R15, P1, PT, R2, 0x10, RZ ;  /* 0x00000010020f7810 */ /* 0x000fe20007f3e0ff */
[----:B------:R-:W-:Y:S01]  /*1020*/  IMAD.MOV.U32 R13, RZ, RZ, R5 ;  /* 0x000000ffff0d7224 */ /* 0x000fe200078e0005 */
[----:B------:R-:W4:Y:S02]  /*1030*/  LDCU.64 UR8, c[0x0][0x3a8] ;  /* 0x00007500ff0877ac */ /* 0x000f240008000a00 */
[----:B------:R-:W-:-:S05]  /*1040*/  IADD3.X R12, PT, PT, RZ, R3, RZ, P1, !PT ;  /* 0x00000003ff0c7210 */ /* 0x000fca0000ffe4ff */
[----:B---3--:R-:W-:Y:S02]  /*1050*/  IMAD R14, R12, UR4, RZ ;  /* 0x000000040c0e7c24 */ /* 0x008fe4000f8e02ff */
[----:B------:R-:W-:-:S04]  /*1060*/  IMAD.MOV.U32 R12, RZ, RZ, R6 ;  /* 0x000000ffff0c7224 */ /* 0x000fc800078e0006 */
[----:B------:R-:W-:-:S04]  /*1070*/  IMAD.WIDE.U32 R12, R15, UR4, R12 ;  /* 0x000000040f0c7c25 */ /* 0x000fc8000f8e000c */
[----:B------:R-:W-:Y:S01]  /*1080*/  IMAD R15, R15, UR5, R14 ;  /* 0x000000050f0f7c24 */ /* 0x000fe2000f8e020e */
[----:B----4-:R-:W-:-:S04]  /*1090*/  LEA R14, P1, R12, UR8, 0x1 ;  /* 0x000000080c0e7c11 */ /* 0x010fc8000f8208ff */
[----:B------:R-:W-:-:S04]  /*10a0*/  IADD3 R13, PT, PT, R13, R15, RZ ;  /* 0x0000000f0d0d7210 */ /* 0x000fc80007ffe0ff */
[----:B------:R-:W-:-:S05]  /*10b0*/  LEA.HI.X R15, R12, UR9, R13, 0x1, P1 ;  /* 0x000000090c0f7c11 */ /* 0x000fca00088f0c0d */
[----:B--2---:R3:W-:Y:S02]  /*10c0*/  STG.E.128 desc[UR6][R14.64], R8 ;  /* 0x000000080e007986 */ /* 0x0047e4000c101d06 */
.L_x_33:
[----:B------:R-:W-:Y:S05]  /*10d0*/  BSYNC.RECONVERGENT B0 ;  /* 0x0000000000007941 */ /* 0x000fea0003800200 */
.L_x_32:
[----:B--23--:R2:W3:Y:S01]  /*10e0*/  LDS.128 R8, [R0+0x8300] ;  /* 0x0083000000087984 */ /* 0x00c4e20000000c00 */
[----:B------:R-:W-:Y:S05]  /*10f0*/  @P0 EXIT ;  /* 0x000000000000094d */ /* 0x000fea0003800000 */
[----:B------:R-:W0:Y:S01]  /*1100*/  LDCU.64 UR4, c[0x0][0x3c0] ;  /* 0x00007800ff0477ac */ /* 0x000e220008000a00 */
[----:B------:R-:W-:Y:S01]  /*1110*/  IADD3 R7, P0, PT, R2, 0x18, RZ ;  /* 0x0000001802077810 */ /* 0x000fe20007f1e0ff */
[----:B------:R-:W4:Y:S04]  /*1120*/  LDCU.64 UR8, c[0x0][0x3a8] ;  /* 0x00007500ff0877ac */ /* 0x000f280008000a00 */
[----:B------:R-:W-:Y:S01]  /*1130*/  IMAD.X R2, RZ, RZ, R3, P0 ;  /* 0x000000ffff027224 */ /* 0x000fe200000e0603 */
[----:B------:R-:W-:-:S03]  /*1140*/  MOV R3, R5 ;  /* 0x0000000500037202 */ /* 0x000fc60000000f00 */
[----:B012---:R-:W-:Y:S02]  /*1150*/  IMAD R0, R2, UR4, RZ ;  /* 0x0000000402007c24 */ /* 0x007fe4000f8e02ff */
[----:B------:R-:W-:-:S04]  /*1160*/  IMAD.MOV.U32 R2, RZ, RZ, R6 ;  /* 0x000000ffff027224 */ /* 0x000fc800078e0006 */
[----:B------:R-:W-:-:S04]  /*1170*/  IMAD.WIDE.U32 R2, R7, UR4, R2 ;  /* 0x0000000407027c25 */ /* 0x000fc8000f8e0002 */
[----:B------:R-:W-:Y:S01]  /*1180*/  IMAD R7, R7, UR5, R0 ;  /* 0x0000000507077c24 */ /* 0x000fe2000f8e0200 */
[----:B----4-:R-:W-:-:S03]  /*1190*/  LEA R4, P0, R2, UR8, 0x1 ;  /* 0x0000000802047c11 */ /* 0x010fc6000f8008ff */
[----:B------:R-:W-:-:S05]  /*11a0*/  IMAD.IADD R3, R3, 0x1, R7 ;  /* 0x0000000103037824 */ /* 0x000fca00078e0207 */
[----:B------:R-:W-:-:S05]  /*11b0*/  LEA.HI.X R5, R2, UR9, R3, 0x1, P0 ;  /* 0x0000000902057c11 */ /* 0x000fca00080f0c03 */
[----:B---3--:R-:W-:Y:S01]  /*11c0*/  STG.E.128 desc[UR6][R4.64], R8 ;  /* 0x0000000804007986 */ /* 0x008fe2000c101d06 */
[----:B------:R-:W-:Y:S05]  /*11d0*/  EXIT ;  /* 0x000000000000794d */ /* 0x000fea0003800000 */
.L_x_34:
        /* <DEDUP_REMOVED lines=10> */
.L_x_142:


//--------------------- .text._ZN7cutlass13device_kernelIN5flash19enable_sm80_to_sm89INS1_16FlashAttnBwdSm80INS1_25CollectiveMainloopBwdSm80ILi1ELi1EN4cute5tupleIJNS5_1CILi32EEENS7_ILi64EEENS7_ILi256EEEEEENS_10bfloat16_tEfNS_4arch4Sm80ELb1ELb0ELb1ELb1ELb0ELb0ELb0ELb0ELi2ELi2ELi2ELi1ELb1EEENS1_24CollectiveEpilogueBwdGQAISB_fSE_Li256ELb1ELb0EEENS1_25SingleTileBwdLPTSchedulerILb1ELi64ELb0EEEEEEEEEvNT_6ParamsE --------------------------
	.section	.text._ZN7cutlass13device_kernelIN5flash19enable_sm80_to_sm89INS1_16FlashAttnBwdSm80INS1_25CollectiveMainloopBwdSm80ILi1ELi1EN4cute5tupleIJNS5_1CILi32EEENS7_ILi64EEENS7_ILi256EEEEEENS_10bfloat16_tEfNS_4arch4Sm80ELb1ELb0ELb1ELb1ELb0ELb0ELb0ELb0ELi2ELi2ELi2ELi1ELb1EEENS1_24CollectiveEpilogueBwdGQAISB_fSE_Li256ELb1ELb0EEENS1_25SingleTileBwdLPTSchedulerILb1ELi64ELb0EEEEEEEEEvNT_6ParamsE,"ax",@progbits
	.align	128
.text._ZN7cutlass13device_kernelIN5flash19enable_sm80_to_sm89INS1_16FlashAttnBwdSm80INS1_25CollectiveMainloopBwdSm80ILi1ELi1EN4cute5tupleIJNS5_1CILi32EEENS7_ILi64EEENS7_ILi256EEEEEENS_10bfloat16_tEfNS_4arch4Sm80ELb1ELb0ELb1ELb1ELb0ELb0ELb0ELb0ELi2ELi2ELi2ELi1ELb1EEENS1_24CollectiveEpilogueBwdGQAISB_fSE_Li256ELb1ELb0EEENS1_25SingleTileBwdLPTSchedulerILb1ELi64ELb0EEEEEEEEEvNT_6ParamsE:
        .type           _ZN7cutlass13device_kernelIN5flash19enable_sm80_to_sm89INS1_16FlashAttnBwdSm80INS1_25CollectiveMainloopBwdSm80ILi1ELi1EN4cute5tupleIJNS5_1CILi32EEENS7_ILi64EEENS7_ILi256EEEEEENS_10bfloat16_tEfNS_4arch4Sm80ELb1ELb0ELb1ELb1ELb0ELb0ELb0ELb0ELi2ELi2ELi2ELi1ELb1EEENS1_24CollectiveEpilogueBwdGQAISB_fSE_Li256ELb1ELb0EEENS1_25SingleTileBwdLPTSchedulerILb1ELi64ELb0EEEEEEEEEvNT_6ParamsE,@function
        .size           _ZN7cutlass13device_kernelIN5flash19enable_sm80_to_sm89INS1_16FlashAttnBwdSm80INS1_25CollectiveMainloopBwdSm80ILi1ELi1EN4cute5tupleIJNS5_1CILi32EEENS7_ILi64EEENS7_ILi256EEEEEENS_10bfloat16_tEfNS_4arch4Sm80ELb1ELb0ELb1ELb1ELb0ELb0ELb0ELb0ELi2ELi2ELi2ELi1ELb1EEENS1_24CollectiveEpilogueBwdGQAISB_fSE_Li256ELb1ELb0EEENS1_25SingleTileBwdLPTSchedulerILb1ELi64ELb0EEEEEEEEEvNT_6ParamsE,(.L_x_143 - _ZN7cutlass13device_kernelIN5flash19enable_sm80_to_sm89INS1_16FlashAttnBwdSm80INS1_25CollectiveMainloopBwdSm80ILi1ELi1EN4cute5tupleIJNS5_1CILi32EEENS7_ILi64EEENS7_ILi256EEEEEENS_10bfloat16_tEfNS_4arch4Sm80ELb1ELb0ELb1ELb1ELb0ELb0ELb0ELb0ELi2ELi2ELi2ELi1ELb1EEENS1_24CollectiveEpilogueBwdGQAISB_fSE_Li256ELb1ELb0EEENS1_25SingleTileBwdLPTSchedulerILb1ELi64ELb0EEEEEEEEEvNT_6ParamsE)
        .other          _ZN7cutlass13device_kernelIN5flash19enable_sm80_to_sm89INS1_16FlashAttnBwdSm80INS1_25CollectiveMainloopBwdSm80ILi1ELi1EN4cute5tupleIJNS5_1CILi32EEENS7_ILi64EEENS7_ILi256EEEEEENS_10bfloat16_tEfNS_4arch4Sm80ELb1ELb0ELb1ELb1ELb0ELb0ELb0ELb0ELi2ELi2ELi2ELi1ELb1EEENS1_24CollectiveEpilogueBwdGQAISB_fSE_Li256ELb1ELb0EEENS1_25SingleTileBwdLPTSchedulerILb1ELi64ELb0EEEEEEEEEvNT_6ParamsE,@"STO_CUDA_ENTRY STV_DEFAULT"
_ZN7cutlass13device_kernelIN5flash19enable_sm80_to_sm89INS1_16FlashAttnBwdSm80INS1_25CollectiveMainloopBwdSm80ILi1ELi1EN4cute5tupleIJNS5_1CILi32EEENS7_ILi64EEENS7_ILi256EEEEEENS_10bfloat16_tEfNS_4arch4Sm80ELb1ELb0ELb1ELb1ELb0ELb0ELb0ELb0ELi2ELi2ELi2ELi1ELb1EEENS1_24CollectiveEpilogueBwdGQAISB_fSE_Li256ELb1ELb0EEENS1_25SingleTileBwdLPTSchedulerILb1ELi64ELb0EEEEEEEEEvNT_6ParamsE:
[----:B------:R-:W-:Y:S01]  /*0000*/  LDC R1, c[0x0][0x37c] ;  /* 0x0000df00ff017b82 */ /* 0x000fe20000000800 */
[----:B------:R-:W-:Y:S05]  /*0010*/  EXIT ;  /* 0x000000000000794d */ /* 0x000fea0003800000 */
.L_x_35:
        /* <DEDUP_REMOVED lines=14> */
.L_x_143:


//--------------------- .text._ZN7cutlass13device_kernelIN5flash22FlashAttnBwdPreprocessIN4cute5tupleIJNS3_1CILi32EEENS5_ILi256EEEEEENS_10bfloat16_tEfNS_4arch4Sm80ELb1ELb1EEEEEvNT_6ParamsE --------------------------
	.section	.text._ZN7cutlass13device_kernelIN5flash22FlashAttnBwdPreprocessIN4cute5tupleIJNS3_1CILi32EEENS5_ILi256EEEEEENS_10bfloat16_tEfNS_4arch4Sm80ELb1ELb1EEEEEvNT_6ParamsE,"ax",@progbits
	.align	128
.text._ZN7cutlass13device_kernelIN5flash22FlashAttnBwdPreprocessIN4cute5tupleIJNS3_1CILi32EEENS5_ILi256EEEEEENS_10bfloat16_tEfNS_4arch4Sm80ELb1ELb1EEEEEvNT_6ParamsE:
        .type           _ZN7cutlass13device_kernelIN5flash22FlashAttnBwdPreprocessIN4cute5tupleIJNS3_1CILi32EEENS5_ILi256EEEEEENS_10bfloat16_tEfNS_4arch4Sm80ELb1ELb1EEEEEvNT_6ParamsE,@function
        .size           _ZN7cutlass13device_kernelIN5flash22FlashAttnBwdPreprocessIN4cute5tupleIJNS3_1CILi32EEENS5_ILi256EEEEEENS_10bfloat16_tEfNS_4arch4Sm80ELb1ELb1EEEEEvNT_6ParamsE,(.L_x_144 - _ZN7cutlass13device_kernelIN5flash22FlashAttnBwdPreprocessIN4cute5tupleIJNS3_1CILi32EEENS5_ILi256EEEEEENS_10bfloat16_tEfNS_4arch4Sm80ELb1ELb1EEEEEvNT_6ParamsE)
        .other          _ZN7cutlass13device_kernelIN5flash22FlashAttnBwdPreprocessIN4cute5tupleIJNS3_1CILi32EEENS5_ILi256EEEEEENS_10bfloat16_tEfNS_4arch4Sm80ELb1ELb1EEEEEvNT_6ParamsE,@"STO_CUDA_ENTRY STV_DEFAULT"
_ZN7cutlass13device_kernelIN5flash22FlashAttnBwdPreprocessIN4cute5tupleIJNS3_1CILi32EEENS5_ILi256EEEEEENS_10bfloat16_tEfNS_4arch4Sm80ELb1ELb1EEEEEvNT_6ParamsE:
[----:B------:R-:W-:Y:S08]  /*0000*/  LDC R1, c[0x0][0x37c] ;  /* 0x0000df00ff017b82 */ /* 0x000ff00000000800 */
[----:B------:R-:W0:Y:S01]  /*0010*/  LDC.64 R6, c[0x0][0x460] ;  /* 0x00011800ff067b82 */ /* 0x000e220000000a00 */
[----:B------:R-:W1:Y:S01]  /*0020*/  S2R R0, SR_CTAID.X ;  /* 0x0000000000007919 */ /* 0x000e620000002500 */
[----:B------:R-:W2:Y:S01]  /*0030*/  LDCU.64 UR4, c[0x0][0x358] ;  /* 0x00006b00ff0477ac */ /* 0x000ea20008000a00 */
[----:B------:R-:W3:Y:S05]  /*0040*/  S2R R37, SR_CTAID.Z ;  /* 0x0000000000257919 */ /* 0x000eea0000002700 */
[----:B------:R-:W4:Y:S01]  /*0050*/  S2UR UR6, SR_CTAID.Y ;  /* 0x00000000000679c3 */ /* 0x000f220000002600 */
[----:B0-----:R-:W-:-:S04]  /*0060*/  ISETP.NE.U32.AND P0, PT, R6, RZ, PT ;  /* 0x000000ff0600720c */ /* 0x001fc80003f05070 */
[----:B------:R-:W-:-:S13]  /*0070*/  ISETP.NE.AND.EX P1, PT, R7, RZ, PT, P0 ;  /* 0x000000ff0700720c */ /* 0x000fda0003f25300 */
[----:B-1234-:R-:W-:Y:S05]  /*0080*/  @P1 BRA `(.L_x_36) ;  /* 0x0000000000241947 */ /* 0x01efea0003800000 */
[----:B------:R-:W0:Y:S01]  /*0090*/  LDCU.64 UR8, c[0x0][0x468] ;  /* 0x00008d00ff0877ac */ /* 0x000e220008000a00 */
[----:B------:R-:W-:Y:S01]  /*00a0*/  IMAD.MOV.U32 R36, RZ, RZ, RZ ;  /* 0x000000ffff247224 */ /* 0x000fe200078e00ff */
[----:B------:R-:W-:Y:S01]  /*00b0*/  CS2R R4, SRZ ;  /* 0x0000000000047805 */ /* 0x000fe2000001ff00 */
[----:B------:R-:W1:Y:S01]  /*00c0*/  LDCU UR7, c[0x0][0x388] ;  /* 0x00007100ff0777ac */ /* 0x000e620008000800 */
[----:B0-----:R-:W-:-:S04]  /*00d0*/  UISETP.NE.U32.AND UP0, UPT, UR8, URZ, UPT ;  /* 0x000000ff0800728c */ /* 0x001fc8000bf05070 */
[----:B------:R-:W-:Y:S01]  /*00e0*/  UISETP.NE.AND.EX UP0, UPT, UR9, URZ, UPT, UP0 ;  /* 0x000000ff0900728c */ /* 0x000fe2000bf05300 */
[----:B-1----:R-:W-:-:S08]  /*00f0*/  IMAD.U32 R46, RZ, RZ, UR7 ;  /* 0x00000007ff2e7e24 */ /* 0x002fd0000f8e00ff */
[----:B------:R-:W-:Y:S05]  /*0100*/  BRA.U !UP0, `(.L_x_37) ;  /* 0x00000001084c7547 */ /* 0x000fea000b800000 */
[----:B------:R-:W-:Y:S05]  /*0110*/  BRA `(.L_x_38) ;  /* 0x0000000000307947 */ /* 0x000fea0003800000 */
.L_x_36:
        /* <DEDUP_REMOVED lines=8> */
[----:B------:R-:W-:Y:S02]  /*01a0*/  LEA.HI R6, R6, R5, RZ, 0x5 ;  /* 0x0000000506067211 */ /* 0x000fe400078f28ff */
[----:B------:R-:W-:Y:S02]  /*01b0*/  SHF.R.S32.HI R5, RZ, 0x1f, R4 ;  /* 0x0000001fff057819 */ /* 0x000fe40000011404 */
[----:B------:R-:W-:Y:S01]  /*01c0*/  LOP3.LUT R36, R6, 0xffffffe0, RZ, 0xc0, !PT ;  /* 0xffffffe006247812 */ /* 0x000fe200078ec0ff */
[----:B------:R-:W-:Y:S06]  /*01d0*/  BRA.U !UP0, `(.L_x_39) ;  /* 0x0000000108107547 */ /* 0x000fec000b800000 */
.L_x_38:
[----:B------:R-:W0:Y:S02]  /*01e0*/  LDC.64 R46, c[0x0][0x468] ;  /* 0x00011a00ff2e7b82 */ /* 0x000e240000000a00 */
[----:B0-----:R-:W-:-:S06]  /*01f0*/  IMAD.WIDE.U32 R46, R37, 0x4, R46 ;  /* 0x00000004252e7825 */ /* 0x001fcc00078e002e */
[----:B------:R0:W5:Y:S01]  /*0200*/  LDG.E R46, desc[UR4][R46.64] ;  /* 0x000000042e2e7981 */ /* 0x000162000c1e1900 */
[----:B------:R-:W-:Y:S05]  /*0210*/  BRA `(.L_x_37) ;  /* 0x0000000000087947 */ /* 0x000fea0003800000 */
.L_x_39:
[----:B------:R-:W2:Y:S02]  /*0220*/  LDG.E R3, desc[UR4][R2.64+0x4] ;  /* 0x0000040402037981 */ /* 0x000ea4000c1e1900 */
[----:B--2---:R-:W-:-:S07]  /*0230*/  IADD3 R46, PT, PT, -R4, R3, RZ ;  /* 0x00000003042e7210 */ /* 0x004fce0007ffe1ff */
.L_x_37:
[----:B------:R-:W1:Y:S01]  /*0240*/  S2R R38, SR_TID.X ;  /* 0x0000000000267919 */ /* 0x000e620000002100 */
[----:B------:R-:W-:Y:S01]  /*0250*/  IMAD.SHL.U32 R39, R0, 0x20, RZ ;  /* 0x0000002000277824 */ /* 0x000fe200078e00ff */
[----:B------:R-:W-:-:S04]  /*0260*/  ISETP.NE.AND.EX P0, PT, R7, RZ, PT, P0 ;  /* 0x000000ff0700720c */ /* 0x000fc80003f05300 */
[----:B-----5:R-:W-:-:S13]  /*0270*/  ISETP.GT.AND P2, PT, R46, R39, PT ;  /* 0x000000272e00720c */ /* 0x020fda0003f44270 */
[----:B------:R-:W-:Y:S05]  /*0280*/  @!P2 EXIT P0 ;  /* 0x000000000000a94d */ /* 0x000fea0000000000 */
[----:B------:R-:W-:Y:S01]  /*0290*/  IMAD.IADD R41, R46, 0x1, -R39 ;  /* 0x000000012e297824 */ /* 0x000fe200078e0a27 */
[----:B------:R-:W2:Y:S01]  /*02a0*/  LDC.64 R6, c[0x0][0x400] ;  /* 0x00010000ff067b82 */ /* 0x000ea20000000a00 */
[----:B------:R-:W-:Y:S01]  /*02b0*/  SEL R40, R37, RZ, !P1 ;  /* 0x000000ff25287207 */ /* 0x000fe20004800000 */
[----:B------:R-:W-:Y:S02]  /*02c0*/  IMAD.MOV.U32 R55, RZ, RZ, 0x7f800000 ;  /* 0x7f800000ff377424 */ /* 0x000fe400078e00ff */
[----:B-1----:R-:W-:-:S04]  /*02d0*/  ISETP.GE.AND P0, PT, R38, R41, PT ;  /* 0x000000292600720c */ /* 0x002fc80003f06270 */
[----:B------:R-:W-:Y:S01]  /*02e0*/  ISETP.GT.U32.OR P0, PT, R38, 0x1f, P0 ;  /* 0x0000001f2600780c */ /* 0x000fe20000704470 */
[----:B------:R-:W1:Y:S08]  /*02f0*/  LDC.64 R8, c[0x0][0x408] ;  /* 0x00010200ff087b82 */ /* 0x000e700000000a00 */
[----:B------:R-:W3:Y:S04]  /*0300*/  LDC.64 R12, c[0x0][0x3a0] ;  /* 0x0000e800ff0c7b82 */ /* 0x000ee80000000a00 */
[----:B------:R-:W-:-:S04]  /*0310*/  @!P0 IMAD.IADD R3, R39, 0x1, R38 ;  /* 0x0000000127038824 */ /* 0x000fc800078e0226 */
[----:B------:R-:W4:Y:S01]  /*0320*/  @!P0 LDC.64 R10, c[0x0][0x3f8] ;  /* 0x0000fe00ff0a8b82 */ /* 0x000f220000000a00 */
[----:B------:R-:W-:-:S04]  /*0330*/  @!P0 IADD3 R2, P2, PT, R3, R4, RZ ;  /* 0x0000000403028210 */ /* 0x000fc80007f5e0ff */
[----:B------:R-:W-:-:S03]  /*0340*/  @!P0 IADD3.X R3, PT, PT, RZ, R5, RZ, P2, !PT ;  /* 0x00000005ff038210 */ /* 0x000fc600017fe4ff */
[----:B------:R-:W0:Y:S01]  /*0350*/  LDC.64 R14, c[0x0][0x3c0] ;  /* 0x0000f000ff0e7b82 */ /* 0x000e220000000a00 */
[----:B--2---:R-:W-:-:S04]  /*0360*/  @!P0 IMAD.WIDE.U32 R2, R6, UR6, R2 ;  /* 0x0000000606028c25 */ /* 0x004fc8000f8e0002 */
[----:B------:R-:W-:-:S03]  /*0370*/  @!P0 IMAD R3, R7, UR6, R3 ;  /* 0x0000000607038c24 */ /* 0x000fc6000f8e0203 */
[----:B------:R-:W2:Y:S01]  /*0380*/  LDC.64 R22, c[0x0][0x3a8] ;  /* 0x0000ea00ff167b82 */ /* 0x000ea20000000a00 */
[----:B-1----:R-:W-:-:S04]  /*0390*/  @!P0 IMAD.WIDE.U32 R2, R40, R8, R2 ;  /* 0x0000000828028225 */ /* 0x002fc800078e0002 */
[----:B------:R-:W-:Y:S01]  /*03a0*/  @!P0 IMAD R3, R40, R9, R3 ;  /* 0x0000000928038224 */ /* 0x000fe200078e0203 */
[C---:B----4-:R-:W-:Y:S02]  /*03b0*/  @!P0 LEA R6, P1, R2.reuse, R10, 0x2 ;  /* 0x0000000a02068211 */ /* 0x050fe400078210ff */
[----:B------:R-:W1:Y:S01]  /*03c0*/  LDC.64 R50, c[0x0][0x3c8] ;  /* 0x0000f200ff327b82 */ /* 0x000e620000000a00 */
[----:B------:R-:W-:Y:S02]  /*03d0*/  SHF.R.U32.HI R42, RZ, 0x4, R38 ;  /* 0x00000004ff2a7819 */ /* 0x000fe40000011626 */
[----:B------:R-:W-:Y:S01]  /*03e0*/  @!P0 LEA.HI.X R7, R2, R11, R3, 0x2, P1 ;  /* 0x0000000b02078211 */ /* 0x000fe200008f1403 */
[----:B------:R-:W-:-:S04]  /*03f0*/  IMAD.SHL.U32 R2, R38, 0x8, RZ ;  /* 0x0000000826027824 */ /* 0x000fc800078e00ff */
[----:B------:R4:W5:Y:S01]  /*0400*/  @!P0 LDG.E R55, desc[UR4][R6.64] ;  /* 0x0000000406378981 */ /* 0x000962000c1e1900 */
[----:B------:R-:W-:Y:S01]  /*0410*/  IADD3 R52, P0, PT, R42, R4, RZ ;  /* 0x000000042a347210 */ /* 0x000fe20007f1e0ff */
[----:B------:R-:W-:Y:S01]  /*0420*/  IMAD.MOV.U32 R3, RZ, RZ, RZ ;  /* 0x000000ffff037224 */ /* 0x000fe200078e00ff */
[----:B------:R-:W-:Y:S01]  /*0430*/  LOP3.LUT R2, R2, 0x78, RZ, 0xc0, !PT ;  /* 0x0000007802027812 */ /* 0x000fe200078ec0ff */
[C---:B------:R-:W-:Y:S01]  /*0440*/  VIADD R44, R42.reuse, 0x10 ;  /* 0x000000102a2c7836 */ /* 0x040fe20000000000 */
[----:B------:R-:W-:Y:S01]  /*0450*/  IADD3.X R53, PT, PT, RZ, R5, RZ, P0, !PT ;  /* 0x00000005ff357210 */ /* 0x000fe200007fe4ff */
[----:B------:R-:W-:Y:S01]  /*0460*/  BSSY.RECONVERGENT B0, `(.L_x_40) ;  /* 0x0000024000007945 */ /* 0x000fe20003800200 */
[----:B------:R-:W-:Y:S01]  /*0470*/  ISETP.GE.AND P0, PT, R42, R41, PT ;  /* 0x000000292a00720c */ /* 0x000fe20003f06270 */
[----:B---3--:R-:W-:Y:S01]  /*0480*/  IMAD.WIDE.U32 R8, R12, UR6, R2 ;  /* 0x000000060c087c25 */ /* 0x008fe2000f8e0002 */
[----:B------:R-:W-:Y:S02]  /*0490*/  CS2R R4, SRZ ;  /* 0x0000000000047805 */ /* 0x000fe4000001ff00 */
[----:B----4-:R-:W-:-:S02]  /*04a0*/  CS2R R6, SRZ ;  /* 0x0000000000067805 */ /* 0x010fc4000001ff00 */
[----:B------:R-:W-:Y:S01]  /*04b0*/  ISETP.GE.AND P1, PT, R44, R41, PT ;  /* 0x000000292c00720c */ /* 0x000fe20003f26270 */
[----:B0-----:R-:W-:Y:S01]  /*04c0*/  IMAD.WIDE.U32 R10, R14, UR6, R2 ;  /* 0x000000060e0a7c25 */ /* 0x001fe2000f8e0002 */
[----:B------:R-:W-:Y:S02]  /*04d0*/  CS2R R16, SRZ ;  /* 0x0000000000107805 */ /* 0x000fe4000001ff00 */
[----:B------:R-:W-:Y:S02]  /*04e0*/  CS2R R18, SRZ ;  /* 0x0000000000127805 */ /* 0x000fe4000001ff00 */
[----:B------:R-:W-:Y:S01]  /*04f0*/  LOP3.LUT R43, R2, 0x80, RZ, 0xfc, !PT ;  /* 0x00000080022b7812 */ /* 0x000fe200078efcff */
[----:B------:R-:W-:Y:S01]  /*0500*/  IMAD R9, R13, UR6, R9 ;  /* 0x000000060d097c24 */ /* 0x000fe2000f8e0209 */
[----:B------:R-:W-:Y:S01]  /*0510*/  CS2R R12, SRZ ;  /* 0x00000000000c7805 */ /* 0x000fe2000001ff00 */
[----:B------:R-:W-:Y:S01]  /*0520*/  IMAD R11, R15, UR6, R11 ;  /* 0x000000060f0b7c24 */ /* 0x000fe2000f8e020b */
[----:B------:R-:W-:Y:S01]  /*0530*/  CS2R R14, SRZ ;  /* 0x00000000000e7805 */ /* 0x000fe2000001ff00 */
[----:B--2---:R-:W-:Y:S01]  /*0540*/  IMAD.WIDE.U32 R20, R40, R22, R8 ;  /* 0x0000001628147225 */ /* 0x004fe200078e0008 */
[----:B------:R-:W-:-:S03]  /*0550*/  CS2R R8, SRZ ;  /* 0x0000000000087805 */ /* 0x000fc6000001ff00 */
[----:B-1----:R-:W-:Y:S01]  /*0560*/  IMAD.WIDE.U32 R48, R40, R50, R10 ;  /* 0x0000003228307225 */ /* 0x002fe200078e000a */
[----:B------:R-:W-:-:S03]  /*0570*/  CS2R R10, SRZ ;  /* 0x00000000000a7805 */ /* 0x000fc6000001ff00 */
[C---:B------:R-:W-:Y:S02]  /*0580*/  IMAD R23, R40.reuse, R23, R21 ;  /* 0x0000001728177224 */ /* 0x040fe400078e0215 */
[----:B------:R-:W-:Y:S02]  /*0590*/  IMAD R51, R40, R51, R49 ;  /* 0x0000003328337224 */ /* 0x000fe400078e0231 */
[----:B------:R-:W-:Y:S01]  /*05a0*/  IMAD.WIDE.U32 R52, R0, 0x20, R52 ;  /* 0x0000002000347825 */ /* 0x000fe200078e0034 */
        /* <DEDUP_REMOVED lines=15> */
.L_x_41:
[----:B------:R-:W-:Y:S05]  /*06a0*/  BSYNC.RECONVERGENT B0 ;  /* 0x0000000000007941 */ /* 0x000fea0003800200 */
.L_x_40:
[----:B------:R-:W-:Y:S04]  /*06b0*/  BSSY.RECONVERGENT B0, `(.L_x_42) ;  /* 0x0000012000007945 */ /* 0x000fe80003800200 */
[----:B------:R-:W-:Y:S05]  /*06c0*/  @P1 BRA `(.L_x_43) ;  /* 0x0000000000401947 */ /* 0x000fea0003800000 */
[----:B------:R-:W1:Y:S01]  /*06d0*/  LDCU.64 UR8, c[0x0][0x398] ;  /* 0x00007300ff0877ac */ /* 0x000e620008000a00 */
[----:B------:R-:W-:Y:S01]  /*06e0*/  IADD3 R25, P2, PT, R52, 0x10, RZ ;  /* 0x0000001034197810 */ /* 0x000fe20007f5e0ff */
[----:B------:R-:W2:Y:S03]  /*06f0*/  LDCU UR7, c[0x0][0x38c] ;  /* 0x00007180ff0777ac */ /* 0x000ea60008000800 */
[----:B------:R-:W-:Y:S01]  /*0700*/  IADD3.X R21, PT, PT, RZ, R53, RZ, P2, !PT ;  /* 0x00000035ff157210 */ /* 0x000fe200017fe4ff */
[----:B------:R-:W3:Y:S04]  /*0710*/  LDCU.64 UR10, c[0x0][0x380] ;  /* 0x00007000ff0a77ac */ /* 0x000ee80008000a00 */
[----:B-1----:R-:W-:-:S02]  /*0720*/  IMAD R22, R21, UR8, RZ ;  /* 0x0000000815167c24 */ /* 0x002fc4000f8e02ff */
[----:B------:R-:W-:Y:S01]  /*0730*/  IMAD.MOV.U32 R21, RZ, RZ, R23 ;  /* 0x000000ffff157224 */ /* 0x000fe200078e0017 */
[----:B--2---:R-:W-:Y:S01]  /*0740*/  ISETP.GE.AND P3, PT, R2, UR7, PT ;  /* 0x0000000702007c0c */ /* 0x004fe2000bf66270 */
[----:B------:R-:W-:Y:S01]  /*0750*/  IMAD.WIDE.U32 R20, R25, UR8, R20 ;  /* 0x0000000819147c25 */ /* 0x000fe2000f8e0014 */
[----:B------:R-:W-:-:S03]  /*0760*/  ISETP.GE.AND P4, PT, R43, UR7, PT ;  /* 0x000000072b007c0c */ /* 0x000fc6000bf86270 */
[----:B------:R-:W-:Y:S01]  /*0770*/  IMAD R25, R25, UR9, R22 ;  /* 0x0000000919197c24 */ /* 0x000fe2000f8e0216 */
[----:B---3--:R-:W-:-:S03]  /*0780*/  LEA R22, P2, R20, UR10, 0x1 ;  /* 0x0000000a14167c11 */ /* 0x008fc6000f8408ff */
[----:B------:R-:W-:-:S05]  /*0790*/  IMAD.IADD R21, R21, 0x1, R25 ;  /* 0x0000000115157824 */ /* 0x000fca00078e0219 */
[----:B------:R-:W-:-:S05]  /*07a0*/  LEA.HI.X R23, R20, UR11, R21, 0x1, P2 ;  /* 0x0000000b14177c11 */ /* 0x000fca00090f0c15 */
[----:B------:R1:W5:Y:S04]  /*07b0*/  @!P3 LDG.E.128 R12, desc[UR4][R22.64] ;  /* 0x00000004160cb981 */ /* 0x000368000c1e1d00 */
[----:B------:R1:W5:Y:S02]  /*07c0*/  @!P4 LDG.E.128 R16, desc[UR4][R22.64+0x100] ;  /* 0x000100041610c981 */ /* 0x000364000c1e1d00 */
.L_x_43:
[----:B------:R-:W-:Y:S05]  /*07d0*/  BSYNC.RECONVERGENT B0 ;  /* 0x0000000000007941 */ /* 0x000fea0003800200 */
.L_x_42:
[----:B------:R-:W-:Y:S01]  /*07e0*/  BSSY.RECONVERGENT B0, `(.L_x_44) ;  /* 0x0000017000007945 */ /* 0x000fe20003800200 */
[----:B------:R-:W-:Y:S02]  /*07f0*/  CS2R R20, SRZ ;  /* 0x0000000000147805 */ /* 0x000fe4000001ff00 */
[----:B-1----:R-:W-:Y:S02]  /*0800*/  CS2R R22, SRZ ;  /* 0x0000000000167805 */ /* 0x002fe4000001ff00 */
[----:B------:R-:W-:Y:S02]  /*0810*/  CS2R R32, SRZ ;  /* 0x0000000000207805 */ /* 0x000fe4000001ff00 */
[----:B------:R-:W-:Y:S02]  /*0820*/  CS2R R34, SRZ ;  /* 0x0000000000227805 */ /* 0x000fe4000001ff00 */
[----:B------:R-:W-:Y:S02]  /*0830*/  CS2R R24, SRZ ;  /* 0x0000000000187805 */ /* 0x000fe4000001ff00 */
[----:B0-----:R-:W-:-:S02]  /*0840*/  CS2R R26, SRZ ;  /* 0x00000000001a7805 */ /* 0x001fc4000001ff00 */
[----:B------:R-:W-:Y:S02]  /*0850*/  CS2R R28, SRZ ;  /* 0x00000000001c7805 */ /* 0x000fe4000001ff00 */
[----:B------:R-:W-:Y:S01]  /*0860*/  CS2R R30, SRZ ;  /* 0x00000000001e7805 */ /* 0x000fe2000001ff00 */
[----:B------:R-:W-:Y:S06]  /*0870*/  @P0 BRA `(.L_x_45) ;  /* 0x0000000000340947 */ /* 0x000fec0003800000 */
[----:B------:R-:W0:Y:S01]  /*0880*/  LDCU.128 UR8, c[0x0][0x3b0] ;  /* 0x00007600ff0877ac */ /* 0x000e220008000c00 */
[----:B------:R-:W-:Y:S01]  /*0890*/  IMAD.MOV.U32 R50, RZ, RZ, R48 ;  /* 0x000000ffff327224 */ /* 0x000fe200078e0030 */
[----:B------:R-:W1:Y:S01]  /*08a0*/  LDCU UR7, c[0x0][0x38c] ;  /* 0x00007180ff0777ac */ /* 0x000e620008000800 */
[----:B0-----:R-:W-:Y:S02]  /*08b0*/  IMAD R45, R53, UR10, RZ ;  /* 0x0000000a352d7c24 */ /* 0x001fe4000f8e02ff */
[----:B------:R-:W-:Y:S01]  /*08c0*/  IMAD.WIDE.U32 R58, R52, UR10, R50 ;  /* 0x0000000a343a7c25 */ /* 0x000fe2000f8e0032 */
[----:B-1----:R-:W-:-:S03]  /*08d0*/  ISETP.GE.AND P2, PT, R2, UR7, PT ;  /* 0x0000000702007c0c */ /* 0x002fc6000bf46270 */
[----:B------:R-:W-:Y:S01]  /*08e0*/  IMAD R45, R52, UR11, R45 ;  /* 0x0000000b342d7c24 */ /* 0x000fe2000f8e022d */
[----:B------:R-:W-:Y:S02]  /*08f0*/  ISETP.GE.AND P3, PT, R43, UR7, PT ;  /* 0x000000072b007c0c */ /* 0x000fe4000bf66270 */
[----:B------:R-:W-:Y:S02]  /*0900*/  LEA R56, P0, R58, UR8, 0x1 ;  /* 0x000000083a387c11 */ /* 0x000fe4000f8008ff */
[----:B------:R-:W-:-:S04]  /*0910*/  IADD3 R45, PT, PT, R59, R45, RZ ;  /* 0x0000002d3b2d7210 */ /* 0x000fc80007ffe0ff */
[----:B------:R-:W-:-:S05]  /*0920*/  LEA.HI.X R57, R58, UR9, R45, 0x1, P0 ;  /* 0x000000093a397c11 */ /* 0x000fca00080f0c2d */
[----:B------:R0:W5:Y:S04]  /*0930*/  @!P2 LDG.E.128 R20, desc[UR4][R56.64] ;  /* 0x000000043814a981 */ /* 0x000168000c1e1d00 */
[----:B------:R0:W5:Y:S02]  /*0940*/  @!P3 LDG.E.128 R32, desc[UR4][R56.64+0x100] ;  /* 0x000100043820b981 */ /* 0x000164000c1e1d00 */
.L_x_45:
[----:B------:R-:W-:Y:S05]  /*0950*/  BSYNC.RECONVERGENT B0 ;  /* 0x0000000000007941 */ /* 0x000fea0003800200 */
.L_x_44:
[----:B------:R-:W-:Y:S04]  /*0960*/  BSSY.RECONVERGENT B0, `(.L_x_46) ;  /* 0x0000011000007945 */ /* 0x000fe80003800200 */
[----:B------:R-:W-:Y:S05]  /*0970*/  @P1 BRA `(.L_x_47) ;  /* 0x00000000003c1947 */ /* 0x000fea0003800000 */
[----:B------:R-:W1:Y:S01]  /*0980*/  LDCU.128 UR8, c[0x0][0x3b0] ;  /* 0x00007600ff0877ac */ /* 0x000e620008000c00 */
[----:B------:R-:W-:Y:S01]  /*0990*/  IADD3 R47, P0, PT, R52, 0x10, RZ ;  /* 0x00000010342f7810 */ /* 0x000fe20007f1e0ff */
[----:B------:R-:W-:Y:S01]  /*09a0*/  IMAD.MOV.U32 R49, RZ, RZ, R51 ;  /* 0x000000ffff317224 */ /* 0x000fe200078e0033 */
[----:B------:R-:W2:Y:S03]  /*09b0*/  LDCU UR7, c[0x0][0x38c] ;  /* 0x00007180ff0777ac */ /* 0x000ea60008000800 */
        /* <DEDUP_REMOVED lines=11> */
.L_x_47:
[----:B------:R-:W-:Y:S05]  /*0a70*/  BSYNC.RECONVERGENT B0 ;  /* 0x0000000000007941 */ /* 0x000fea0003800200 */
.L_x_46:
[C---:B-----5:R-:W-:Y:S01]  /*0a80*/  SHF.L.U32 R3, R4.reuse, 0x10, RZ ;  /* 0x0000001004037819 */ /* 0x060fe200000006ff */
[----:B------:R-:W-:Y:S01]  /*0a90*/  IMAD.U32 R43, R5, 0x10000, RZ ;  /* 0x00010000052b7824 */ /* 0x000fe200078e00ff */
[----:B------:R-:W-:Y:S01]  /*0aa0*/  LOP3.LUT R4, R4, 0xffff0000, RZ, 0xc0, !PT ;  /* 0xffff000004047812 */ /* 0x000fe200078ec0ff */
[----:B0-----:R-:W-:Y:S01]  /*0ab0*/  IMAD.U32 R57, R33, 0x10000, RZ ;  /* 0x0001000021397824 */ /* 0x001fe200078e00ff */
[----:B------:R-:W-:Y:S01]  /*0ac0*/  LOP3.LUT R49, R20, 0xffff0000, RZ, 0xc0, !PT ;  /* 0xffff000014317812 */ /* 0x000fe200078ec0ff */
[----:B------:R-:W-:Y:S01]  /*0ad0*/  IMAD.U32 R60, R34, 0x10000, RZ ;  /* 0x00010000223c7824 */ /* 0x000fe200078e00ff */
[----:B------:R-:W-:Y:S01]  /*0ae0*/  SHF.L.U32 R48, R20, 0x10, RZ ;  /* 0x0000001014307819 */ /* 0x000fe200000006ff */
[----:B------:R-:W-:Y:S01]  /*0af0*/  IMAD.U32 R20, R21, 0x10000, RZ ;  /* 0x0001000015147824 */ /* 0x000fe200078e00ff */
[----:B------:R-:W-:Y:S01]  /*0b00*/  LOP3.LUT R61, R12, 0xffff0000, RZ, 0xc0, !PT ;  /* 0xffff00000c3d7812 */ /* 0x000fe200078ec0ff */
[----:B------:R-:W-:Y:S01]  /*0b10*/  FMUL.FTZ R4, R4, R49 ;  /* 0x0000003104047220 */ /* 0x000fe20000410000 */
[----:B------:R-:W-:Y:S01]  /*0b20*/  LOP3.LUT R64, R24, 0xffff0000, RZ, 0xc0, !PT ;  /* 0xffff000018407812 */ /* 0x000fe200078ec0ff */
[----:B-1----:R-:W-:Y:S01]  /*0b30*/  IMAD.U32 R50, R22, 0x10000, RZ ;  /* 0x0001000016327824 */ /* 0x002fe200078e00ff */
[----:B------:R-:W-:Y:S01]  /*0b40*/  LOP3.LUT R62, R33, 0xffff0000, RZ, 0xc0, !PT ;  /* 0xffff0000213e7812 */ /* 0x000fe200078ec0ff */
[----:B------:R-:W-:Y:S01]  /*0b50*/  FFMA.FTZ R48, R3, R48, R4 ;  /* 0x0000003003307223 */ /* 0x000fe20000010004 */
[----:B------:R-:W-:Y:S01]  /*0b60*/  LOP3.LUT R59, R34, 0xffff0000, RZ, 0xc0, !PT ;  /* 0xffff0000223b7812 */ /* 0x000fe200078ec0ff */
[C---:B------:R-:W-:Y:S01]  /*0b70*/  IMAD.U32 R33, R35.reuse, 0x10000, RZ ;  /* 0x0001000023217824 */ /* 0x040fe200078e00ff */
[----:B------:R-:W-:Y:S01]  /*0b80*/  LOP3.LUT R34, R35, 0xffff0000, RZ, 0xc0, !PT ;  /* 0xffff000023227812 */ /* 0x000fe200078ec0ff */
[----:B------:R-:W-:Y:S01]  /*0b90*/  IMAD.U32 R35, R24, 0x10000, RZ ;  /* 0x0001000018237824 */ /* 0x000fe200078e00ff */
[----:B------:R-:W-:Y:S01]  /*0ba0*/  SHF.L.U32 R12, R12, 0x10, RZ ;  /* 0x000000100c0c7819 */ /* 0x000fe200000006ff */
[----:B------:R-:W-:Y:S01]  /*0bb0*/  FMUL.FTZ R61, R61, R64 ;  /* 0x000000403d3d7220 */ /* 0x000fe20000410000 */
[----:B------:R-:W-:Y:S01]  /*0bc0*/  LOP3.LUT R45, R5, 0xffff0000, RZ, 0xc0, !PT ;  /* 0xffff0000052d7812 */ /* 0x000fe200078ec0ff */
[----:B------:R-:W-:Y:S01]  /*0bd0*/  FFMA.FTZ R20, R43, R20, R48 ;  /* 0x000000142b147223 */ /* 0x000fe20000010030 */
[----:B------:R-:W-:Y:S01]  /*0be0*/  LOP3.LUT R52, R21, 0xffff0000, RZ, 0xc0, !PT ;  /* 0xffff000015347812 */ /* 0x000fe200078ec0ff */
[----:B------:R-:W-:-:S02]  /*0bf0*/  IMAD.U32 R3, R13, 0x10000, RZ ;  /* 0x000100000d037824 */ /* 0x000fc400078e00ff */
[----:B------:R-:W-:Y:S01]  /*0c00*/  FFMA.FTZ R24, R12, R35, R61 ;  /* 0x000000230c187223 */ /* 0x000fe2000001003d */
[----:B------:R-:W-:Y:S01]  /*0c10*/  IMAD.U32 R4, R25, 0x10000, RZ ;  /* 0x0001000019047824 */ /* 0x000fe200078e00ff */
[----:B------:R-:W-:Y:S01]  /*0c20*/  LOP3.LUT R13, R13, 0xffff0000, RZ, 0xc0, !PT ;  /* 0xffff00000d0d7812 */ /* 0x000fe200078ec0ff */
[C---:B------:R-:W-:Y:S02]  /*0c30*/  IMAD.U32 R5, R6.reuse, 0x10000, RZ ;  /* 0x0001000006057824 */ /* 0x040fe400078e00ff */
[----:B------:R-:W-:Y:S01]  /*0c40*/  FFMA.FTZ R20, R45, R52, R20 ;  /* 0x000000342d147223 */ /* 0x000fe20000010014 */
[----:B------:R-:W-:Y:S01]  /*0c50*/  LOP3.LUT R12, R25, 0xffff0000, RZ, 0xc0, !PT ;  /* 0xffff0000190c7812 */ /* 0x000fe200078ec0ff */
[----:B------:R-:W-:Y:S01]  /*0c60*/  FFMA.FTZ R24, R3, R4, R24 ;  /* 0x0000000403187223 */ /* 0x000fe20000010018 */
[----:B------:R-:W-:Y:S01]  /*0c70*/  LOP3.LUT R47, R6, 0xffff0000, RZ, 0xc0, !PT ;  /* 0xffff0000062f7812 */ /* 0x000fe200078ec0ff */
[----:B------:R-:W-:Y:S01]  /*0c80*/  FFMA.FTZ R20, R5, R50, R20 ;  /* 0x0000003205147223 */ /* 0x000fe20000010014 */
[----:B------:R-:W-:Y:S01]  /*0c90*/  LOP3.LUT R22, R22, 0xffff0000, RZ, 0xc0, !PT ;  /* 0xffff000016167812 */ /* 0x000fe200078ec0ff */
[----:B------:R-:W-:Y:S01]  /*0ca0*/  IMAD.U32 R4, R26, 0x10000, RZ ;  /* 0x000100001a047824 */ /* 0x000fe200078e00ff */
[----:B------:R-:W-:Y:S01]  /*0cb0*/  SHF.L.U32 R3, R14, 0x10, RZ ;  /* 0x000000100e037819 */ /* 0x000fe200000006ff */
[----:B------:R-:W-:Y:S01]  /*0cc0*/  FFMA.FTZ R12, R13, R12, R24 ;  /* 0x0000000c0d0c7223 */ /* 0x000fe20000010018 */
[----:B------:R-:W-:-:S02]  /*0cd0*/  IMAD.U32 R6, R7, 0x10000, RZ ;  /* 0x0001000007067824 */ /* 0x000fc400078e00ff */
[----:B------:R-:W-:Y:S01]  /*0ce0*/  FFMA.FTZ R47, R47, R22, R20 ;  /* 0x000000162f2f7223 */ /* 0x000fe20000010014 */
[----:B------:R-:W-:Y:S01]  /*0cf0*/  IMAD.U32 R21, R23, 0x10000, RZ ;  /* 0x0001000017157824 */ /* 0x000fe200078e00ff */
[----:B------:R-:W-:Y:S01]  /*0d00*/  LOP3.LUT R14, R14, 0xffff0000, RZ, 0xc0, !PT ;  /* 0xffff00000e0e7812 */ /* 0x000fe200078ec0ff */
[----:B------:R-:W-:Y:S01]  /*0d10*/  FFMA.FTZ R13, R3, R4, R12 ;  /* 0x00000004030d7223 */ /* 0x000fe2000001000c */
[----:B------:R-:W-:Y:S01]  /*0d20*/  LOP3.LUT R5, R26, 0xffff0000, RZ, 0xc0, !PT ;  /* 0xffff00001a057812 */ /* 0x000fe200078ec0ff */
[----:B------:R-:W-:Y:S01]  /*0d30*/  FFMA.FTZ R12, R6, R21, R47 ;  /* 0x00000015060c7223 */ /* 0x000fe2000001002f */
[----:B------:R-:W-:Y:S01]  /*0d40*/  LOP3.LUT R7, R7, 0xffff0000, RZ, 0xc0, !PT ;  /* 0xffff000007077812 */ /* 0x000fe200078ec0ff */
[----:B------:R-:W-:Y:S01]  /*0d50*/  IMAD.U32 R3, R15, 0x10000, RZ ;  /* 0x000100000f037824 */ /* 0x000fe200078e00ff */
[----:B------:R-:W-:Y:S01]  /*0d60*/  LOP3.LUT R54, R23, 0xffff0000, RZ, 0xc0, !PT ;  /* 0xffff000017367812 */ /* 0x000fe200078ec0ff */
[----:B------:R-:W-:Y:S02]  /*0d70*/  IMAD.U32 R4, R27, 0x10000, RZ ;  /* 0x000100001b047824 */ /* 0x000fe400078e00ff */
[----:B------:R-:W-:Y:S01]  /*0d80*/  FFMA.FTZ R14, R14, R5, R13 ;  /* 0x000000050e0e7223 */ /* 0x000fe2000001000d */
[----:B------:R-:W-:Y:S01]  /*0d90*/  SHF.L.U32 R23, R8, 0x10, RZ ;  /* 0x0000001008177819 */ /* 0x000fe200000006ff */
[----:B------:R-:W-:Y:S01]  /*0da0*/  VIADD R46, R46, 0x1f ;  /* 0x0000001f2e2e7836 */ /* 0x000fe20000000000 */
[----:B------:R-:W-:Y:S01]  /*0db0*/  SHF.L.U32 R58, R32, 0x10, RZ ;  /* 0x00000010203a7819 */ /* 0x000fe200000006ff */
[----:B------:R-:W-:Y:S01]  /*0dc0*/  FFMA.FTZ R12, R7, R54, R12 ;  /* 0x00000036070c7223 */ /* 0x000fe2000001000c */
[----:B------:R-:W-:Y:S01]  /*0dd0*/  LOP3.LUT R15, R15, 0xffff0000, RZ, 0xc0, !PT ;  /* 0xffff00000f0f7812 */ /* 0x000fe200078ec0ff */
[----:B------:R-:W-:Y:S01]  /*0de0*/  FFMA.FTZ R14, R3, R4, R14 ;  /* 0x00000004030e7223 */ /* 0x000fe2000001000e */
[----:B------:R-:W-:Y:S01]  /*0df0*/  LOP3.LUT R6, R27, 0xffff0000, RZ, 0xc0, !PT ;  /* 0xffff00001b067812 */ /* 0x000fe200078ec0ff */
[----:B------:R-:W-:Y:S01]  /*0e00*/  FFMA.FTZ R12, R23, R58, R12 ;  /* 0x0000003a170c7223 */ /* 0x000fe2000001000c */
[----:B------:R-:W-:Y:S01]  /*0e10*/  LOP3.LUT R51, R8, 0xffff0000, RZ, 0xc0, !PT ;  /* 0xffff000008337812 */ /* 0x000fe200078ec0ff */
[----:B------:R-:W-:Y:S01]  /*0e20*/  IMAD.U32 R4, R28, 0x10000, RZ ;  /* 0x000100001c047824 */ /* 0x000fe200078e00ff */
[----:B------:R-:W-:Y:S01]  /*0e30*/  LOP3.LUT R32, R32, 0xffff0000, RZ, 0xc0, !PT ;  /* 0xffff000020207812 */ /* 0x000fe200078ec0ff */
[----:B------:R-:W-:Y:S01]  /*0e40*/  FFMA.FTZ R6, R15, R6, R14 ;  /* 0x000000060f067223 */ /* 0x000fe2000001000e */
[C---:B------:R-:W-:Y:S01]  /*0e50*/  SHF.L.U32 R3, R16.reuse, 0x10, RZ ;  /* 0x0000001010037819 */ /* 0x040fe200000006ff */
[----:B------:R-:W-:Y:S01]  /*0e60*/  IMAD.U32 R8, R9, 0x10000, RZ ;  /* 0x0001000009087824 */ /* 0x000fe200078e00ff */
[----:B------:R-:W-:Y:S01]  /*0e70*/  LOP3.LUT R16, R16, 0xffff0000, RZ, 0xc0, !PT ;  /* 0xffff000010107812 */ /* 0x000fe200078ec0ff */
[----:B------:R-:W-:Y:S01]  /*0e80*/  FFMA.FTZ R51, R51, R32, R12 ;  /* 0x0000002033337223 */ /* 0x000fe2000001000c */
[----:B------:R-:W-:Y:S01]  /*0e90*/  LOP3.LUT R5, R28, 0xffff0000, RZ, 0xc0, !PT ;  /* 0xffff00001c057812 */ /* 0x000fe200078ec0ff */
[----:B------:R-:W-:Y:S01]  /*0ea0*/  FFMA.FTZ R7, R3, R4, R6 ;  /* 0x0000000403077223 */ /* 0x000fe20000010006 */
[----:B------:R-:W-:Y:S01]  /*0eb0*/  LOP3.LUT R53, R9, 0xffff0000, RZ, 0xc0, !PT ;  /* 0xffff000009357812 */ /* 0x000fe200078ec0ff */
[----:B------:R-:W-:Y:S01]  /*0ec0*/  FFMA.FTZ R8, R8, R57, R51 ;  /* 0x0000003908087223 */ /* 0x000fe20000010033 */
[----:B------:R-:W-:Y:S01]  /*0ed0*/  SHF.L.U32 R4, R29, 0x10, RZ ;  /* 0x000000101d047819 */ /* 0x000fe200000006ff */
[----:B------:R-:W-:-:S02]  /*0ee0*/  IMAD.U32 R3, R17, 0x10000, RZ ;  /* 0x0001000011037824 */ /* 0x000fc400078e00ff */
[----:B------:R-:W-:Y:S01]  /*0ef0*/  FFMA.FTZ R16, R16, R5, R7 ;  /* 0x0000000510107223 */ /* 0x000fe20000010007 */
[C---:B------:R-:W-:Y:S02]  /*0f00*/  IMAD.U32 R9, R10.reuse, 0x10000, RZ ;  /* 0x000100000a097824 */ /* 0x040fe400078e00ff */
[----:B------:R-:W-:Y:S01]  /*0f10*/  FFMA.FTZ R8, R53, R62, R8 ;  /* 0x0000003e35087223 */ /* 0x000fe20000010008 */
[----:B------:R-:W-:Y:S01]  /*0f20*/  LOP3.LUT R17, R17, 0xffff0000, RZ, 0xc0, !PT ;  /* 0xffff000011117812 */ /* 0x000fe200078ec0ff */
[----:B------:R-:W-:Y:S01]  /*0f30*/  FFMA.FTZ R16, R3, R4, R16 ;  /* 0x0000000403107223 */ /* 0x000fe20000010010 */
[----:B------:R-:W-:Y:S01]  /*0f40*/  LOP3.LUT R6, R29, 0xffff0000, RZ, 0xc0, !PT ;  /* 0xffff00001d067812 */ /* 0x000fe200078ec0ff */
[----:B------:R-:W-:Y:S01]  /*0f50*/  FFMA.FTZ R9, R9, R60, R8 ;  /* 0x0000003c09097223 */ /* 0x000fe20000010008 */
[----:B------:R-:W-:Y:S01]  /*0f60*/  LOP3.LUT R56, R10, 0xffff0000, RZ, 0xc0, !PT ;  /* 0xffff00000a387812 */ /* 0x000fe200078ec0ff */
[C---:B------:R-:W-:Y:S01]  /*0f70*/  IMAD.U32 R3, R18.reuse, 0x10000, RZ ;  /* 0x0001000012037824 */ /* 0x040fe200078e00ff */
[----:B------:R-:W-:Y:S01]  /*0f80*/  LOP3.LUT R18, R18, 0xffff0000, RZ, 0xc0, !PT ;  /* 0xffff000012127812 */ /* 0x000fe200078ec0ff */
[----:B------:R-:W-:-:S02]  /*0f90*/  IMAD.U32 R4, R30, 0x10000, RZ ;  /* 0x000100001e047824 */ /* 0x000fc400078e00ff */
[----:B------:R-:W-:Y:S01]  /*0fa0*/  FFMA.FTZ R6, R17, R6, R16 ;  /* 0x0000000611067223 */ /* 0x000fe20000010010 */
[----:B------:R-:W-:Y:S02]  /*0fb0*/  IMAD.U32 R10, R11, 0x10000, RZ ;  /* 0x000100000b0a7824 */ /* 0x000fe400078e00ff */
[----:B------:R-:W-:Y:S01]  /*0fc0*/  FFMA.FTZ R9, R56, R59, R9 ;  /* 0x0000003b38097223 */ /* 0x000fe20000010009 */
[----:B------:R-:W-:Y:S01]  /*0fd0*/  LOP3.LUT R5, R30, 0xffff0000, RZ, 0xc0, !PT ;  /* 0xffff00001e057812 */ /* 0x000fe200078ec0ff */
[----:B------:R-:W-:Y:S01]  /*0fe0*/  FFMA.FTZ R7, R3, R4, R6 ;  /* 0x0000000403077223 */ /* 0x000fe20000010006 */
[----:B------:R-:W-:Y:S01]  /*0ff0*/  LOP3.LUT R11, R11, 0xffff0000, RZ, 0xc0, !PT ;  /* 0xffff00000b0b7812 */ /* 0x000fe200078ec0ff */
[----:B------:R-:W-:Y:S01]  /*1000*/  FFMA.FTZ R10, R10, R33, R9 ;  /* 0x000000210a0a7223 */ /* 0x000fe20000010009 */
[----:B------:R-:W-:Y:S01]  /*1010*/  SHF.L.U32 R3, R19, 0x10, RZ ;  /* 0x0000001013037819 */ /* 0x000fe200000006ff */
[----:B------:R-:W-:Y:S02]  /*1020*/  IMAD.U32 R4, R31, 0x10000, RZ ;  /* 0x000100001f047824 */ /* 0x000fe400078e00ff */
[----:B------:R-:W-:Y:S01]  /*1030*/  FFMA.FTZ R18, R18, R5, R7 ;  /* 0x0000000512127223 */ /* 0x000fe20000010007 */
[----:B------:R-:W-:Y:S01]  /*1040*/  FFMA.FTZ R10, R11, R34, R10 ;  /* 0x000000220b0a7223 */ /* 0x000fe2000001000a */
[----:B------:R-:W-:Y:S01]  /*1050*/  LOP3.LUT R19, R19, 0xffff0000, RZ, 0xc0, !PT ;  /* 0xffff000013137812 */ /* 0x000fe200078ec0ff */
[----:B------:R-:W-:Y:S01]  /*1060*/  BSSY.RECONVERGENT B0, `(.L_x_48) ;  /* 0x0000039000007945 */ /* 0x000fe20003800200 */
[----:B------:R-:W-:Y:S01]  /*1070*/  LOP3.LUT R6, R31, 0xffff0000, RZ, 0xc0, !PT ;  /* 0xffff00001f067812 */ /* 0x000fe200078ec0ff */
[----:B------:R-:W-:Y:S01]  /*1080*/  FFMA.FTZ R4, R3, R4, R18 ;  /* 0x0000000403047223 */ /* 0x000fe20000010012 */
[----:B------:R-:W-:Y:S01]  /*1090*/  ISETP.NE.AND P1, PT, R2, RZ, PT ;  /* 0x000000ff0200720c */ /* 0x000fe20003f25270 */
[----:B------:R-:W0:Y:S01]  /*10a0*/  SHFL.BFLY PT, R3, R10, 0x8, 0x1f ;  /* 0x0d001f000a037f89 */ /* 0x000e2200000e0000 */
[----:B------:R-:W-:Y:S01]  /*10b0*/  SHF.R.S32.HI R16, RZ, 0x1f, R36 ;  /* 0x0000001fff107819 */ /* 0x000fe20000011424 */
[----:B------:R-:W-:-:S05]  /*10c0*/  FFMA.FTZ R6, R19, R6, R4 ;  /* 0x0000000613067223 */ /* 0x000fca0000010004 */
[----:B------:R-:W1:Y:S01]  /*10d0*/  SHFL.BFLY PT, R5, R6, 0x8, 0x1f ;  /* 0x0d001f0006057f89 */ /* 0x000e6200000e0000 */
[----:B0-----:R-:W-:Y:S01]  /*10e0*/  FADD.FTZ R3, R10, R3 ;  /* 0x000000030a037221 */ /* 0x001fe20000010000 */
[----:B------:R-:W-:-:S04]  /*10f0*/  IMAD.SHL.U32 R10, R38, 0x4, RZ ;  /* 0x00000004260a7824 */ /* 0x000fc800078e00ff */
[----:B------:R-:W0:Y:S01]  /*1100*/  SHFL.BFLY PT, R4, R3, 0x4, 0x1f ;  /* 0x0c801f0003047f89 */ /* 0x000e2200000e0000 */
[----:B-1----:R-:W-:-:S05]  /*1110*/  FADD.FTZ R7, R6, R5 ;  /* 0x0000000506077221 */ /* 0x002fca0000010000 */
[----:B------:R-:W1:Y:S01]  /*1120*/  SHFL.BFLY PT, R8, R7, 0x4, 0x1f ;  /* 0x0c801f0007087f89 */ /* 0x000e6200000e0000 */
[----:B0-----:R-:W-:-:S05]  /*1130*/  FADD.FTZ R4, R3, R4 ;  /* 0x0000000403047221 */ /* 0x001fca0000010000 */
[----:B------:R-:W0:Y:S01]  /*1140*/  SHFL.BFLY PT, R5, R4, 0x2, 0x1f ;  /* 0x0c401f0004057f89 */ /* 0x000e2200000e0000 */
[----:B-1----:R-:W-:Y:S02]  /*1150*/  FADD.FTZ R9, R7, R8 ;  /* 0x0000000807097221 */ /* 0x002fe40000010000 */
[----:B------:R-:W1:Y:S03]  /*1160*/  LDC.64 R6, c[0x0][0x440] ;  /* 0x00011000ff067b82 */ /* 0x000e660000000a00 */
[----:B------:R-:W2:Y:S01]  /*1170*/  SHFL.BFLY PT, R12, R9, 0x2, 0x1f ;  /* 0x0c401f00090c7f89 */ /* 0x000ea200000e0000 */
[----:B0-----:R-:W-:Y:S01]  /*1180*/  FADD.FTZ R8, R4, R5 ;  /* 0x0000000504087221 */ /* 0x001fe20000010000 */
[----:B------:R-:W-:-:S04]  /*1190*/  SHF.R.S32.HI R5, RZ, 0x1f, R46 ;  /* 0x0000001fff057819 */ /* 0x000fc8000001142e */
[----:B------:R-:W-:Y:S01]  /*11a0*/  LEA.HI R5, R5, R46, RZ, 0x5 ;  /* 0x0000002e05057211 */ /* 0x000fe200078f28ff */
[----:B------:R-:W0:Y:S01]  /*11b0*/  SHFL.BFLY PT, R3, R8, 0x1, 0x1f ;  /* 0x0c201f0008037f89 */ /* 0x000e2200000e0000 */
[----:B--2---:R-:W-:Y:S01]  /*11c0*/  FADD.FTZ R12, R9, R12 ;  /* 0x0000000c090c7221 */ /* 0x004fe20000010000 */
[----:B------:R-:W-:Y:S01]  /*11d0*/  IMAD.SHL.U32 R9, R0, 0x2000, RZ ;  /* 0x0000200000097824 */ /* 0x000fe200078e00ff */
[----:B------:R-:W-:-:S03]  /*11e0*/  LOP3.LUT R5, R5, 0xffffffe0, RZ, 0xc0, !PT ;  /* 0xffffffe005057812 */ /* 0x000fc600078ec0ff */
[----:B------:R-:W2:Y:S01]  /*11f0*/  SHFL.BFLY PT, R11, R12, 0x1, 0x1f ;  /* 0x0c201f000c0b7f89 */ /* 0x000ea200000e0000 */
[----:B------:R-:W-:Y:S02]  /*1200*/  IADD3 R13, PT, PT, R39, R46, -R5 ;  /* 0x0000002e270d7210 */ /* 0x000fe40007ffe805 */
[----:B------:R-:W3:Y:S01]  /*1210*/  LDC.64 R4, c[0x0][0x448] ;  /* 0x00011200ff047b82 */ /* 0x000ee20000000a00 */
[----:B------:R-:W-:Y:S02]  /*1220*/  LOP3.LUT R10, R10, R9, RZ, 0xfc, !PT ;  /* 0x000000090a0a7212 */ /* 0x000fe400078efcff */
[----:B------:R-:W-:Y:S02]  /*1230*/  IADD3 R13, PT, PT, R46, -R13, RZ ;  /* 0x8000000d2e0d7210 */ /* 0x000fe40007ffe0ff */
[----:B------:R-:W-:Y:S02]  /*1240*/  SHF.L.U32 R9, R36, 0x8, RZ ;  /* 0x0000000824097819 */ /* 0x000fe400000006ff */
[----:B------:R-:W-:-:S02]  /*1250*/  ISETP.GE.AND P0, PT, R38, R13, PT ;  /* 0x0000000d2600720c */ /* 0x000fc40003f06270 */
[C---:B------:R-:W-:Y:S02]  /*1260*/  IADD3 R2, P2, PT, R9.reuse, R10, RZ ;  /* 0x0000000a09027210 */ /* 0x040fe40007f5e0ff */
[----:B------:R-:W-:Y:S01]  /*1270*/  ISETP.GT.U32.OR P0, PT, R38, 0x1f, P0 ;  /* 0x0000001f2600780c */ /* 0x000fe20000704470 */
[----:B0-----:R-:W-:Y:S01]  /*1280*/  FADD.FTZ R13, R8, R3 ;  /* 0x00000003080d7221 */ /* 0x001fe20000010000 */
[----:B------:R-:W-:Y:S01]  /*1290*/  LEA.HI.X.SX32 R3, R9, RZ, 0x1, P2 ;  /* 0x000000ff09037211 */ /* 0x000fe200010f0eff */
[----:B--2---:R-:W-:Y:S01]  /*12a0*/  FADD.FTZ R12, R12, R11 ;  /* 0x0000000b0c0c7221 */ /* 0x004fe20000010000 */
[----:B-1----:R-:W-:Y:S09]  /*12b0*/  @P1 BRA `(.L_x_49) ;  /* 0x00000000004c1947 */ /* 0x002ff20003800000 */
[----:B------:R-:W0:Y:S01]  /*12c0*/  LDC.64 R10, c[0x0][0x3e8] ;  /* 0x0000fa00ff0a7b82 */ /* 0x000e220000000a00 */
[----:B------:R-:W1:Y:S01]  /*12d0*/  LDCU.64 UR8, c[0x0][0x3f0] ;  /* 0x00007e00ff0877ac */ /* 0x000e620008000a00 */
[----:B------:R-:W-:Y:S02]  /*12e0*/  IADD3 R8, P1, PT, R39, R36, RZ ;  /* 0x0000002427087210 */ /* 0x000fe40007f3e0ff */
[----:B------:R-:W-:Y:S01]  /*12f0*/  ISETP.GE.AND P2, PT, R42, R41, PT ;  /* 0x000000292a00720c */ /* 0x000fe20003f46270 */
[----:B------:R-:W2:Y:S02]  /*1300*/  LDCU.64 UR10, c[0x0][0x3d0] ;  /* 0x00007a00ff0a77ac */ /* 0x000ea40008000a00 */
[----:B------:R-:W-:Y:S02]  /*1310*/  IMAD.X R9, RZ, RZ, R16, P1 ;  /* 0x000000ffff097224 */ /* 0x000fe400008e0610 */
[----:B0-----:R-:W-:-:S04]  /*1320*/  IMAD.WIDE.U32 R8, R10, UR6, R8 ;  /* 0x000000060a087c25 */ /* 0x001fc8000f8e0008 */
[----:B------:R-:W-:Y:S01]  /*1330*/  IMAD R9, R11, UR6, R9 ;  /* 0x000000060b097c24 */ /* 0x000fe2000f8e0209 */
[----:B------:R-:W-:Y:S01]  /*1340*/  FSEL R11, R13, RZ, !P2 ;  /* 0x000000ff0d0b7208 */ /* 0x000fe20005000000 */
[----:B-1----:R-:W-:-:S04]  /*1350*/  IMAD.WIDE.U32 R8, R40, UR8, R8 ;  /* 0x0000000828087c25 */ /* 0x002fc8000f8e0008 */
        /* <DEDUP_REMOVED lines=9> */
.L_x_49:
[----:B------:R-:W-:Y:S05]  /*13f0*/  BSYNC.RECONVERGENT B0 ;  /* 0x0000000000007941 */ /* 0x000fea0003800200 */
.L_x_48:
[----:B------:R-:W-:Y:S04]  /*1400*/  BSSY.RECONVERGENT B0, `(.L_x_50) ;  /* 0x0000012000007945 */ /* 0x000fe80003800200 */
[----:B------:R-:W-:Y:S05]  /*1410*/  @P0 BRA `(.L_x_51) ;  /* 0x0000000000400947 */ /* 0x000fea0003800000 */
[----:B0-----:R-:W0:Y:S01]  /*1420*/  LDC.64 R10, c[0x0][0x418] ;  /* 0x00010600ff0a7b82 */ /* 0x001e220000000a00 */
[----:B------:R-:W-:Y:S01]  /*1430*/  IADD3 R9, PT, PT, R39, R38, RZ ;  /* 0x0000002627097210 */ /* 0x000fe20007ffe0ff */
[----:B------:R-:W1:Y:S01]  /*1440*/  LDCU.64 UR8, c[0x0][0x420] ;  /* 0x00008400ff0877ac */ /* 0x000e620008000a00 */
[----:B------:R-:W-:Y:S02]  /*1450*/  FMUL.FTZ R12, R55, 1.4426950216293334961 ;  /* 0x3fb8aa3b370c7820 */ /* 0x000fe40000410000 */
[----:B------:R-:W-:-:S03]  /*1460*/  IADD3 R8, P0, PT, R9, R36, RZ ;  /* 0x0000002409087210 */ /* 0x000fc60007f1e0ff */
[----:B------:R-:W2:Y:S02]  /*1470*/  LDC.64 R14, c[0x0][0x410] ;  /* 0x00010400ff0e7b82 */ /* 0x000ea40000000a00 */
[----:B------:R-:W-:Y:S01]  /*1480*/  IMAD.X R9, RZ, RZ, R16, P0 ;  /* 0x000000ffff097224 */ /* 0x000fe200000e0610 */
[----:B------:R-:W-:Y:S01]  /*1490*/  FSETP.NEU.FTZ.AND P0, PT, R55, -INF , PT ;  /* 0xff8000003700780b */ /* 0x000fe20003f1d000 */
[----:B0-----:R-:W-:-:S04]  /*14a0*/  IMAD.WIDE.U32 R8, R10, UR6, R8 ;  /* 0x000000060a087c25 */ /* 0x001fc8000f8e0008 */
[----:B------:R-:W-:Y:S02]  /*14b0*/  IMAD R9, R11, UR6, R9 ;  /* 0x000000060b097c24 */ /* 0x000fe4000f8e0209 */
[----:B-1----:R-:W-:-:S04]  /*14c0*/  IMAD.WIDE.U32 R8, R40, UR8, R8 ;  /* 0x0000000828087c25 */ /* 0x002fc8000f8e0008 */
[----:B------:R-:W-:Y:S01]  /*14d0*/  IMAD R9, R40, UR9, R9 ;  /* 0x0000000928097c24 */ /* 0x000fe2000f8e0209 */
[----:B--2---:R-:W-:-:S04]  /*14e0*/  LEA R10, P1, R8, R14, 0x2 ;  /* 0x0000000e080a7211 */ /* 0x004fc800078210ff */
[----:B------:R-:W-:Y:S02]  /*14f0*/  LEA.HI.X R11, R8, R15, R9, 0x2, P1 ;  /* 0x0000000f080b7211 */ /* 0x000fe400008f1409 */
[----:B------:R-:W-:-:S05]  /*1500*/  FSEL R9, R12, RZ, P0 ;  /* 0x000000ff0c097208 */ /* 0x000fca0000000000 */
[----:B------:R1:W-:Y:S02]  /*1510*/  STG.E desc[UR4][R10.64], R9 ;  /* 0x000000090a007986 */ /* 0x0003e4000c101904 */
.L_x_51:
[----:B------:R-:W-:Y:S05]  /*1520*/  BSYNC.RECONVERGENT B0 ;  /* 0x0000000000007941 */ /* 0x000fea0003800200 */
.L_x_50:
[----:B------:R-:W2:Y:S01]  /*1530*/  LDCU.64 UR10, c[0x0][0x458] ;  /* 0x00008b00ff0a77ac */ /* 0x000ea20008000a00 */
[----:B------:R-:W-:Y:S01]  /*1540*/  IMAD.WIDE.U32 R2, R6, UR6, R2 ;  /* 0x0000000606027c25 */ /* 0x000fe2000f8e0002 */
[----:B------:R-:W4:Y:S03]  /*1550*/  LDCU.64 UR8, c[0x0][0x428] ;  /* 0x00008500ff0877ac */ /* 0x000f260008000a00 */
[----:B------:R-:W-:Y:S02]  /*1560*/  IMAD R3, R7, UR6, R3 ;  /* 0x0000000607037c24 */ /* 0x000fe4000f8e0203 */
[----:B---3--:R-:W-:-:S04]  /*1570*/  IMAD.WIDE.U32 R2, R40, R4, R2 ;  /* 0x0000000428027225 */ /* 0x008fc800078e0002 */
[----:B------:R-:W-:Y:S01]  /*1580*/  IMAD R5, R40, R5, R3 ;  /* 0x0000000528057224 */ /* 0x000fe200078e0203 */
[----:B--2---:R-:W-:-:S04]  /*1590*/  ISETP.NE.U32.AND P0, PT, RZ, UR10, PT ;  /* 0x0000000aff007c0c */ /* 0x004fc8000bf05070 */
[----:B------:R-:W-:Y:S02]  /*15a0*/  ISETP.NE.AND.EX P0, PT, RZ, UR11, PT, P0 ;  /* 0x0000000bff007c0c */ /* 0x000fe4000bf05300 */
[----:B----4-:R-:W-:Y:S02]  /*15b0*/  LEA R4, P1, R2, UR8, 0x2 ;  /* 0x0000000802047c11 */ /* 0x010fe4000f8210ff */
        /* <DEDUP_REMOVED lines=11> */
[----:B--2---:R-:W2:Y:S01]  /*1670*/  LDC R5, c[0x0][0x390] ;  /* 0x0000e400ff057b82 */ /* 0x004ea20000000800 */
[----:B------:R-:W3:Y:S07]  /*1680*/  LDCU UR7, c[0x0][0x450] ;  /* 0x00008a00ff0777ac */ /* 0x000eee0008000800 */
[----:B------:R-:W4:Y:S01]  /*1690*/  LDC.64 R2, c[0x0][0x458] ;  /* 0x00011600ff027b82 */ /* 0x000f220000000a00 */
[----:B---3--:R-:W-:-:S04]  /*16a0*/  IMAD R0, R0, UR7, R37 ;  /* 0x0000000700007c24 */ /* 0x008fc8000f8e0225 */
[----:B--2---:R-:W-:-:S04]  /*16b0*/  IMAD R5, R0, R5, UR6 ;  /* 0x0000000600057e24 */ /* 0x004fc8000f8e0205 */
[----:B----4-:R-:W-:-:S05]  /*16c0*/  IMAD.WIDE R2, R5, 0x4, R2 ;  /* 0x0000000405027825 */ /* 0x010fca00078e0202 */
[----:B------:R-:W-:Y:S01]  /*16d0*/  STG.E desc[UR4][R2.64], RZ ;  /* 0x000000ff02007986 */ /* 0x000fe2000c101904 */
[----:B------:R-:W-:Y:S05]  /*16e0*/  EXIT ;  /* 0x000000000000794d */ /* 0x000fea0003800000 */
.L_x_52:
        /* <DEDUP_REMOVED lines=9> */
.L_x_144:


//--------------------- .text._ZN7cutlass13device_kernelIN5flash19enable_sm80_to_sm89INS1_16FlashAttnBwdSm80INS1_25CollectiveMainloopBwdSm80ILi1ELi1EN4cute5tupleIJNS5_1CILi64EEES8_NS7_ILi256EEEEEENS_10bfloat16_tEfNS_4arch4Sm80ELb0ELb0ELb1ELb0ELb0ELb0ELb0ELb0ELi2ELi4ELi2ELi2ELb0EEENS1_21CollectiveEpilogueBwdISA_SB_SD_Li256ELb0ELb0ELi4EEENS1_19SingleTileSchedulerILb0ELb0ELb0ELi64EEEEEEEEEvNT_6ParamsE --------------------------
	.section	.text._ZN7cutlass13device_kernelIN5flash19enable_sm80_to_sm89INS1_16FlashAttnBwdSm80INS1_25CollectiveMainloopBwdSm80ILi1ELi1EN4cute5tupleIJNS5_1CILi64EEES8_NS7_ILi256EEEEEENS_10bfloat16_tEfNS_4arch4Sm80ELb0ELb0ELb1ELb0ELb0ELb0ELb0ELb0ELi2ELi4ELi2ELi2ELb0EEENS1_21CollectiveEpilogueBwdISA_SB_SD_Li256ELb0ELb0ELi4EEENS1_19SingleTileSchedulerILb0ELb0ELb0ELi64EEEEEEEEEvNT_6ParamsE,"ax",@progbits
	.align	128
.text._ZN7cutlass13device_kernelIN5flash19enable_sm80_to_sm89INS1_16FlashAttnBwdSm80INS1_25CollectiveMainloopBwdSm80ILi1ELi1EN4cute5tupleIJNS5_1CILi64EEES8_NS7_ILi256EEEEEENS_10bfloat16_tEfNS_4arch4Sm80ELb0ELb0ELb1ELb0ELb0ELb0ELb0ELb0ELi2ELi4ELi2ELi2ELb0EEENS1_21CollectiveEpilogueBwdISA_SB_SD_Li256ELb0ELb0ELi4EEENS1_19SingleTileSchedulerILb0ELb0ELb0ELi64EEEEEEEEEvNT_6ParamsE:
        .type           _ZN7cutlass13device_kernelIN5flash19enable_sm80_to_sm89INS1_16FlashAttnBwdSm80INS1_25CollectiveMainloopBwdSm80ILi1ELi1EN4cute5tupleIJNS5_1CILi64EEES8_NS7_ILi256EEEEEENS_10bfloat16_tEfNS_4arch4Sm80ELb0ELb0ELb1ELb0ELb0ELb0ELb0ELb0ELi2ELi4ELi2ELi2ELb0EEENS1_21CollectiveEpilogueBwdISA_SB_SD_Li256ELb0ELb0ELi4EEENS1_19SingleTileSchedulerILb0ELb0ELb0ELi64EEEEEEEEEvNT_6ParamsE,@function
        .size           _ZN7cutlass13device_kernelIN5flash19enable_sm80_to_sm89INS1_16FlashAttnBwdSm80INS1_25CollectiveMainloopBwdSm80ILi1ELi1EN4cute5tupleIJNS5_1CILi64EEES8_NS7_ILi256EEEEEENS_10bfloat16_tEfNS_4arch4Sm80ELb0ELb0ELb1ELb0ELb0ELb0ELb0ELb0ELi2ELi4ELi2ELi2ELb0EEENS1_21CollectiveEpilogueBwdISA_SB_SD_Li256ELb0ELb0ELi4EEENS1_19SingleTileSchedulerILb0ELb0ELb0ELi64EEEEEEEEEvNT_6ParamsE,(.L_x_145 - _ZN7cutlass13device_kernelIN5flash19enable_sm80_to_sm89INS1_16FlashAttnBwdSm80INS1_25CollectiveMainloopBwdSm80ILi1ELi1EN4cute5tupleIJNS5_1CILi64EEES8_NS7_ILi256EEEEEENS_10bfloat16_tEfNS_4arch4Sm80ELb0ELb0ELb1ELb0ELb0ELb0ELb0ELb0ELi2ELi4ELi2ELi2ELb0EEENS1_21CollectiveEpilogueBwdISA_SB_SD_Li256ELb0ELb0ELi4EEENS1_19SingleTileSchedulerILb0ELb0ELb0ELi64EEEEEEEEEvNT_6ParamsE)
        .other          _ZN7cutlass13device_kernelIN5flash19enable_sm80_to_sm89INS1_16FlashAttnBwdSm80INS1_25CollectiveMainloopBwdSm80ILi1ELi1EN4cute5tupleIJNS5_1CILi64EEES8_NS7_ILi256EEEEEENS_10bfloat16_tEfNS_4arch4Sm80ELb0ELb0ELb1ELb0ELb0ELb0ELb0ELb0ELi2ELi4ELi2ELi2ELb0EEENS1_21CollectiveEpilogueBwdISA_SB_SD_Li256ELb0ELb0ELi4EEENS1_19SingleTileSchedulerILb0ELb0ELb0ELi64EEEEEEEEEvNT_6ParamsE,@"STO_CUDA_ENTRY STV_DEFAULT"
_ZN7cutlass13device_kernelIN5flash19enable_sm80_to_sm89INS1_16FlashAttnBwdSm80INS1_25CollectiveMainloopBwdSm80ILi1ELi1EN4cute5tupleIJNS5_1CILi64EEES8_NS7_ILi256EEEEEENS_10bfloat16_tEfNS_4arch4Sm80ELb0ELb0ELb1ELb0ELb0ELb0ELb0ELb0ELi2ELi4ELi2ELi2ELb0EEENS1_21CollectiveEpilogueBwdISA_SB_SD_Li256ELb0ELb0ELi4EEENS1_19SingleTileSchedulerILb0ELb0ELb0ELi64EEEEEEEEEvNT_6ParamsE:
[----:B------:R-:W-:Y:S01]  /*0000*/  LDC R1, c[0x0][0x37c] ;  /* 0x0000df00ff017b82 */ /* 0x000fe20000000800 */
[----:B------:R-:W-:Y:S05]  /*0010*/  EXIT ;  /* 0x000000000000794d */ /* 0x000fea0003800000 */
.L_x_53:
        /* <DEDUP_REMOVED lines=14> */
.L_x_145:


//--------------------- .text._ZN7cutlass13device_kernelIN5flash19enable_sm80_to_sm89INS1_16FlashAttnBwdSm80INS1_25CollectiveMainloopBwdSm80ILi1ELi1EN4cute5tupleIJNS5_1CILi64EEES8_NS7_ILi256EEEEEENS_10bfloat16_tEfNS_4arch4Sm80ELb0ELb0ELb1ELb0ELb0ELb0ELb0ELb0ELi2ELi4ELi2ELi2ELb0EEENS1_24CollectiveEpilogueBwdGQAISA_fSD_Li256ELb0ELb0EEENS1_19SingleTileSchedulerILb0ELb0ELb0ELi64EEEEEEEEEvNT_6ParamsE --------------------------
	.section	.text._ZN7cutlass13device_kernelIN5flash19enable_sm80_to_sm89INS1_16FlashAttnBwdSm80INS1_25CollectiveMainloopBwdSm80ILi1ELi1EN4cute5tupleIJNS5_1CILi64EEES8_NS7_ILi256EEEEEENS_10bfloat16_tEfNS_4arch4Sm80ELb0ELb0ELb1ELb0ELb0ELb0ELb0ELb0ELi2ELi4ELi2ELi2ELb0EEENS1_24CollectiveEpilogueBwdGQAISA_fSD_Li256ELb0ELb0EEENS1_19SingleTileSchedulerILb0ELb0ELb0ELi64EEEEEEEEEvNT_6ParamsE,"ax",@progbits
	.align	128
.text._ZN7cutlass13device_kernelIN5flash19enable_sm80_to_sm89INS1_16FlashAttnBwdSm80INS1_25CollectiveMainloopBwdSm80ILi1ELi1EN4cute5tupleIJNS5_1CILi64EEES8_NS7_ILi256EEEEEENS_10bfloat16_tEfNS_4arch4Sm80ELb0ELb0ELb1ELb0ELb0ELb0ELb0ELb0ELi2ELi4ELi2ELi2ELb0EEENS1_24CollectiveEpilogueBwdGQAISA_fSD_Li256ELb0ELb0EEENS1_19SingleTileSchedulerILb0ELb0ELb0ELi64EEEEEEEEEvNT_6ParamsE:
        .type           _ZN7cutlass13device_kernelIN5flash19enable_sm80_to_sm89INS1_16FlashAttnBwdSm80INS1_25CollectiveMainloopBwdSm80ILi1ELi1EN4cute5tupleIJNS5_1CILi64EEES8_NS7_ILi256EEEEEENS_10bfloat16_tEfNS_4arch4Sm80ELb0ELb0ELb1ELb0ELb0ELb0ELb0ELb0ELi2ELi4ELi2ELi2ELb0EEENS1_24CollectiveEpilogueBwdGQAISA_fSD_Li256ELb0ELb0EEENS1_19SingleTileSchedulerILb0ELb0ELb0ELi64EEEEEEEEEvNT_6ParamsE,@function
        .size           _ZN7cutlass13device_kernelIN5flash19enable_sm80_to_sm89INS1_16FlashAttnBwdSm80INS1_25CollectiveMainloopBwdSm80ILi1ELi1EN4cute5tupleIJNS5_1CILi64EEES8_NS7_ILi256EEEEEENS_10bfloat16_tEfNS_4arch4Sm80ELb0ELb0ELb1ELb0ELb0ELb0ELb0ELb0ELi2ELi4ELi2ELi2ELb0EEENS1_24CollectiveEpilogueBwdGQAISA_fSD_Li256ELb0ELb0EEENS1_19SingleTileSchedulerILb0ELb0ELb0ELi64EEEEEEEEEvNT_6ParamsE,(.L_x_146 - _ZN7cutlass13device_kernelIN5flash19enable_sm80_to_sm89INS1_16FlashAttnBwdSm80INS1_25CollectiveMainloopBwdSm80ILi1ELi1EN4cute5tupleIJNS5_1CILi64EEES8_NS7_ILi256EEEEEENS_10bfloat16_tEfNS_4arch4Sm80ELb0ELb0ELb1ELb0ELb0ELb0ELb0ELb0ELi2ELi4ELi2ELi2ELb0EEENS1_24CollectiveEpilogueBwdGQAISA_fSD_Li256ELb0ELb0EEENS1_19SingleTileSchedulerILb0ELb0ELb0ELi64EEEEEEEEEvNT_6ParamsE)
        .other          _ZN7cutlass13device_kernelIN5flash19enable_sm80_to_sm89INS1_16FlashAttnBwdSm80INS1_25CollectiveMainloopBwdSm80ILi1ELi1EN4cute5tupleIJNS5_1CILi64EEES8_NS7_ILi256EEEEEENS_10bfloat16_tEfNS_4arch4Sm80ELb0ELb0ELb1ELb0ELb0ELb0ELb0ELb0ELi2ELi4ELi2ELi2ELb0EEENS1_24CollectiveEpilogueBwdGQAISA_fSD_Li256ELb0ELb0EEENS1_19SingleTileSchedulerILb0ELb0ELb0ELi64EEEEEEEEEvNT_6ParamsE,@"STO_CUDA_ENTRY STV_DEFAULT"
_ZN7cutlass13device_kernelIN5flash19enable_sm80_to_sm89INS1_16FlashAttnBwdSm80INS1_25CollectiveMainloopBwdSm80ILi1ELi1EN4cute5tupleIJNS5_1CILi64EEES8_NS7_ILi256EEEEEENS_10bfloat16_tEfNS_4arch4Sm80ELb0ELb0ELb1ELb0ELb0ELb0ELb0ELb0ELi2ELi4ELi2ELi2ELb0EEENS1_24CollectiveEpilogueBwdGQAISA_fSD_Li256ELb0ELb0EEENS1_19SingleTileSchedulerILb0ELb0ELb0ELi64EEEEEEEEEvNT_6ParamsE:
[----:B------:R-:W-:Y:S01]  /*0000*/  LDC R1, c[0x0][0x37c] ;  /* 0x0000df00ff017b82 */ /* 0x000fe20000000800 */
[----:B------:R-:W-:Y:S05]  /*0010*/  EXIT ;  /* 0x000000000000794d */ /* 0x000fea0003800000 */
.L_x_54:
        /* <DEDUP_REMOVED lines=14> */
.L_x_146:


//--------------------- .text._ZN7cutlass13device_kernelIN5flash19enable_sm80_to_sm89INS1_16FlashAttnBwdSm80INS1_25CollectiveMainloopBwdSm80ILi1ELi1EN4cute5tupleIJNS5_1CILi64EEES8_NS7_ILi256EEEEEENS_10bfloat16_tEfNS_4arch4Sm80ELb0ELb0ELb1ELb1ELb0ELb0ELb0ELb0ELi2ELi4ELi2ELi2ELb0EEENS1_21CollectiveEpilogueBwdISA_SB_SD_Li256ELb1ELb0ELi4EEENS1_19SingleTileSchedulerILb1ELb0ELb0ELi64EEEEEEEEEvNT_6ParamsE --------------------------
	.section	.text._ZN7cutlass13device_kernelIN5flash19enable_sm80_to_sm89INS1_16FlashAttnBwdSm80INS1_25CollectiveMainloopBwdSm80ILi1ELi1EN4cute5tupleIJNS5_1CILi64EEES8_NS7_ILi256EEEEEENS_10bfloat16_tEfNS_4arch4Sm80ELb0ELb0ELb1ELb1ELb0ELb0ELb0ELb0ELi2ELi4ELi2ELi2ELb0EEENS1_21CollectiveEpilogueBwdISA_SB_SD_Li256ELb1ELb0ELi4EEENS1_19SingleTileSchedulerILb1ELb0ELb0ELi64EEEEEEEEEvNT_6ParamsE,"ax",@progbits
	.align	128
.text._ZN7cutlass13device_kernelIN5flash19enable_sm80_to_sm89INS1_16FlashAttnBwdSm80INS1_25CollectiveMainloopBwdSm80ILi1ELi1EN4cute5tupleIJNS5_1CILi64EEES8_NS7_ILi256EEEEEENS_10bfloat16_tEfNS_4arch4Sm80ELb0ELb0ELb1ELb1ELb0ELb0ELb0ELb0ELi2ELi4ELi2ELi2ELb0EEENS1_21CollectiveEpilogueBwdISA_SB_SD_Li256ELb1ELb0ELi4EEENS1_19SingleTileSchedulerILb1ELb0ELb0ELi64EEEEEEEEEvNT_6ParamsE:
        .type           _ZN7cutlass13device_kernelIN5flash19enable_sm80_to_sm89INS1_16FlashAttnBwdSm80INS1_25CollectiveMainloopBwdSm80ILi1ELi1EN4cute5tupleIJNS5_1CILi64EEES8_NS7_ILi256EEEEEENS_10bfloat16_tEfNS_4arch4Sm80ELb0ELb0ELb1ELb1ELb0ELb0ELb0ELb0ELi2ELi4ELi2ELi2ELb0EEENS1_21CollectiveEpilogueBwdISA_SB_SD_Li256ELb1ELb0ELi4EEENS1_19SingleTileSchedulerILb1ELb0ELb0ELi64EEEEEEEEEvNT_6ParamsE,@function
        .size           _ZN7cutlass13device_kernelIN5flash19enable_sm80_to_sm89INS1_16FlashAttnBwdSm80INS1_25CollectiveMainloopBwdSm80ILi1ELi1EN4cute5tupleIJNS5_1CILi64EEES8_NS7_ILi256EEEEEENS_10bfloat16_tEfNS_4arch4Sm80ELb0ELb0ELb1ELb1ELb0ELb0ELb0ELb0ELi2ELi4ELi2ELi2ELb0EEENS1_21CollectiveEpilogueBwdISA_SB_SD_Li256ELb1ELb0ELi4EEENS1_19SingleTileSchedulerILb1ELb0ELb0ELi64EEEEEEEEEvNT_6ParamsE,(.L_x_147 - _ZN7cutlass13device_kernelIN5flash19enable_sm80_to_sm89INS1_16FlashAttnBwdSm80INS1_25CollectiveMainloopBwdSm80ILi1ELi1EN4cute5tupleIJNS5_1CILi64EEES8_NS7_ILi256EEEEEENS_10bfloat16_tEfNS_4arch4Sm80ELb0ELb0ELb1ELb1ELb0ELb0ELb0ELb0ELi2ELi4ELi2ELi2ELb0EEENS1_21CollectiveEpilogueBwdISA_SB_SD_Li256ELb1ELb0ELi4EEENS1_19SingleTileSchedulerILb1ELb0ELb0ELi64EEEEEEEEEvNT_6ParamsE)
        .other          _ZN7cutlass13device_kernelIN5flash19enable_sm80_to_sm89INS1_16FlashAttnBwdSm80INS1_25CollectiveMainloopBwdSm80ILi1ELi1EN4cute5tupleIJNS5_1CILi64EEES8_NS7_ILi256EEEEEENS_10bfloat16_tEfNS_4arch4Sm80ELb0ELb0ELb1ELb1ELb0ELb0ELb0ELb0ELi2ELi4ELi2ELi2ELb0EEENS1_21CollectiveEpilogueBwdISA_SB_SD_Li256ELb1ELb0ELi4EEENS1_19SingleTileSchedulerILb1ELb0ELb0ELi64EEEEEEEEEvNT_6ParamsE,@"STO_CUDA_ENTRY STV_DEFAULT"
_ZN7cutlass13device_kernelIN5flash19enable_sm80_to_sm89INS1_16FlashAttnBwdSm80INS1_25CollectiveMainloopBwdSm80ILi1ELi1EN4cute5tupleIJNS5_1CILi64EEES8_NS7_ILi256EEEEEENS_10bfloat16_tEfNS_4arch4Sm80ELb0ELb0ELb1ELb1ELb0ELb0ELb0ELb0ELi2ELi4ELi2ELi2ELb0EEENS1_21CollectiveEpilogueBwdISA_SB_SD_Li256ELb1ELb0ELi4EEENS1_19SingleTileSchedulerILb1ELb0ELb0ELi64EEEEEEEEEvNT_6ParamsE:
[----:B------:R-:W-:Y:S01]  /*0000*/  LDC R1, c[0x0][0x37c] ;  /* 0x0000df00ff017b82 */ /* 0x000fe20000000800 */
[----:B------:R-:W-:Y:S05]  /*0010*/  EXIT ;  /* 0x000000000000794d */ /* 0x000fea0003800000 */
.L_x_55:
        /* <DEDUP_REMOVED lines=14> */
.L_x_147:


//--------------------- .text._ZN7cutlass13device_kernelIN5flash19enable_sm80_to_sm89INS1_16FlashAttnBwdSm80INS1_25CollectiveMainloopBwdSm80ILi1ELi1EN4cute5tupleIJNS5_1CILi64EEES8_NS7_ILi256EEEEEENS_10bfloat16_tEfNS_4arch4Sm80ELb0ELb0ELb1ELb1ELb0ELb0ELb0ELb0ELi2ELi4ELi2ELi2ELb0EEENS1_24CollectiveEpilogueBwdGQAISA_fSD_Li256ELb1ELb0EEENS1_19SingleTileSchedulerILb1ELb0ELb0ELi64EEEEEEEEEvNT_6ParamsE --------------------------
	.section	.text._ZN7cutlass13device_kernelIN5flash19enable_sm80_to_sm89INS1_16FlashAttnBwdSm80INS1_25CollectiveMainloopBwdSm80ILi1ELi1EN4cute5tupleIJNS5_1CILi64EEES8_NS7_ILi256EEEEEENS_10bfloat16_tEfNS_4arch4Sm80ELb0ELb0ELb1ELb1ELb0ELb0ELb0ELb0ELi2ELi4ELi2ELi2ELb0EEENS1_24CollectiveEpilogueBwdGQAISA_fSD_Li256ELb1ELb0EEENS1_19SingleTileSchedulerILb1ELb0ELb0ELi64EEEEEEEEEvNT_6ParamsE,"ax",@progbits
	.align	128
.text._ZN7cutlass13device_kernelIN5flash19enable_sm80_to_sm89INS1_16FlashAttnBwdSm80INS1_25CollectiveMainloopBwdSm80ILi1ELi1EN4cute5tupleIJNS5_1CILi64EEES8_NS7_ILi256EEEEEENS_10bfloat16_tEfNS_4arch4Sm80ELb0ELb0ELb1ELb1ELb0ELb0ELb0ELb0ELi2ELi4ELi2ELi2ELb0EEENS1_24CollectiveEpilogueBwdGQAISA_fSD_Li256ELb1ELb0EEENS1_19SingleTileSchedulerILb1ELb0ELb0ELi64EEEEEEEEEvNT_6ParamsE:
        .type           _ZN7cutlass13device_kernelIN5flash19enable_sm80_to_sm89INS1_16FlashAttnBwdSm80INS1_25CollectiveMainloopBwdSm80ILi1ELi1EN4cute5tupleIJNS5_1CILi64EEES8_NS7_ILi256EEEEEENS_10bfloat16_tEfNS_4arch4Sm80ELb0ELb0ELb1ELb1ELb0ELb0ELb0ELb0ELi2ELi4ELi2ELi2ELb0EEENS1_24CollectiveEpilogueBwdGQAISA_fSD_Li256ELb1ELb0EEENS1_19SingleTileSchedulerILb1ELb0ELb0ELi64EEEEEEEEEvNT_6ParamsE,@function
        .size           _ZN7cutlass13device_kernelIN5flash19enable_sm80_to_sm89INS1_16FlashAttnBwdSm80INS1_25CollectiveMainloopBwdSm80ILi1ELi1EN4cute5tupleIJNS5_1CILi64EEES8_NS7_ILi256EEEEEENS_10bfloat16_tEfNS_4arch4Sm80ELb0ELb0ELb1ELb1ELb0ELb0ELb0ELb0ELi2ELi4ELi2ELi2ELb0EEENS1_24CollectiveEpilogueBwdGQAISA_fSD_Li256ELb1ELb0EEENS1_19SingleTileSchedulerILb1ELb0ELb0ELi64EEEEEEEEEvNT_6ParamsE,(.L_x_148 - _ZN7cutlass13device_kernelIN5flash19enable_sm80_to_sm89INS1_16FlashAttnBwdSm80INS1_25CollectiveMainloopBwdSm80ILi1ELi1EN4cute5tupleIJNS5_1CILi64EEES8_NS7_ILi256EEEEEENS_10bfloat16_tEfNS_4arch4Sm80ELb0ELb0ELb1ELb1ELb0ELb0ELb0ELb0ELi2ELi4ELi2ELi2ELb0EEENS1_24CollectiveEpilogueBwdGQAISA_fSD_Li256ELb1ELb0EEENS1_19SingleTileSchedulerILb1ELb0ELb0ELi64EEEEEEEEEvNT_6ParamsE)
        .other          _ZN7cutlass13device_kernelIN5flash19enable_sm80_to_sm89INS1_16FlashAttnBwdSm80INS1_25CollectiveMainloopBwdSm80ILi1ELi1EN4cute5tupleIJNS5_1CILi64EEES8_NS7_ILi256EEEEEENS_10bfloat16_tEfNS_4arch4Sm80ELb0ELb0ELb1ELb1ELb0ELb0ELb0ELb0ELi2ELi4ELi2ELi2ELb0EEENS1_24CollectiveEpilogueBwdGQAISA_fSD_Li256ELb1ELb0EEENS1_19SingleTileSchedulerILb1ELb0ELb0ELi64EEEEEEEEEvNT_6ParamsE,@"STO_CUDA_ENTRY STV_DEFAULT"
_ZN7cutlass13device_kernelIN5flash19enable_sm80_to_sm89INS1_16FlashAttnBwdSm80INS1_25CollectiveMainloopBwdSm80ILi1ELi1EN4cute5tupleIJNS5_1CILi64EEES8_NS7_ILi256EEEEEENS_10bfloat16_tEfNS_4arch4Sm80ELb0ELb0ELb1ELb1ELb0ELb0ELb0ELb0ELi2ELi4ELi2ELi2ELb0EEENS1_24CollectiveEpilogueBwdGQAISA_fSD_Li256ELb1ELb0EEENS1_19SingleTileSchedulerILb1ELb0ELb0ELi64EEEEEEEEEvNT_6ParamsE:
[----:B------:R-:W-:Y:S01]  /*0000*/  LDC R1, c[0x0][0x37c] ;  /* 0x0000df00ff017b82 */ /* 0x000fe20000000800 */
[----:B------:R-:W-:Y:S05]  /*0010*/  EXIT ;  /* 0x000000000000794d */ /* 0x000fea0003800000 */
.L_x_56:
        /* <DEDUP_REMOVED lines=14> */
.L_x_148:


//--------------------- .text._ZN7cutlass13device_kernelIN5flash19enable_sm80_to_sm89INS1_16FlashAttnBwdSm80INS1_25CollectiveMainloopBwdSm80ILi1ELi1EN4cute5tupleIJNS5_1CILi64EEES8_NS7_ILi256EEEEEENS_10bfloat16_tEfNS_4arch4Sm80ELb0ELb1ELb1ELb0ELb0ELb0ELb0ELb0ELi2ELi4ELi2ELi2ELb0EEENS1_21CollectiveEpilogueBwdISA_SB_SD_Li256ELb0ELb0ELi4EEENS1_19SingleTileSchedulerILb0ELb0ELb0ELi64EEEEEEEEEvNT_6ParamsE --------------------------
	.section	.text._ZN7cutlass13device_kernelIN5flash19enable_sm80_to_sm89INS1_16FlashAttnBwdSm80INS1_25CollectiveMainloopBwdSm80ILi1ELi1EN4cute5tupleIJNS5_1CILi64EEES8_NS7_ILi256EEEEEENS_10bfloat16_tEfNS_4arch4Sm80ELb0ELb1ELb1ELb0ELb0ELb0ELb0ELb0ELi2ELi4ELi2ELi2ELb0EEENS1_21CollectiveEpilogueBwdISA_SB_SD_Li256ELb0ELb0ELi4EEENS1_19SingleTileSchedulerILb0ELb0ELb0ELi64EEEEEEEEEvNT_6ParamsE,"ax",@progbits
	.align	128
.text._ZN7cutlass13device_kernelIN5flash19enable_sm80_to_sm89INS1_16FlashAttnBwdSm80INS1_25CollectiveMainloopBwdSm80ILi1ELi1EN4cute5tupleIJNS5_1CILi64EEES8_NS7_ILi256EEEEEENS_10bfloat16_tEfNS_4arch4Sm80ELb0ELb1ELb1ELb0ELb0ELb0ELb0ELb0ELi2ELi4ELi2ELi2ELb0EEENS1_21CollectiveEpilogueBwdISA_SB_SD_Li256ELb0ELb0ELi4EEENS1_19SingleTileSchedulerILb0ELb0ELb0ELi64EEEEEEEEEvNT_6ParamsE:
        .type           _ZN7cutlass13device_kernelIN5flash19enable_sm80_to_sm89INS1_16FlashAttnBwdSm80INS1_25CollectiveMainloopBwdSm80ILi1ELi1EN4cute5tupleIJNS5_1CILi64EEES8_NS7_ILi256EEEEEENS_10bfloat16_tEfNS_4arch4Sm80ELb0ELb1ELb1ELb0ELb0ELb0ELb0ELb0ELi2ELi4ELi2ELi2ELb0EEENS1_21CollectiveEpilogueBwdISA_SB_SD_Li256ELb0ELb0ELi4EEENS1_19SingleTileSchedulerILb0ELb0ELb0ELi64EEEEEEEEEvNT_6ParamsE,@function
        .size           _ZN7cutlass13device_kernelIN5flash19enable_sm80_to_sm89INS1_16FlashAttnBwdSm80INS1_25CollectiveMainloopBwdSm80ILi1ELi1EN4cute5tupleIJNS5_1CILi64EEES8_NS7_ILi256EEEEEENS_10bfloat16_tEfNS_4arch4Sm80ELb0ELb1ELb1ELb0ELb0ELb0ELb0ELb0ELi2ELi4ELi2ELi2ELb0EEENS1_21CollectiveEpilogueBwdISA_SB_SD_Li256ELb0ELb0ELi4EEENS1_19SingleTileSchedulerILb0ELb0ELb0ELi64EEEEEEEEEvNT_6ParamsE,(.L_x_149 - _ZN7cutlass13device_kernelIN5flash19enable_sm80_to_sm89INS1_16FlashAttnBwdSm80INS1_25CollectiveMainloopBwdSm80ILi1ELi1EN4cute5tupleIJNS5_1CILi64EEES8_NS7_ILi256EEEEEENS_10bfloat16_tEfNS_4arch4Sm80ELb0ELb1ELb1ELb0ELb0ELb0ELb0ELb0ELi2ELi4ELi2ELi2ELb0EEENS1_21CollectiveEpilogueBwdISA_SB_SD_Li256ELb0ELb0ELi4EEENS1_19SingleTileSchedulerILb0ELb0ELb0ELi64EEEEEEEEEvNT_6ParamsE)
        .other          _ZN7cutlass13device_kernelIN5flash19enable_sm80_to_sm89INS1_16FlashAttnBwdSm80INS1_25CollectiveMainloopBwdSm80ILi1ELi1EN4cute5tupleIJNS5_1CILi64EEES8_NS7_ILi256EEEEEENS_10bfloat16_tEfNS_4arch4Sm80ELb0ELb1ELb1ELb0ELb0ELb0ELb0ELb0ELi2ELi4ELi2ELi2ELb0EEENS1_21CollectiveEpilogueBwdISA_SB_SD_Li256ELb0ELb0ELi4EEENS1_19SingleTileSchedulerILb0ELb0ELb0ELi64EEEEEEEEEvNT_6ParamsE,@"STO_CUDA_ENTRY STV_DEFAULT"
_ZN7cutlass13device_kernelIN5flash19enable_sm80_to_sm89INS1_16FlashAttnBwdSm80INS1_25CollectiveMainloopBwdSm80ILi1ELi1EN4cute5tupleIJNS5_1CILi64EEES8_NS7_ILi256EEEEEENS_10bfloat16_tEfNS_4arch4Sm80ELb0ELb1ELb1ELb0ELb0ELb0ELb0ELb0ELi2ELi4ELi2ELi2ELb0EEENS1_21CollectiveEpilogueBwdISA_SB_SD_Li256ELb0ELb0ELi4EEENS1_19SingleTileSchedulerILb0ELb0ELb0ELi64EEEEEEEEEvNT_6ParamsE:
[----:B------:R-:W-:Y:S01]  /*0000*/  LDC R1, c[0x0][0x37c] ;  /* 0x0000df00ff017b82 */ /* 0x000fe20000000800 */
[----:B------:R-:W-:Y:S05]  /*0010*/  EXIT ;  /* 0x000000000000794d */ /* 0x000fea0003800000 */
.L_x_57:
        /* <DEDUP_REMOVED lines=14> */
.L_x_149:


//--------------------- .text._ZN7cutlass13device_kernelIN5flash19enable_sm80_to_sm89INS1_16FlashAttnBwdSm80INS1_25CollectiveMainloopBwdSm80ILi1ELi1EN4cute5tupleIJNS5_1CILi64EEES8_NS7_ILi256EEEEEENS_10bfloat16_tEfNS_4arch4Sm80ELb0ELb1ELb1ELb0ELb0ELb0ELb0ELb0ELi2ELi4ELi2ELi2ELb0EEENS1_24CollectiveEpilogueBwdGQAISA_fSD_Li256ELb0ELb0EEENS1_19SingleTileSchedulerILb0ELb0ELb0ELi64EEEEEEEEEvNT_6ParamsE --------------------------
	.section	.text._ZN7cutlass13device_kernelIN5flash19enable_sm80_to_sm89INS1_16FlashAttnBwdSm80INS1_25CollectiveMainloopBwdSm80ILi1ELi1EN4cute5tupleIJNS5_1CILi64EEES8_NS7_ILi256EEEEEENS_10bfloat16_tEfNS_4arch4Sm80ELb0ELb1ELb1ELb0ELb0ELb0ELb0ELb0ELi2ELi4ELi2ELi2ELb0EEENS1_24CollectiveEpilogueBwdGQAISA_fSD_Li256ELb0ELb0EEENS1_19SingleTileSchedulerILb0ELb0ELb0ELi64EEEEEEEEEvNT_6ParamsE,"ax",@progbits
	.align	128
.text._ZN7cutlass13device_kernelIN5flash19enable_sm80_to_sm89INS1_16FlashAttnBwdSm80INS1_25CollectiveMainloopBwdSm80ILi1ELi1EN4cute5tupleIJNS5_1CILi64EEES8_NS7_ILi256EEEEEENS_10bfloat16_tEfNS_4arch4Sm80ELb0ELb1ELb1ELb0ELb0ELb0ELb0ELb0ELi2ELi4ELi2ELi2ELb0EEENS1_24CollectiveEpilogueBwdGQAISA_fSD_Li256ELb0ELb0EEENS1_19SingleTileSchedulerILb0ELb0ELb0ELi64EEEEEEEEEvNT_6ParamsE:
        .type           _ZN7cutlass13device_kernelIN5flash19enable_sm80_to_sm89INS1_16FlashAttnBwdSm80INS1_25CollectiveMainloopBwdSm80ILi1ELi1EN4cute5tupleIJNS5_1CILi64EEES8_NS7_ILi256EEEEEENS_10bfloat16_tEfNS_4arch4Sm80ELb0ELb1ELb1ELb0ELb0ELb0ELb0ELb0ELi2ELi4ELi2ELi2ELb0EEENS1_24CollectiveEpilogueBwdGQAISA_fSD_Li256ELb0ELb0EEENS1_19SingleTileSchedulerILb0ELb0ELb0ELi64EEEEEEEEEvNT_6ParamsE,@function
        .size           _ZN7cutlass13device_kernelIN5flash19enable_sm80_to_sm89INS1_16FlashAttnBwdSm80INS1_25CollectiveMainloopBwdSm80ILi1ELi1EN4cute5tupleIJNS5_1CILi64EEES8_NS7_ILi256EEEEEENS_10bfloat16_tEfNS_4arch4Sm80ELb0ELb1ELb1ELb0ELb0ELb0ELb0ELb0ELi2ELi4ELi2ELi2ELb0EEENS1_24CollectiveEpilogueBwdGQAISA_fSD_Li256ELb0ELb0EEENS1_19SingleTileSchedulerILb0ELb0ELb0ELi64EEEEEEEEEvNT_6ParamsE,(.L_x_150 - _ZN7cutlass13device_kernelIN5flash19enable_sm80_to_sm89INS1_16FlashAttnBwdSm80INS1_25CollectiveMainloopBwdSm80ILi1ELi1EN4cute5tupleIJNS5_1CILi64EEES8_NS7_ILi256EEEEEENS_10bfloat16_tEfNS_4arch4Sm80ELb0ELb1ELb1ELb0ELb0ELb0ELb0ELb0ELi2ELi4ELi2ELi2ELb0EEENS1_24CollectiveEpilogueBwdGQAISA_fSD_Li256ELb0ELb0EEENS1_19SingleTileSchedulerILb0ELb0ELb0ELi64EEEEEEEEEvNT_6ParamsE)
        .other          _ZN7cutlass13device_kernelIN5flash19enable_sm80_to_sm89INS1_16FlashAttnBwdSm80INS1_25CollectiveMainloopBwdSm80ILi1ELi1EN4cute5tupleIJNS5_1CILi64EEES8_NS7_ILi256EEEEEENS_10bfloat16_tEfNS_4arch4Sm80ELb0ELb1ELb1ELb0ELb0ELb0ELb0ELb0ELi2ELi4ELi2ELi2ELb0EEENS1_24CollectiveEpilogueBwdGQAISA_fSD_Li256ELb0ELb0EEENS1_19SingleTileSchedulerILb0ELb0ELb0ELi64EEEEEEEEEvNT_6ParamsE,@"STO_CUDA_ENTRY STV_DEFAULT"
_ZN7cutlass13device_kernelIN5flash19enable_sm80_to_sm89INS1_16FlashAttnBwdSm80INS1_25CollectiveMainloopBwdSm80ILi1ELi1EN4cute5tupleIJNS5_1CILi64EEES8_NS7_ILi256EEEEEENS_10bfloat16_tEfNS_4arch4Sm80ELb0ELb1ELb1ELb0ELb0ELb0ELb0ELb0ELi2ELi4ELi2ELi2ELb0EEENS1_24CollectiveEpilogueBwdGQAISA_fSD_Li256ELb0ELb0EEENS1_19SingleTileSchedulerILb0ELb0ELb0ELi64EEEEEEEEEvNT_6ParamsE:
[----:B------:R-:W-:Y:S01]  /*0000*/  LDC R1, c[0x0][0x37c] ;  /* 0x0000df00ff017b82 */ /* 0x000fe20000000800 */
[----:B------:R-:W-:Y:S05]  /*0010*/  EXIT ;  /* 0x000000000000794d */ /* 0x000fea0003800000 */
.L_x_58:
        /* <DEDUP_REMOVED lines=14> */
.L_x_150:


//--------------------- .text._ZN7cutlass13device_kernelIN5flash19enable_sm80_to_sm89INS1_16FlashAttnBwdSm80INS1_25CollectiveMainloopBwdSm80ILi1ELi1EN4cute5tupleIJNS5_1CILi64EEES8_NS7_ILi256EEEEEENS_10bfloat16_tEfNS_4arch4Sm80ELb0ELb1ELb1ELb1ELb0ELb0ELb0ELb0ELi2ELi4ELi2ELi2ELb0EEENS1_21CollectiveEpilogueBwdISA_SB_SD_Li256ELb1ELb0ELi4EEENS1_19SingleTileSchedulerILb1ELb0ELb0ELi64EEEEEEEEEvNT_6ParamsE --------------------------
	.section	.text._ZN7cutlass13device_kernelIN5flash19enable_sm80_to_sm89INS1_16FlashAttnBwdSm80INS1_25CollectiveMainloopBwdSm80ILi1ELi1EN4cute5tupleIJNS5_1CILi64EEES8_NS7_ILi256EEEEEENS_10bfloat16_tEfNS_4arch4Sm80ELb0ELb1ELb1ELb1ELb0ELb0ELb0ELb0ELi2ELi4ELi2ELi2ELb0EEENS1_21CollectiveEpilogueBwdISA_SB_SD_Li256ELb1ELb0ELi4EEENS1_19SingleTileSchedulerILb1ELb0ELb0ELi64EEEEEEEEEvNT_6ParamsE,"ax",@progbits
	.align	128
.text._ZN7cutlass13device_kernelIN5flash19enable_sm80_to_sm89INS1_16FlashAttnBwdSm80INS1_25CollectiveMainloopBwdSm80ILi1ELi1EN4cute5tupleIJNS5_1CILi64EEES8_NS7_ILi256EEEEEENS_10bfloat16_tEfNS_4arch4Sm80ELb0ELb1ELb1ELb1ELb0ELb0ELb0ELb0ELi2ELi4ELi2ELi2ELb0EEENS1_21CollectiveEpilogueBwdISA_SB_SD_Li256ELb1ELb0ELi4EEENS1_19SingleTileSchedulerILb1ELb0ELb0ELi64EEEEEEEEEvNT_6ParamsE:
        .type           _ZN7cutlass13device_kernelIN5flash19enable_sm80_to_sm89INS1_16FlashAttnBwdSm80INS1_25CollectiveMainloopBwdSm80ILi1ELi1EN4cute5tupleIJNS5_1CILi64EEES8_NS7_ILi256EEEEEENS_10bfloat16_tEfNS_4arch4Sm80ELb0ELb1ELb1ELb1ELb0ELb0ELb0ELb0ELi2ELi4ELi2ELi2ELb0EEENS1_21CollectiveEpilogueBwdISA_SB_SD_Li256ELb1ELb0ELi4EEENS1_19SingleTileSchedulerILb1ELb0ELb0ELi64EEEEEEEEEvNT_6ParamsE,@function
        .size           _ZN7cutlass13device_kernelIN5flash19enable_sm80_to_sm89INS1_16FlashAttnBwdSm80INS1_25CollectiveMainloopBwdSm80ILi1ELi1EN4cute5tupleIJNS5_1CILi64EEES8_NS7_ILi256EEEEEENS_10bfloat16_tEfNS_4arch4Sm80ELb0ELb1ELb1ELb1ELb0ELb0ELb0ELb0ELi2ELi4ELi2ELi2ELb0EEENS1_21CollectiveEpilogueBwdISA_SB_SD_Li256ELb1ELb0ELi4EEENS1_19SingleTileSchedulerILb1ELb0ELb0ELi64EEEEEEEEEvNT_6ParamsE,(.L_x_151 - _ZN7cutlass13device_kernelIN5flash19enable_sm80_to_sm89INS1_16FlashAttnBwdSm80INS1_25CollectiveMainloopBwdSm80ILi1ELi1EN4cute5tupleIJNS5_1CILi64EEES8_NS7_ILi256EEEEEENS_10bfloat16_tEfNS_4arch4Sm80ELb0ELb1ELb1ELb1ELb0ELb0ELb0ELb0ELi2ELi4ELi2ELi2ELb0EEENS1_21CollectiveEpilogueBwdISA_SB_SD_Li256ELb1ELb0ELi4EEENS1_19SingleTileSchedulerILb1ELb0ELb0ELi64EEEEEEEEEvNT_6ParamsE)
        .other          _ZN7cutlass13device_kernelIN5flash19enable_sm80_to_sm89INS1_16FlashAttnBwdSm80INS1_25CollectiveMainloopBwdSm80ILi1ELi1EN4cute5tupleIJNS5_1CILi64EEES8_NS7_ILi256EEEEEENS_10bfloat16_tEfNS_4arch4Sm80ELb0ELb1ELb1ELb1ELb0ELb0ELb0ELb0ELi2ELi4ELi2ELi2ELb0EEENS1_21CollectiveEpilogueBwdISA_SB_SD_Li256ELb1ELb0ELi4EEENS1_19SingleTileSchedulerILb1ELb0ELb0ELi64EEEEEEEEEvNT_6ParamsE,@"STO_CUDA_ENTRY STV_DEFAULT"
_ZN7cutlass13device_kernelIN5flash19enable_sm80_to_sm89INS1_16FlashAttnBwdSm80INS1_25CollectiveMainloopBwdSm80ILi1ELi1EN4cute5tupleIJNS5_1CILi64EEES8_NS7_ILi256EEEEEENS_10bfloat16_tEfNS_4arch4Sm80ELb0ELb1ELb1ELb1ELb0ELb0ELb0ELb0ELi2ELi4ELi2ELi2ELb0EEENS1_21CollectiveEpilogueBwdISA_SB_SD_Li256ELb1ELb0ELi4EEENS1_19SingleTileSchedulerILb1ELb0ELb0ELi64EEEEEEEEEvNT_6ParamsE:
[----:B------:R-:W-:Y:S01]  /*0000*/  LDC R1, c[0x0][0x37c] ;  /* 0x0000df00ff017b82 */ /* 0x000fe20000000800 */
[----:B------:R-:W-:Y:S05]  /*0010*/  EXIT ;  /* 0x000000000000794d */ /* 0x000fea0003800000 */
.L_x_59:
        /* <DEDUP_REMOVED lines=14> */
.L_x_151:


//--------------------- .text._ZN7cutlass13device_kernelIN5flash19enable_sm80_to_sm89INS1_16FlashAttnBwdSm80INS1_25CollectiveMainloopBwdSm80ILi1ELi1EN4cute5tupleIJNS5_1CILi64EEES8_NS7_ILi256EEEEEENS_10bfloat16_tEfNS_4arch4Sm80ELb0ELb1ELb1ELb1ELb0ELb0ELb0ELb0ELi2ELi4ELi2ELi2ELb0EEENS1_24CollectiveEpilogueBwdGQAISA_fSD_Li256ELb1ELb0EEENS1_19SingleTileSchedulerILb1ELb0ELb0ELi64EEEEEEEEEvNT_6ParamsE --------------------------
	.section	.text._ZN7cutlass13device_kernelIN5flash19enable_sm80_to_sm89INS1_16FlashAttnBwdSm80INS1_25CollectiveMainloopBwdSm80ILi1ELi1EN4cute5tupleIJNS5_1CILi64EEES8_NS7_ILi256EEEEEENS_10bfloat16_tEfNS_4arch4Sm80ELb0ELb1ELb1ELb1ELb0ELb0ELb0ELb0ELi2ELi4ELi2ELi2ELb0EEENS1_24CollectiveEpilogueBwdGQAISA_fSD_Li256ELb1ELb0EEENS1_19SingleTileSchedulerILb1ELb0ELb0ELi64EEEEEEEEEvNT_6ParamsE,"ax",@progbits
	.align	128
.text._ZN7cutlass13device_kernelIN5flash19enable_sm80_to_sm89INS1_16FlashAttnBwdSm80INS1_25CollectiveMainloopBwdSm80ILi1ELi1EN4cute5tupleIJNS5_1CILi64EEES8_NS7_ILi256EEEEEENS_10bfloat16_tEfNS_4arch4Sm80ELb0ELb1ELb1ELb1ELb0ELb0ELb0ELb0ELi2ELi4ELi2ELi2ELb0EEENS1_24CollectiveEpilogueBwdGQAISA_fSD_Li256ELb1ELb0EEENS1_19SingleTileSchedulerILb1ELb0ELb0ELi64EEEEEEEEEvNT_6ParamsE:
        .type           _ZN7cutlass13device_kernelIN5flash19enable_sm80_to_sm89INS1_16FlashAttnBwdSm80INS1_25CollectiveMainloopBwdSm80ILi1ELi1EN4cute5tupleIJNS5_1CILi64EEES8_NS7_ILi256EEEEEENS_10bfloat16_tEfNS_4arch4Sm80ELb0ELb1ELb1ELb1ELb0ELb0ELb0ELb0ELi2ELi4ELi2ELi2ELb0EEENS1_24CollectiveEpilogueBwdGQAISA_fSD_Li256ELb1ELb0EEENS1_19SingleTileSchedulerILb1ELb0ELb0ELi64EEEEEEEEEvNT_6ParamsE,@function
        .size           _ZN7cutlass13device_kernelIN5flash19enable_sm80_to_sm89INS1_16FlashAttnBwdSm80INS1_25CollectiveMainloopBwdSm80ILi1ELi1EN4cute5tupleIJNS5_1CILi64EEES8_NS7_ILi256EEEEEENS_10bfloat16_tEfNS_4arch4Sm80ELb0ELb1ELb1ELb1ELb0ELb0ELb0ELb0ELi2ELi4ELi2ELi2ELb0EEENS1_24CollectiveEpilogueBwdGQAISA_fSD_Li256ELb1ELb0EEENS1_19SingleTileSchedulerILb1ELb0ELb0ELi64EEEEEEEEEvNT_6ParamsE,(.L_x_152 - _ZN7cutlass13device_kernelIN5flash19enable_sm80_to_sm89INS1_16FlashAttnBwdSm80INS1_25CollectiveMainloopBwdSm80ILi1ELi1EN4cute5tupleIJNS5_1CILi64EEES8_NS7_ILi256EEEEEENS_10bfloat16_tEfNS_4arch4Sm80ELb0ELb1ELb1ELb1ELb0ELb0ELb0ELb0ELi2ELi4ELi2ELi2ELb0EEENS1_24CollectiveEpilogueBwdGQAISA_fSD_Li256ELb1ELb0EEENS1_19SingleTileSchedulerILb1ELb0ELb0ELi64EEEEEEEEEvNT_6ParamsE)
        .other          _ZN7cutlass13device_kernelIN5flash19enable_sm80_to_sm89INS1_16FlashAttnBwdSm80INS1_25CollectiveMainloopBwdSm80ILi1ELi1EN4cute5tupleIJNS5_1CILi64EEES8_NS7_ILi256EEEEEENS_10bfloat16_tEfNS_4arch4Sm80ELb0ELb1ELb1ELb1ELb0ELb0ELb0ELb0ELi2ELi4ELi2ELi2ELb0EEENS1_24CollectiveEpilogueBwdGQAISA_fSD_Li256ELb1ELb0EEENS1_19SingleTileSchedulerILb1ELb0ELb0ELi64EEEEEEEEEvNT_6ParamsE,@"STO_CUDA_ENTRY STV_DEFAULT"
_ZN7cutlass13device_kernelIN5flash19enable_sm80_to_sm89INS1_16FlashAttnBwdSm80INS1_25CollectiveMainloopBwdSm80ILi1ELi1EN4cute5tupleIJNS5_1CILi64EEES8_NS7_ILi256EEEEEENS_10bfloat16_tEfNS_4arch4Sm80ELb0ELb1ELb1ELb1ELb0ELb0ELb0ELb0ELi2ELi4ELi2ELi2ELb0EEENS1_24CollectiveEpilogueBwdGQAISA_fSD_Li256ELb1ELb0EEENS1_19SingleTileSchedulerILb1ELb0ELb0ELi64EEEEEEEEEvNT_6ParamsE:
[----:B------:R-:W-:Y:S01]  /*0000*/  LDC R1, c[0x0][0x37c] ;  /* 0x0000df00ff017b82 */ /* 0x000fe20000000800 */
[----:B------:R-:W-:Y:S05]  /*0010*/  EXIT ;  /* 0x000000000000794d */ /* 0x000fea0003800000 */
.L_x_60:
        /* <DEDUP_REMOVED lines=14> */
.L_x_152:


//--------------------- .text._ZN7cutlass13device_kernelIN5flash19enable_sm80_to_sm89INS1_16FlashAttnBwdSm80INS1_25CollectiveMainloopBwdSm80ILi1ELi1EN4cute5tupleIJNS5_1CILi64EEES8_NS7_ILi256EEEEEENS_10bfloat16_tEfNS_4arch4Sm80ELb1ELb0ELb1ELb0ELb0ELb0ELb0ELb0ELi2ELi4ELi2ELi2ELb0EEENS1_21CollectiveEpilogueBwdISA_SB_SD_Li256ELb0ELb0ELi4EEENS1_25SingleTileBwdLPTSchedulerILb0ELi64ELb0EEEEEEEEEvNT_6ParamsE --------------------------
	.section	.text._ZN7cutlass13device_kernelIN5flash19enable_sm80_to_sm89INS1_16FlashAttnBwdSm80INS1_25CollectiveMainloopBwdSm80ILi1ELi1EN4cute5tupleIJNS5_1CILi64EEES8_NS7_ILi256EEEEEENS_10bfloat16_tEfNS_4arch4Sm80ELb1ELb0ELb1ELb0ELb0ELb0ELb0ELb0ELi2ELi4ELi2ELi2ELb0EEENS1_21CollectiveEpilogueBwdISA_SB_SD_Li256ELb0ELb0ELi4EEENS1_25SingleTileBwdLPTSchedulerILb0ELi64ELb0EEEEEEEEEvNT_6ParamsE,"ax",@progbits
	.align	128
.text._ZN7cutlass13device_kernelIN5flash19enable_sm80_to_sm89INS1_16FlashAttnBwdSm80INS1_25CollectiveMainloopBwdSm80ILi1ELi1EN4cute5tupleIJNS5_1CILi64EEES8_NS7_ILi256EEEEEENS_10bfloat16_tEfNS_4arch4Sm80ELb1ELb0ELb1ELb0ELb0ELb0ELb0ELb0ELi2ELi4ELi2ELi2ELb0EEENS1_21CollectiveEpilogueBwdISA_SB_SD_Li256ELb0ELb0ELi4EEENS1_25SingleTileBwdLPTSchedulerILb0ELi64ELb0EEEEEEEEEvNT_6ParamsE:
        .type           _ZN7cutlass13device_kernelIN5flash19enable_sm80_to_sm89INS1_16FlashAttnBwdSm80INS1_25CollectiveMainloopBwdSm80ILi1ELi1EN4cute5tupleIJNS5_1CILi64EEES8_NS7_ILi256EEEEEENS_10bfloat16_tEfNS_4arch4Sm80ELb1ELb0ELb1ELb0ELb0ELb0ELb0ELb0ELi2ELi4ELi2ELi2ELb0EEENS1_21CollectiveEpilogueBwdISA_SB_SD_Li256ELb0ELb0ELi4EEENS1_25SingleTileBwdLPTSchedulerILb0ELi64ELb0EEEEEEEEEvNT_6ParamsE,@function
        .size           _ZN7cutlass13device_kernelIN5flash19enable_sm80_to_sm89INS1_16FlashAttnBwdSm80INS1_25CollectiveMainloopBwdSm80ILi1ELi1EN4cute5tupleIJNS5_1CILi64EEES8_NS7_ILi256EEEEEENS_10bfloat16_tEfNS_4arch4Sm80ELb1ELb0ELb1ELb0ELb0ELb0ELb0ELb0ELi2ELi4ELi2ELi2ELb0EEENS1_21CollectiveEpilogueBwdISA_SB_SD_Li256ELb0ELb0ELi4EEENS1_25SingleTileBwdLPTSchedulerILb0ELi64ELb0EEEEEEEEEvNT_6ParamsE,(.L_x_153 - _ZN7cutlass13device_kernelIN5flash19enable_sm80_to_sm89INS1_16FlashAttnBwdSm80INS1_25CollectiveMainloopBwdSm80ILi1ELi1EN4cute5tupleIJNS5_1CILi64EEES8_NS7_ILi256EEEEEENS_10bfloat16_tEfNS_4arch4Sm80ELb1ELb0ELb1ELb0ELb0ELb0ELb0ELb0ELi2ELi4ELi2ELi2ELb0EEENS1_21CollectiveEpilogueBwdISA_SB_SD_Li256ELb0ELb0ELi4EEENS1_25SingleTileBwdLPTSchedulerILb0ELi64ELb0EEEEEEEEEvNT_6ParamsE)
        .other          _ZN7cutlass13device_kernelIN5flash19enable_sm80_to_sm89INS1_16FlashAttnBwdSm80INS1_25CollectiveMainloopBwdSm80ILi1ELi1EN4cute5tupleIJNS5_1CILi64EEES8_NS7_ILi256EEEEEENS_10bfloat16_tEfNS_4arch4Sm80ELb1ELb0ELb1ELb0ELb0ELb0ELb0ELb0ELi2ELi4ELi2ELi2ELb0EEENS1_21CollectiveEpilogueBwdISA_SB_SD_Li256ELb0ELb0ELi4EEENS1_25SingleTileBwdLPTSchedulerILb0ELi64ELb0EEEEEEEEEvNT_6ParamsE,@"STO_CUDA_ENTRY STV_DEFAULT"
_ZN7cutlass13device_kernelIN5flash19enable_sm80_to_sm89INS1_16FlashAttnBwdSm80INS1_25CollectiveMainloopBwdSm80ILi1ELi1EN4cute5tupleIJNS5_1CILi64EEES8_NS7_ILi256EEEEEENS_10bfloat16_tEfNS_4arch4Sm80ELb1ELb0ELb1ELb0ELb0ELb0ELb0ELb0ELi2ELi4ELi2ELi2ELb0EEENS1_21CollectiveEpilogueBwdISA_SB_SD_Li256ELb0ELb0ELi4EEENS1_25SingleTileBwdLPTSchedulerILb0ELi64ELb0EEEEEEEEEvNT_6ParamsE:
[----:B------:R-:W-:Y:S01]  /*0000*/  LDC R1, c[0x0][0x37c] ;  /* 0x0000df00ff017b82 */ /* 0x000fe20000000800 */
[----:B------:R-:W-:Y:S05]  /*0010*/  EXIT ;  /* 0x000000000000794d */ /* 0x000fea0003800000 */
.L_x_61:
        /* <DEDUP_REMOVED lines=14> */
.L_x_153:


//--------------------- .text._ZN7cutlass13device_kernelIN5flash19enable_sm80_to_sm89INS1_16FlashAttnBwdSm80INS1_25CollectiveMainloopBwdSm80ILi1ELi1EN4cute5tupleIJNS5_1CILi64EEES8_NS7_ILi256EEEEEENS_10bfloat16_tEfNS_4arch4Sm80ELb1ELb0ELb1ELb0ELb0ELb0ELb0ELb0ELi2ELi4ELi2ELi2ELb0EEENS1_24CollectiveEpilogueBwdGQAISA_fSD_Li256ELb0ELb0EEENS1_25SingleTileBwdLPTSchedulerILb0ELi64ELb0EEEEEEEEEvNT_6ParamsE --------------------------
	.section	.text._ZN7cutlass13device_kernelIN5flash19enable_sm80_to_sm89INS1_16FlashAttnBwdSm80INS1_25CollectiveMainloopBwdSm80ILi1ELi1EN4cute5tupleIJNS5_1CILi64EEES8_NS7_ILi256EEEEEENS_10bfloat16_tEfNS_4arch4Sm80ELb1ELb0ELb1ELb0ELb0ELb0ELb0ELb0ELi2ELi4ELi2ELi2ELb0EEENS1_24CollectiveEpilogueBwdGQAISA_fSD_Li256ELb0ELb0EEENS1_25SingleTileBwdLPTSchedulerILb0ELi64ELb0EEEEEEEEEvNT_6ParamsE,"ax",@progbits
	.align	128
.text._ZN7cutlass13device_kernelIN5flash19enable_sm80_to_sm89INS1_16FlashAttnBwdSm80INS1_25CollectiveMainloopBwdSm80ILi1ELi1EN4cute5tupleIJNS5_1CILi64EEES8_NS7_ILi256EEEEEENS_10bfloat16_tEfNS_4arch4Sm80ELb1ELb0ELb1ELb0ELb0ELb0ELb0ELb0ELi2ELi4ELi2ELi2ELb0EEENS1_24CollectiveEpilogueBwdGQAISA_fSD_Li256ELb0ELb0EEENS1_25SingleTileBwdLPTSchedulerILb0ELi64ELb0EEEEEEEEEvNT_6ParamsE:
        .type           _ZN7cutlass13device_kernelIN5flash19enable_sm80_to_sm89INS1_16FlashAttnBwdSm80INS1_25CollectiveMainloopBwdSm80ILi1ELi1EN4cute5tupleIJNS5_1CILi64EEES8_NS7_ILi256EEEEEENS_10bfloat16_tEfNS_4arch4Sm80ELb1ELb0ELb1ELb0ELb0ELb0ELb0ELb0ELi2ELi4ELi2ELi2ELb0EEENS1_24CollectiveEpilogueBwdGQAISA_fSD_Li256ELb0ELb0EEENS1_25SingleTileBwdLPTSchedulerILb0ELi64ELb0EEEEEEEEEvNT_6ParamsE,@function
        .size           _ZN7cutlass13device_kernelIN5flash19enable_sm80_to_sm89INS1_16FlashAttnBwdSm80INS1_25CollectiveMainloopBwdSm80ILi1ELi1EN4cute5tupleIJNS5_1CILi64EEES8_NS7_ILi256EEEEEENS_10bfloat16_tEfNS_4arch4Sm80ELb1ELb0ELb1ELb0ELb0ELb0ELb0ELb0ELi2ELi4ELi2ELi2ELb0EEENS1_24CollectiveEpilogueBwdGQAISA_fSD_Li256ELb0ELb0EEENS1_25SingleTileBwdLPTSchedulerILb0ELi64ELb0EEEEEEEEEvNT_6ParamsE,(.L_x_154 - _ZN7cutlass13device_kernelIN5flash19enable_sm80_to_sm89INS1_16FlashAttnBwdSm80INS1_25CollectiveMainloopBwdSm80ILi1ELi1EN4cute5tupleIJNS5_1CILi64EEES8_NS7_ILi256EEEEEENS_10bfloat16_tEfNS_4arch4Sm80ELb1ELb0ELb1ELb0ELb0ELb0ELb0ELb0ELi2ELi4ELi2ELi2ELb0EEENS1_24CollectiveEpilogueBwdGQAISA_fSD_Li256ELb0ELb0EEENS1_25SingleTileBwdLPTSchedulerILb0ELi64ELb0EEEEEEEEEvNT_6ParamsE)
        .other          _ZN7cutlass13device_kernelIN5flash19enable_sm80_to_sm89INS1_16FlashAttnBwdSm80INS1_25CollectiveMainloopBwdSm80ILi1ELi1EN4cute5tupleIJNS5_1CILi64EEES8_NS7_ILi256EEEEEENS_10bfloat16_tEfNS_4arch4Sm80ELb1ELb0ELb1ELb0ELb0ELb0ELb0ELb0ELi2ELi4ELi2ELi2ELb0EEENS1_24CollectiveEpilogueBwdGQAISA_fSD_Li256ELb0ELb0EEENS1_25SingleTileBwdLPTSchedulerILb0ELi64ELb0EEEEEEEEEvNT_6ParamsE,@"STO_CUDA_ENTRY STV_DEFAULT"
_ZN7cutlass13device_kernelIN5flash19enable_sm80_to_sm89INS1_16FlashAttnBwdSm80INS1_25CollectiveMainloopBwdSm80ILi1ELi1EN4cute5tupleIJNS5_1CILi64EEES8_NS7_ILi256EEEEEENS_10bfloat16_tEfNS_4arch4Sm80ELb1ELb0ELb1ELb0ELb0ELb0ELb0ELb0ELi2ELi4ELi2ELi2ELb0EEENS1_24CollectiveEpilogueBwdGQAISA_fSD_Li256ELb0ELb0EEENS1_25SingleTileBwdLPTSchedulerILb0ELi64ELb0EEEEEEEEEvNT_6ParamsE:
[----:B------:R-:W-:Y:S01]  /*0000*/  LDC R1, c[0x0][0x37c] ;  /* 0x0000df00ff017b82 */ /* 0x000fe20000000800 */
[----:B------:R-:W-:Y:S05]  /*0010*/  EXIT ;  /* 0x000000000000794d */ /* 0x000fea0003800000 */
.L_x_62:
        /* <DEDUP_REMOVED lines=14> */
.L_x_154:


//--------------------- .text._ZN7cutlass13device_kernelIN5flash22FlashAttnBwdPreprocessIN4cute5tupleIJNS3_1CILi64EEENS5_ILi256EEEEEENS_10bfloat16_tEfNS_4arch4Sm80ELb1ELb0EEEEEvNT_6ParamsE --------------------------
	.section	.text._ZN7cutlass13device_kernelIN5flash22FlashAttnBwdPreprocessIN4cute5tupleIJNS3_1CILi64EEENS5_ILi256EEEEEENS_10bfloat16_tEfNS_4arch4Sm80ELb1ELb0EEEEEvNT_6ParamsE,"ax",@progbits
	.align	128
.text._ZN7cutlass13device_kernelIN5flash22FlashAttnBwdPreprocessIN4cute5tupleIJNS3_1CILi64EEENS5_ILi256EEEEEENS_10bfloat16_tEfNS_4arch4Sm80ELb1ELb0EEEEEvNT_6ParamsE:
        .type           _ZN7cutlass13device_kernelIN5flash22FlashAttnBwdPreprocessIN4cute5tupleIJNS3_1CILi64EEENS5_ILi256EEEEEENS_10bfloat16_tEfNS_4arch4Sm80ELb1ELb0EEEEEvNT_6ParamsE,@function
        .size           _ZN7cutlass13device_kernelIN5flash22FlashAttnBwdPreprocessIN4cute5tupleIJNS3_1CILi64EEENS5_ILi256EEEEEENS_10bfloat16_tEfNS_4arch4Sm80ELb1ELb0EEEEEvNT_6ParamsE,(.L_x_155 - _ZN7cutlass13device_kernelIN5flash22FlashAttnBwdPreprocessIN4cute5tupleIJNS3_1CILi64EEENS5_ILi256EEEEEENS_10bfloat16_tEfNS_4arch4Sm80ELb1ELb0EEEEEvNT_6ParamsE)
        .other          _ZN7cutlass13device_kernelIN5flash22FlashAttnBwdPreprocessIN4cute5tupleIJNS3_1CILi64EEENS5_ILi256EEEEEENS_10bfloat16_tEfNS_4arch4Sm80ELb1ELb0EEEEEvNT_6ParamsE,@"STO_CUDA_ENTRY STV_DEFAULT"
_ZN7cutlass13device_kernelIN5flash22FlashAttnBwdPreprocessIN4cute5tupleIJNS3_1CILi64EEENS5_ILi256EEEEEENS_10bfloat16_tEfNS_4arch4Sm80ELb1ELb0EEEEEvNT_6ParamsE:
[----:B------:R-:W-:Y:S08]  /*0000*/  LDC R1, c[0x0][0x37c] ;  /* 0x0000df00ff017b82 */ /* 0x000ff00000000800 */
[----:B------:R-:W0:Y:S01]  /*0010*/  S2UR UR12, SR_CTAID.X ;  /* 0x00000000000c79c3 */ /* 0x000e220000002500 */
[----:B------:R-:W1:Y:S01]  /*0020*/  S2R R73, SR_TID.X ;  /* 0x0000000000497919 */ /* 0x000e620000002100 */
[----:B------:R-:W2:Y:S01]  /*0030*/  LDCU UR6, c[0x0][0x388] ;  /* 0x00007100ff0677ac */ /* 0x000ea20008000800 */
[----:B------:R-:W-:Y:S01]  /*0040*/  IMAD.MOV.U32 R96, RZ, RZ, 0x7f800000 ;  /* 0x7f800000ff607424 */ /* 0x000fe200078e00ff */
[----:B------:R-:W3:Y:S01]  /*0050*/  S2R R0, SR_CTAID.Z ;  /* 0x0000000000007919 */ /* 0x000ee20000002700 */
[----:B------:R-:W4:Y:S03]  /*0060*/  LDCU.64 UR10, c[0x0][0x358] ;  /* 0x00006b00ff0a77ac */ /* 0x000f260008000a00 */
[----:B------:R-:W4:Y:S08]  /*0070*/  S2UR UR13, SR_CTAID.Y ;  /* 0x00000000000d79c3 */ /* 0x000f300000002600 */
[----:B------:R-:W4:Y:S01]  /*0080*/  LDC.64 R4, c[0x0][0x400] ;  /* 0x00010000ff047b82 */ /* 0x000f220000000a00 */
[----:B0-----:R-:W-:-:S07]  /*0090*/  USHF.L.U32 UR4, UR12, 0x6, URZ ;  /* 0x000000060c047899 */ /* 0x001fce00080006ff */
[----:B------:R-:W3:Y:S01]  /*00a0*/  LDC.64 R6, c[0x0][0x408] ;  /* 0x00010200ff067b82 */ /* 0x000ee20000000a00 */
[----:B--2---:R-:W-:-:S07]  /*00b0*/  UIADD3 UR5, UPT, UPT, -UR4, UR6, URZ ;  /* 0x0000000604057290 */ /* 0x004fce000fffe1ff */
[----:B------:R-:W0:Y:S01]  /*00c0*/  LDC.64 R10, c[0x0][0x3a0] ;  /* 0x0000e800ff0a7b82 */ /* 0x000e220000000a00 */
[----:B-1----:R-:W-:-:S04]  /*00d0*/  ISETP.GE.AND P0, PT, R73, UR5, PT ;  /* 0x0000000549007c0c */ /* 0x002fc8000bf06270 */
[----:B------:R-:W-:-:S03]  /*00e0*/  ISETP.GT.U32.OR P0, PT, R73, 0x3f, P0 ;  /* 0x0000003f4900780c */ /* 0x000fc60000704470 */
[----:B------:R-:W1:Y:S08]  /*00f0*/  LDC.64 R12, c[0x0][0x3c0] ;  /* 0x0000f000ff0c7b82 */ /* 0x000e700000000a00 */
[----:B------:R-:W2:Y:S02]  /*0100*/  LDC.64 R18, c[0x0][0x3a8] ;  /* 0x0000ea00ff127b82 */ /* 0x000ea40000000a00 */
[----:B------:R-:W-:-:S02]  /*0110*/  @!P0 VIADD R2, R73, UR4 ;  /* 0x0000000449028c36 */ /* 0x000fc40008000000 */
[----:B------:R-:W-:-:S04]  /*0120*/  @!P0 IMAD.MOV.U32 R3, RZ, RZ, RZ ;  /* 0x000000ffff038224 */ /* 0x000fc800078e00ff */
[----:B------:R-:W0:Y:S01]  /*0130*/  @!P0 LDC.64 R8, c[0x0][0x3f8] ;  /* 0x0000fe00ff088b82 */ /* 0x000e220000000a00 */
[----:B----4-:R-:W-:-:S04]  /*0140*/  @!P0 IMAD.WIDE.U32 R2, R4, UR13, R2 ;  /* 0x0000000d04028c25 */ /* 0x010fc8000f8e0002 */
[----:B------:R-:W-:-:S03]  /*0150*/  @!P0 IMAD R3, R5, UR13, R3 ;  /* 0x0000000d05038c24 */ /* 0x000fc6000f8e0203 */
[----:B------:R-:W4:Y:S01]  /*0160*/  LDC.64 R66, c[0x0][0x3c8] ;  /* 0x0000f200ff427b82 */ /* 0x000f220000000a00 */
[----:B---3--:R-:W-:-:S04]  /*0170*/  @!P0 IMAD.WIDE.U32 R2, R0, R6, R2 ;  /* 0x0000000600028225 */ /* 0x008fc800078e0002 */
[----:B------:R-:W-:Y:S01]  /*0180*/  @!P0 IMAD R3, R0, R7, R3 ;  /* 0x0000000700038224 */ /* 0x000fe200078e0203 */
[----:B0-----:R-:W-:-:S04]  /*0190*/  @!P0 LEA R4, P1, R2, R8, 0x2 ;  /* 0x0000000802048211 */ /* 0x001fc800078210ff */
[----:B------:R-:W-:Y:S02]  /*01a0*/  @!P0 LEA.HI.X R5, R2, R9, R3, 0x2, P1 ;  /* 0x0000000902058211 */ /* 0x000fe400008f1403 */
[----:B------:R-:W-:Y:S02]  /*01b0*/  SHF.L.U32 R2, R73, 0x3, RZ ;  /* 0x0000000349027819 */ /* 0x000fe400000006ff */
[----:B------:R-:W-:Y:S01]  /*01c0*/  SHF.R.U32.HI R73, RZ, 0x4, R73 ;  /* 0x00000004ff497819 */ /* 0x000fe20000011649 */
[----:B------:R-:W-:Y:S01]  /*01d0*/  IMAD.MOV.U32 R3, RZ, RZ, RZ ;  /* 0x000000ffff037224 */ /* 0x000fe200078e00ff */
[----:B------:R-:W-:Y:S01]  /*01e0*/  LOP3.LUT R2, R2, 0x78, RZ, 0xc0, !PT ;  /* 0x0000007802027812 */ /* 0x000fe200078ec0ff */
[----:B------:R0:W5:Y:S01]  /*01f0*/  @!P0 LDG.E R96, desc[UR10][R4.64] ;  /* 0x0000000a04608981 */ /* 0x000162000c1e1900 */
[----:B------:R-:W-:Y:S01]  /*0200*/  ISETP.GE.AND P3, PT, R73, UR5, PT ;  /* 0x0000000549007c0c */ /* 0x000fe2000bf66270 */
[----:B------:R-:W-:Y:S01]  /*0210*/  UIMAD.WIDE.U32 UR8, UR12, 0x40, URZ ;  /* 0x000000400c0878a5 */ /* 0x000fe2000f8e00ff */
[----:B------:R-:W-:Y:S01]  /*0220*/  BSSY.RECONVERGENT B0, `(.L_x_63) ;  /* 0x0000030000007945 */ /* 0x000fe20003800200 */
[----:B------:R-:W-:Y:S01]  /*0230*/  IMAD.WIDE.U32 R6, R10, UR13, R2 ;  /* 0x0000000d0a067c25 */ /* 0x000fe2000f8e0002 */
[----:B------:R-:W-:-:S02]  /*0240*/  CS2R R68, SRZ ;  /* 0x0000000000447805 */ /* 0x000fc4000001ff00 */
[----:B------:R-:W-:Y:S02]  /*0250*/  CS2R R70, SRZ ;  /* 0x0000000000467805 */ /* 0x000fe4000001ff00 */
[----:B------:R-:W-:Y:S01]  /*0260*/  CS2R R48, SRZ ;  /* 0x0000000000307805 */ /* 0x000fe2000001ff00 */
[----:B-1----:R-:W-:Y:S01]  /*0270*/  IMAD.WIDE.U32 R8, R12, UR13, R2 ;  /* 0x0000000d0c087c25 */ /* 0x002fe2000f8e0002 */
[----:B------:R-:W-:Y:S02]  /*0280*/  CS2R R50, SRZ ;  /* 0x0000000000327805 */ /* 0x000fe4000001ff00 */
[C---:B0-----:R-:W-:Y:S02]  /*0290*/  IADD3 R5, PT, PT, R73.reuse, 0x30, RZ ;  /* 0x0000003049057810 */ /* 0x041fe40007ffe0ff */
[----:B------:R-:W-:Y:S01]  /*02a0*/  CS2R R60, SRZ ;  /* 0x00000000003c7805 */ /* 0x000fe2000001ff00 */
[----:B------:R-:W-:Y:S01]  /*02b0*/  VIADD R4, R73, 0x10 ;  /* 0x0000001049047836 */ /* 0x000fe20000000000 */
[----:B------:R-:W-:Y:S01]  /*02c0*/  CS2R R62, SRZ ;  /* 0x00000000003e7805 */ /* 0x000fe2000001ff00 */
[----:B------:R-:W-:Y:S01]  /*02d0*/  IMAD R7, R11, UR13, R7 ;  /* 0x0000000d0b077c24 */ /* 0x000fe2000f8e0207 */
[----:B------:R-:W-:Y:S01]  /*02e0*/  ISETP.GE.AND P2, PT, R5, UR5, PT ;  /* 0x0000000505007c0c */ /* 0x000fe2000bf46270 */
[----:B------:R-:W-:Y:S01]  /*02f0*/  IMAD R9, R13, UR13, R9 ;  /* 0x0000000d0d097c24 */ /* 0x000fe2000f8e0209 */
[----:B------:R-:W-:Y:S01]  /*0300*/  ISETP.GE.AND P0, PT, R4, UR5, PT ;  /* 0x0000000504007c0c */ /* 0x000fe2000bf06270 */
[----:B------:R-:W-:Y:S01]  /*0310*/  VIADD R4, R73, 0x20 ;  /* 0x0000002049047836 */ /* 0x000fe20000000000 */
[----:B------:R-:W-:Y:S01]  /*0320*/  CS2R R40, SRZ ;  /* 0x0000000000287805 */ /* 0x000fe2000001ff00 */
[----:B--2---:R-:W-:Y:S01]  /*0330*/  IMAD.WIDE.U32 R10, R0, R18, R6 ;  /* 0x00000012000a7225 */ /* 0x004fe200078e0006 */
[----:B------:R-:W-:-:S02]  /*0340*/  CS2R R42, SRZ ;  /* 0x00000000002a7805 */ /* 0x000fc4000001ff00 */
[----:B------:R-:W-:Y:S02]  /*0350*/  CS2R R12, SRZ ;  /* 0x00000000000c7805 */ /* 0x000fe4000001ff00 */
[----:B------:R-:W-:Y:S01]  /*0360*/  ISETP.GE.AND P1, PT, R4, UR5, PT ;  /* 0x0000000504007c0c */ /* 0x000fe2000bf26270 */
[C---:B----4-:R-:W-:Y:S01]  /*0370*/  IMAD.WIDE.U32 R64, R0.reuse, R66, R8 ;  /* 0x0000004200407225 */ /* 0x050fe200078e0008 */
[----:B------:R-:W-:Y:S02]  /*0380*/  CS2R R14, SRZ ;  /* 0x00000000000e7805 */ /* 0x000fe4000001ff00 */
[----:B------:R-:W-:Y:S02]  /*0390*/  CS2R R32, SRZ ;  /* 0x0000000000207805 */ /* 0x000fe4000001ff00 */
[----:B------:R-:W-:Y:S01]  /*03a0*/  CS2R R34, SRZ ;  /* 0x0000000000227805 */ /* 0x000fe2000001ff00 */
[C---:B------:R-:W-:Y:S01]  /*03b0*/  IMAD R19, R0.reuse, R19, R11 ;  /* 0x0000001300137224 */ /* 0x040fe200078e020b */
[----:B------:R-:W-:Y:S01]  /*03c0*/  CS2R R4, SRZ ;  /* 0x0000000000047805 */ /* 0x000fe2000001ff00 */
[----:B------:R-:W-:Y:S01]  /*03d0*/  IMAD R67, R0, R67, R65 ;  /* 0x0000004300437224 */ /* 0x000fe200078e0241 */
[----:B------:R-:W-:-:S02]  /*03e0*/  CS2R R6, SRZ ;  /* 0x0000000000067805 */ /* 0x000fc4000001ff00 */
[----:B------:R-:W-:Y:S02]  /*03f0*/  CS2R R24, SRZ ;  /* 0x0000000000187805 */ /* 0x000fe4000001ff00 */
[----:B------:R-:W-:Y:S02]  /*0400*/  CS2R R26, SRZ ;  /* 0x00000000001a7805 */ /* 0x000fe4000001ff00 */
[----:B------:R-:W-:Y:S02]  /*0410*/  LOP3.LUT R73, R73, UR8, RZ, 0xfc, !PT ;  /* 0x0000000849497c12 */ /* 0x000fe4000f8efcff */
[----:B------:R-:W-:Y:S01]  /*0420*/  LOP3.LUT R78, R2, 0x80, RZ, 0xfc, !PT ;  /* 0x00000080024e7812 */ /* 0x000fe200078efcff */
[----:B------:R-:W-:Y:S06]  /*0430*/  @P3 BRA `(.L_x_64) ;  /* 0x0000000000383947 */ /* 0x000fec0003800000 */
[----:B------:R-:W0:Y:S01]  /*0440*/  LDC.64 R20, c[0x0][0x398] ;  /* 0x0000e600ff147b82 */ /* 0x000e220000000a00 */
[----:B------:R-:W1:Y:S01]  /*0450*/  LDCU UR4, c[0x0][0x38c] ;  /* 0x00007180ff0477ac */ /* 0x000e620008000800 */
[----:B------:R-:W-:Y:S01]  /*0460*/  IMAD.MOV.U32 R18, RZ, RZ, R10 ;  /* 0x000000ffff127224 */ /* 0x000fe200078e000a */
[----:B------:R-:W2:Y:S01]  /*0470*/  LDCU.64 UR14, c[0x0][0x380] ;  /* 0x00007000ff0e77ac */ /* 0x000ea20008000a00 */
[----:B-1----:R-:W-:Y:S02]  /*0480*/  ISETP.GE.AND P4, PT, R2, UR4, PT ;  /* 0x0000000402007c0c */ /* 0x002fe4000bf86270 */
[----:B------:R-:W-:Y:S01]  /*0490*/  ISETP.GE.AND P5, PT, R78, UR4, PT ;  /* 0x000000044e007c0c */ /* 0x000fe2000bfa6270 */
[----:B0-----:R-:W-:Y:S02]  /*04a0*/  IMAD R8, R20, UR9, RZ ;  /* 0x0000000914087c24 */ /* 0x001fe4000f8e02ff */
[----:B------:R-:W-:-:S04]  /*04b0*/  IMAD.WIDE.U32 R16, R73, R20, R18 ;  /* 0x0000001449107225 */ /* 0x000fc800078e0012 */
[----:B------:R-:W-:Y:S01]  /*04c0*/  IMAD R9, R73, R21, R8 ;  /* 0x0000001549097224 */ /* 0x000fe200078e0208 */
[----:B--2---:R-:W-:-:S03]  /*04d0*/  LEA R8, P6, R16, UR14, 0x1 ;  /* 0x0000000e10087c11 */ /* 0x004fc6000f8c08ff */
[----:B------:R-:W-:-:S05]  /*04e0*/  IMAD.IADD R9, R17, 0x1, R9 ;  /* 0x0000000111097824 */ /* 0x000fca00078e0209 */
[----:B------:R-:W-:-:S05]  /*04f0*/  LEA.HI.X R9, R16, UR15, R9, 0x1, P6 ;  /* 0x0000000f10097c11 */ /* 0x000fca000b0f0c09 */
[----:B------:R0:W5:Y:S04]  /*0500*/  @!P4 LDG.E.128 R68, desc[UR10][R8.64] ;  /* 0x0000000a0844c981 */ /* 0x000168000c1e1d00 */
[----:B------:R0:W5:Y:S02]  /*0510*/  @!P5 LDG.E.128 R48, desc[UR10][R8.64+0x100] ;  /* 0x0001000a0830d981 */ /* 0x000164000c1e1d00 */
.L_x_64:
[----:B------:R-:W-:Y:S05]  /*0520*/  BSYNC.RECONVERGENT B0 ;  /* 0x0000000000007941 */ /* 0x000fea0003800200 */
.L_x_63:
[----:B------:R-:W-:Y:S04]  /*0530*/  BSSY.RECONVERGENT B0, `(.L_x_65) ;  /* 0x0000013000007945 */ /* 0x000fe80003800200 */
[----:B------:R-:W-:Y:S05]  /*0540*/  @P0 BRA `(.L_x_66) ;  /* 0x0000000000440947 */ /* 0x000fea0003800000 */
[----:B------:R-:W1:Y:S01]  /*0550*/  LDCU.64 UR14, c[0x0][0x398] ;  /* 0x00007300ff0e77ac */ /* 0x000e620008000a00 */
[----:B0-----:R-:W-:Y:S01]  /*0560*/  IADD3 R9, P4, PT, R73, 0x10, RZ ;  /* 0x0000001049097810 */ /* 0x001fe20007f9e0ff */
[----:B------:R-:W-:Y:S01]  /*0570*/  IMAD.MOV.U32 R17, RZ, RZ, R19 ;  /* 0x000000ffff117224 */ /* 0x000fe200078e0013 */
[----:B------:R-:W-:Y:S01]  /*0580*/  MOV R16, R10 ;  /* 0x0000000a00107202 */ /* 0x000fe20000000f00 */
[----:B------:R-:W0:Y:S02]  /*0590*/  LDCU UR4, c[0x0][0x38c] ;  /* 0x00007180ff0477ac */ /* 0x000e240008000800 */
[----:B------:R-:W-:Y:S01]  /*05a0*/  IMAD.X R8, RZ, RZ, UR9, P4 ;  /* 0x00000009ff087e24 */ /* 0x000fe2000a0e06ff */
[----:B------:R-:W2:Y:S03]  /*05b0*/  LDCU.64 UR16, c[0x0][0x380] ;  /* 0x00007000ff1077ac */ /* 0x000ea60008000a00 */
[----:B-1----:R-:W-:-:S02]  /*05c0*/  IMAD R8, R8, UR14, RZ ;  /* 0x0000000e08087c24 */ /* 0x002fc4000f8e02ff */
[----:B------:R-:W-:Y:S01]  /*05d0*/  IMAD.WIDE.U32 R16, R9, UR14, R16 ;  /* 0x0000000e09107c25 */ /* 0x000fe2000f8e0010 */
[----:B0-----:R-:W-:-:S03]  /*05e0*/  ISETP.GE.AND P5, PT, R2, UR4, PT ;  /* 0x0000000402007c0c */ /* 0x001fc6000bfa6270 */
[----:B------:R-:W-:Y:S01]  /*05f0*/  IMAD R9, R9, UR15, R8 ;  /* 0x0000000f09097c24 */ /* 0x000fe2000f8e0208 */
[----:B------:R-:W-:Y:S02]  /*0600*/  ISETP.GE.AND P6, PT, R78, UR4, PT ;  /* 0x000000044e007c0c */ /* 0x000fe4000bfc6270 */
[----:B--2---:R-:W-:Y:S01]  /*0610*/  LEA R8, P4, R16, UR16, 0x1 ;  /* 0x0000001010087c11 */ /* 0x004fe2000f8808ff */
[----:B------:R-:W-:-:S05]  /*0620*/  IMAD.IADD R9, R17, 0x1, R9 ;  /* 0x0000000111097824 */ /* 0x000fca00078e0209 */
[----:B------:R-:W-:-:S05]  /*0630*/  LEA.HI.X R9, R16, UR17, R9, 0x1, P4 ;  /* 0x0000001110097c11 */ /* 0x000fca000a0f0c09 */
[----:B------:R1:W5:Y:S04]  /*0640*/  @!P5 LDG.E.128 R60, desc[UR10][R8.64] ;  /* 0x0000000a083cd981 */ /* 0x000368000c1e1d00 */
[----:B------:R1:W5:Y:S02]  /*0650*/  @!P6 LDG.E.128 R40, desc[UR10][R8.64+0x100] ;  /* 0x0001000a0828e981 */ /* 0x000364000c1e1d00 */
.L_x_66:
[----:B------:R-:W-:Y:S05]  /*0660*/  BSYNC.RECONVERGENT B0 ;  /* 0x0000000000007941 */ /* 0x000fea0003800200 */
.L_x_65:
[----:B------:R-:W-:Y:S04]  /*0670*/  BSSY.RECONVERGENT B0, `(.L_x_67) ;  /* 0x0000013000007945 */ /* 0x000fe80003800200 */
[----:B------:R-:W-:Y:S05]  /*0680*/  @P1 BRA `(.L_x_68) ;  /* 0x0000000000441947 */ /* 0x000fea0003800000 */
[----:B------:R-:W2:Y:S01]  /*0690*/  LDCU.64 UR14, c[0x0][0x398] ;  /* 0x00007300ff0e77ac */ /* 0x000ea20008000a00 */
[----:B01----:R-:W-:Y:S01]  /*06a0*/  IADD3 R9, P4, PT, R73, 0x20, RZ ;  /* 0x0000002049097810 */ /* 0x003fe20007f9e0ff */
[----:B------:R-:W-:Y:S01]  /*06b0*/  IMAD.MOV.U32 R17, RZ, RZ, R19 ;  /* 0x000000ffff117224 */ /* 0x000fe200078e0013 */
[----:B------:R-:W-:Y:S01]  /*06c0*/  MOV R16, R10 ;  /* 0x0000000a00107202 */ /* 0x000fe20000000f00 */
[----:B------:R-:W0:Y:S02]  /*06d0*/  LDCU UR4, c[0x0][0x38c] ;  /* 0x00007180ff0477ac */ /* 0x000e240008000800 */
[----:B------:R-:W-:Y:S01]  /*06e0*/  IMAD.X R8, RZ, RZ, UR9, P4 ;  /* 0x00000009ff087e24 */ /* 0x000fe2000a0e06ff */
[----:B------:R-:W1:Y:S03]  /*06f0*/  LDCU.64 UR16, c[0x0][0x380] ;  /* 0x00007000ff1077ac */ /* 0x000e660008000a00 */
[----:B--2---:R-:W-:-:S02]  /*0700*/  IMAD R8, R8, UR14, RZ ;  /* 0x0000000e08087c24 */ /* 0x004fc4000f8e02ff */
[----:B------:R-:W-:Y:S01]  /*0710*/  IMAD.WIDE.U32 R16, R9, UR14, R16 ;  /* 0x0000000e09107c25 */ /* 0x000fe2000f8e0010 */
[----:B0-----:R-:W-:-:S03]  /*0720*/  ISETP.GE.AND P5, PT, R2, UR4, PT ;  /* 0x0000000402007c0c */ /* 0x001fc6000bfa6270 */
[----:B------:R-:W-:Y:S01]  /*0730*/  IMAD R9, R9, UR15, R8 ;  /* 0x0000000f09097c24 */ /* 0x000fe2000f8e0208 */
[----:B------:R-:W-:Y:S02]  /*0740*/  ISETP.GE.AND P6, PT, R78, UR4, PT ;  /* 0x000000044e007c0c */ /* 0x000fe4000bfc6270 */
[----:B-1----:R-:W-:Y:S01]  /*0750*/  LEA R8, P4, R16, UR16, 0x1 ;  /* 0x0000001010087c11 */ /* 0x002fe2000f8808ff */
[----:B------:R-:W-:-:S05]  /*0760*/  IMAD.IADD R9, R17, 0x1, R9 ;  /* 0x0000000111097824 */ /* 0x000fca00078e0209 */
[----:B------:R-:W-:-:S05]  /*0770*/  LEA.HI.X R9, R16, UR17, R9, 0x1, P4 ;  /* 0x0000001110097c11 */ /* 0x000fca000a0f0c09 */
[----:B------:R2:W5:Y:S04]  /*0780*/  @!P5 LDG.E.128 R12, desc[UR10][R8.64] ;  /* 0x0000000a080cd981 */ /* 0x000568000c1e1d00 */
[----:B------:R2:W5:Y:S02]  /*0790*/  @!P6 LDG.E.128 R32, desc[UR10][R8.64+0x100] ;  /* 0x0001000a0820e981 */ /* 0x000564000c1e1d00 */
.L_x_68:
[----:B------:R-:W-:Y:S05]  /*07a0*/  BSYNC.RECONVERGENT B0 ;  /* 0x0000000000007941 */ /* 0x000fea0003800200 */
.L_x_67:
[----:B------:R-:W-:Y:S04]  /*07b0*/  BSSY.RECONVERGENT B0, `(.L_x_69) ;  /* 0x0000012000007945 */ /* 0x000fe80003800200 */
[----:B------:R-:W-:Y:S05]  /*07c0*/  @P2 BRA `(.L_x_70) ;  /* 0x0000000000402947 */ /* 0x000fea0003800000 */
[----:B------:R-:W3:Y:S01]  /*07d0*/  LDCU.64 UR14, c[0x0][0x398] ;  /* 0x00007300ff0e77ac */ /* 0x000ee20008000a00 */
[----:B012---:R-:W-:Y:S01]  /*07e0*/  IADD3 R9, P4, PT, R73, 0x30, RZ ;  /* 0x0000003049097810 */ /* 0x007fe20007f9e0ff */
[----:B------:R-:W-:Y:S01]  /*07f0*/  IMAD.MOV.U32 R11, RZ, RZ, R19 ;  /* 0x000000ffff0b7224 */ /* 0x000fe200078e0013 */
[----:B------:R-:W0:Y:S02]  /*0800*/  LDCU UR4, c[0x0][0x38c] ;  /* 0x00007180ff0477ac */ /* 0x000e240008000800 */
[----:B------:R-:W-:Y:S01]  /*0810*/  IADD3.X R8, PT, PT, RZ, UR9, RZ, P4, !PT ;  /* 0x00000009ff087c10 */ /* 0x000fe2000a7fe4ff */
[----:B------:R-:W1:Y:S04]  /*0820*/  LDCU.64 UR16, c[0x0][0x380] ;  /* 0x00007000ff1077ac */ /* 0x000e680008000a00 */
[----:B---3--:R-:W-:-:S02]  /*0830*/  IMAD R8, R8, UR14, RZ ;  /* 0x0000000e08087c24 */ /* 0x008fc4000f8e02ff */
        /* <DEDUP_REMOVED lines=9> */
.L_x_70:
[----:B------:R-:W-:Y:S05]  /*08d0*/  BSYNC.RECONVERGENT B0 ;  /* 0x0000000000007941 */ /* 0x000fea0003800200 */
.L_x_69:
[----:B------:R-:W-:Y:S01]  /*08e0*/  BSSY.RECONVERGENT B0, `(.L_x_71) ;  /* 0x0000020000007945 */ /* 0x000fe20003800200 */
[----:B------:R-:W-:Y:S02]  /*08f0*/  CS2R R16, SRZ ;  /* 0x0000000000107805 */ /* 0x000fe4000001ff00 */
[----:B------:R-:W-:Y:S02]  /*0900*/  CS2R R18, SRZ ;  /* 0x0000000000127805 */ /* 0x000fe4000001ff00 */
[----:B------:R-:W-:Y:S02]  /*0910*/  CS2R R52, SRZ ;  /* 0x0000000000347805 */ /* 0x000fe4000001ff00 */
[----:B------:R-:W-:Y:S02]  /*0920*/  CS2R R54, SRZ ;  /* 0x0000000000367805 */ /* 0x000fe4000001ff00 */
[----:B------:R-:W-:Y:S02]  /*0930*/  CS2R R56, SRZ ;  /* 0x0000000000387805 */ /* 0x000fe4000001ff00 */
[----:B------:R-:W-:-:S02]  /*0940*/  CS2R R58, SRZ ;  /* 0x00000000003a7805 */ /* 0x000fc4000001ff00 */
[----:B------:R-:W-:Y:S02]  /*0950*/  CS2R R44, SRZ ;  /* 0x00000000002c7805 */ /* 0x000fe4000001ff00 */
[----:B------:R-:W-:Y:S02]  /*0960*/  CS2R R46, SRZ ;  /* 0x00000000002e7805 */ /* 0x000fe4000001ff00 */
[----:B0123--:R-:W-:Y:S02]  /*0970*/  CS2R R8, SRZ ;  /* 0x0000000000087805 */ /* 0x00ffe4000001ff00 */
[----:B------:R-:W-:Y:S02]  /*0980*/  CS2R R10, SRZ ;  /* 0x00000000000a7805 */ /* 0x000fe4000001ff00 */
[----:B------:R-:W-:Y:S02]  /*0990*/  CS2R R36, SRZ ;  /* 0x0000000000247805 */ /* 0x000fe4000001ff00 */
[----:B------:R-:W-:-:S02]  /*09a0*/  CS2R R38, SRZ ;  /* 0x0000000000267805 */ /* 0x000fc4000001ff00 */
[----:B------:R-:W-:Y:S02]  /*09b0*/  CS2R R20, SRZ ;  /* 0x0000000000147805 */ /* 0x000fe4000001ff00 */
[----:B------:R-:W-:Y:S02]  /*09c0*/  CS2R R22, SRZ ;  /* 0x0000000000167805 */ /* 0x000fe4000001ff00 */
[----:B------:R-:W-:Y:S02]  /*09d0*/  CS2R R28, SRZ ;  /* 0x00000000001c7805 */ /* 0x000fe4000001ff00 */
[----:B------:R-:W-:Y:S01]  /*09e0*/  CS2R R30, SRZ ;  /* 0x00000000001e7805 */ /* 0x000fe2000001ff00 */
[----:B------:R-:W-:Y:S06]  /*09f0*/  @P3 BRA `(.L_x_72) ;  /* 0x0000000000383947 */ /* 0x000fec0003800000 */
[----:B------:R-:W0:Y:S01]  /*0a00*/  LDC.64 R74, c[0x0][0x3b8] ;  /* 0x0000ee00ff4a7b82 */ /* 0x000e220000000a00 */
[----:B------:R-:W1:Y:S01]  /*0a10*/  LDCU UR4, c[0x0][0x38c] ;  /* 0x00007180ff0477ac */ /* 0x000e620008000800 */
[----:B------:R-:W-:-:S06]  /*0a20*/  MOV R66, R64 ;  /* 0x0000004000427202 */ /* 0x000fcc0000000f00 */
[----:B------:R-:W2:Y:S01]  /*0a30*/  LDC.64 R80, c[0x0][0x3b0] ;  /* 0x0000ec00ff507b82 */ /* 0x000ea20000000a00 */
[----:B-1----:R-:W-:Y:S02]  /*0a40*/  ISETP.GE.AND P4, PT, R2, UR4, PT ;  /* 0x0000000402007c0c */ /* 0x002fe4000bf86270 */
[----:B------:R-:W-:Y:S01]  /*0a50*/  ISETP.GE.AND P5, PT, R78, UR4, PT ;  /* 0x000000044e007c0c */ /* 0x000fe2000bfa6270 */
[----:B0-----:R-:W-:Y:S02]  /*0a60*/  IMAD R72, R74, UR9, RZ ;  /* 0x000000094a487c24 */ /* 0x001fe4000f8e02ff */
[----:B------:R-:W-:-:S04]  /*0a70*/  IMAD.WIDE.U32 R76, R73, R74, R66 ;  /* 0x0000004a494c7225 */ /* 0x000fc800078e0042 */
[----:B------:R-:W-:Y:S01]  /*0a80*/  IMAD R75, R73, R75, R72 ;  /* 0x0000004b494b7224 */ /* 0x000fe200078e0248 */
[----:B--2---:R-:W-:-:S03]  /*0a90*/  LEA R74, P3, R76, R80, 0x1 ;  /* 0x000000504c4a7211 */ /* 0x004fc600078608ff */
[----:B------:R-:W-:-:S05]  /*0aa0*/  IMAD.IADD R72, R77, 0x1, R75 ;  /* 0x000000014d487824 */ /* 0x000fca00078e024b */
[----:B------:R-:W-:-:S05]  /*0ab0*/  LEA.HI.X R75, R76, R81, R72, 0x1, P3 ;  /* 0x000000514c4b7211 */ /* 0x000fca00018f0c48 */
[----:B------:R0:W5:Y:S04]  /*0ac0*/  @!P4 LDG.E.128 R16, desc[UR10][R74.64] ;  /* 0x0000000a4a10c981 */ /* 0x000168000c1e1d00 */
[----:B------:R0:W5:Y:S02]  /*0ad0*/  @!P5 LDG.E.128 R52, desc[UR10][R74.64+0x100] ;  /* 0x0001000a4a34d981 */ /* 0x000164000c1e1d00 */
.L_x_72:
[----:B------:R-:W-:Y:S05]  /*0ae0*/  BSYNC.RECONVERGENT B0 ;  /* 0x0000000000007941 */ /* 0x000fea0003800200 */
.L_x_71:
[----:B------:R-:W-:Y:S04]  /*0af0*/  BSSY.RECONVERGENT B0, `(.L_x_73) ;  /* 0x0000012000007945 */ /* 0x000fe80003800200 */
[----:B------:R-:W-:Y:S05]  /*0b00*/  @P0 BRA `(.L_x_74) ;  /* 0x0000000000400947 */ /* 0x000fea0003800000 */
[----:B------:R-:W1:Y:S01]  /*0b10*/  LDCU.128 UR16, c[0x0][0x3b0] ;  /* 0x00007600ff1077ac */ /* 0x000e620008000c00 */
[----:B0-----:R-:W-:Y:S01]  /*0b20*/  IADD3 R75, P0, PT, R73, 0x10, RZ ;  /* 0x00000010494b7810 */ /* 0x001fe20007f1e0ff */
[----:B------:R-:W-:Y:S01]  /*0b30*/  IMAD.MOV.U32 R77, RZ, RZ, R67 ;  /* 0x000000ffff4d7224 */ /* 0x000fe200078e0043 */
[----:B------:R-:W-:Y:S01]  /*0b40*/  MOV R76, R64 ;  /* 0x00000040004c7202 */ /* 0x000fe20000000f00 */
[----:B------:R-:W0:Y:S02]  /*0b50*/  LDCU UR4, c[0x0][0x38c] ;  /* 0x00007180ff0477ac */ /* 0x000e240008000800 */
[----:B------:R-:W-:-:S04]  /*0b60*/  IMAD.X R72, RZ, RZ, UR9, P0 ;  /* 0x00000009ff487e24 */ /* 0x000fc800080e06ff */
[----:B-1----:R-:W-:Y:S02]  /*0b70*/  IMAD R72, R72, UR18, RZ ;  /* 0x0000001248487c24 */ /* 0x002fe4000f8e02ff */
[----:B------:R-:W-:Y:S01]  /*0b80*/  IMAD.WIDE.U32 R76, R75, UR18, R76 ;  /* 0x000000124b4c7c25 */ /* 0x000fe2000f8e004c */
[----:B0-----:R-:W-:-:S03]  /*0b90*/  ISETP.GE.AND P3, PT, R2, UR4, PT ;  /* 0x0000000402007c0c */ /* 0x001fc6000bf66270 */
[----:B------:R-:W-:Y:S01]  /*0ba0*/  IMAD R75, R75, UR19, R72 ;  /* 0x000000134b4b7c24 */ /* 0x000fe2000f8e0248 */
[----:B------:R-:W-:Y:S02]  /*0bb0*/  ISETP.GE.AND P4, PT, R78, UR4, PT ;  /* 0x000000044e007c0c */ /* 0x000fe4000bf86270 */
[----:B------:R-:W-:Y:S01]  /*0bc0*/  LEA R74, P0, R76, UR16, 0x1 ;  /* 0x000000104c4a7c11 */ /* 0x000fe2000f8008ff */
[----:B------:R-:W-:-:S05]  /*0bd0*/  IMAD.IADD R75, R77, 0x1, R75 ;  /* 0x000000014d4b7824 */ /* 0x000fca00078e024b */
[----:B------:R-:W-:-:S05]  /*0be0*/  LEA.HI.X R75, R76, UR17, R75, 0x1, P0 ;  /* 0x000000114c4b7c11 */ /* 0x000fca00080f0c4b */
[----:B------:R1:W5:Y:S04]  /*0bf0*/  @!P3 LDG.E.128 R56, desc[UR10][R74.64] ;  /* 0x0000000a4a38b981 */ /* 0x000368000c1e1d00 */
[----:B------:R1:W5:Y:S02]  /*0c00*/  @!P4 LDG.E.128 R44, desc[UR10][R74.64+0x100] ;  /* 0x0001000a4a2cc981 */ /* 0x000364000c1e1d00 */
.L_x_74:
[----:B------:R-:W-:Y:S05]  /*0c10*/  BSYNC.RECONVERGENT B0 ;  /* 0x0000000000007941 */ /* 0x000fea0003800200 */
.L_x_73:
[----:B------:R-:W-:Y:S04]  /*0c20*/  BSSY.RECONVERGENT B0, `(.L_x_75) ;  /* 0x0000012000007945 */ /* 0x000fe80003800200 */
[----:B------:R-:W-:Y:S05]  /*0c30*/  @P1 BRA `(.L_x_76) ;  /* 0x0000000000401947 */ /* 0x000fea0003800000 */
[----:B------:R-:W2:Y:S01]  /*0c40*/  LDCU.128 UR16, c[0x0][0x3b0] ;  /* 0x00007600ff1077ac */ /* 0x000ea20008000c00 */
[----:B01----:R-:W-:Y:S01]  /*0c50*/  IADD3 R75, P0, PT, R73, 0x20, RZ ;  /* 0x00000020494b7810 */ /* 0x003fe20007f1e0ff */
[----:B------:R-:W-:Y:S01]  /*0c60*/  IMAD.MOV.U32 R76, RZ, RZ, R64 ;  /* 0x000000ffff4c7224 */ /* 0x000fe200078e0040 */
[----:B------:R-:W0:Y:S02]  /*0c70*/  LDCU UR4, c[0x0][0x38c] ;  /* 0x00007180ff0477ac */ /* 0x000e240008000800 */
[----:B------:R-:W-:Y:S01]  /*0c80*/  IADD3.X R72, PT, PT, RZ, UR9, RZ, P0, !PT ;  /* 0x00000009ff487c10 */ /* 0x000fe200087fe4ff */
[----:B------:R-:W-:-:S04]  /*0c90*/  IMAD.MOV.U32 R77, RZ, RZ, R67 ;  /* 0x000000ffff4d7224 */ /* 0x000fc800078e0043 */
[----:B--2---:R-:W-:Y:S02]  /*0ca0*/  IMAD R72, R72, UR18, RZ ;  /* 0x0000001248487c24 */ /* 0x004fe4000f8e02ff */
[----:B------:R-:W-:Y:S01]  /*0cb0*/  IMAD.WIDE.U32 R76, R75, UR18, R76 ;  /* 0x000000124b4c7c25 */ /* 0x000fe2000f8e004c */
[----:B0-----:R-:W-:-:S03]  /*0cc0*/  ISETP.GE.AND P1, PT, R2, UR4, PT ;  /* 0x0000000402007c0c */ /* 0x001fc6000bf26270 */
[----:B------:R-:W-:Y:S01]  /*0cd0*/  IMAD R75, R75, UR19, R72 ;  /* 0x000000134b4b7c24 */ /* 0x000fe2000f8e0248 */
[----:B------:R-:W-:Y:S02]  /*0ce0*/  ISETP.GE.AND P3, PT, R78, UR4, PT ;  /* 0x000000044e007c0c */ /* 0x000fe4000bf66270 */
[----:B------:R-:W-:Y:S02]  /*0cf0*/  LEA R74, P0, R76, UR16, 0x1 ;  /* 0x000000104c4a7c11 */ /* 0x000fe4000f8008ff */
[----:B------:R-:W-:-:S04]  /*0d00*/  IADD3 R75, PT, PT, R77, R75, RZ ;  /* 0x0000004b4d4b7210 */ /* 0x000fc80007ffe0ff */
[----:B------:R-:W-:-:S05]  /*0d10*/  LEA.HI.X R75, R76, UR17, R75, 0x1, P0 ;  /* 0x000000114c4b7c11 */ /* 0x000fca00080f0c4b */
[----:B------:R2:W5:Y:S04]  /*0d20*/  @!P1 LDG.E.128 R8, desc[UR10][R74.64] ;  /* 0x0000000a4a089981 */ /* 0x000568000c1e1d00 */
[----:B------:R2:W5:Y:S02]  /*0d30*/  @!P3 LDG.E.128 R36, desc[UR10][R74.64+0x100] ;  /* 0x0001000a4a24b981 */ /* 0x000564000c1e1d00 */
.L_x_76:
[----:B------:R-:W-:Y:S05]  /*0d40*/  BSYNC.RECONVERGENT B0 ;  /* 0x0000000000007941 */ /* 0x000fea0003800200 */
.L_x_75:
[----:B------:R-:W-:Y:S04]  /*0d50*/  BSSY.RECONVERGENT B0, `(.L_x_77) ;  /* 0x0000011000007945 */ /* 0x000fe80003800200 */
[----:B------:R-:W-:Y:S05]  /*0d60*/  @P2 BRA `(.L_x_78) ;  /* 0x00000000003c2947 */ /* 0x000fea0003800000 */
[----:B------:R-:W3:Y:S01]  /*0d70*/  LDCU.128 UR16, c[0x0][0x3b0] ;  /* 0x00007600ff1077ac */ /* 0x000ee20008000c00 */
[----:B------:R-:W-:Y:S01]  /*0d80*/  IADD3 R73, P0, PT, R73, 0x30, RZ ;  /* 0x0000003049497810 */ /* 0x000fe20007f1e0ff */
[----:B------:R-:W-:Y:S01]  /*0d90*/  IMAD.MOV.U32 R65, RZ, RZ, R67 ;  /* 0x000000ffff417224 */ /* 0x000fe200078e0043 */
[----:B------:R-:W4:Y:S03]  /*0da0*/  LDCU UR4, c[0x0][0x38c] ;  /* 0x00007180ff0477ac */ /* 0x000f260008000800 */
[----:B------:R-:W-:-:S04]  /*0db0*/  IMAD.X R3, RZ, RZ, UR9, P0 ;  /* 0x00000009ff037e24 */ /* 0x000fc800080e06ff */
[----:B---3--:R-:W-:Y:S02]  /*0dc0*/  IMAD R3, R3, UR18, RZ ;  /* 0x0000001203037c24 */ /* 0x008fe4000f8e02ff */
[----:B------:R-:W-:Y:S01]  /*0dd0*/  IMAD.WIDE.U32 R64, R73, UR18, R64 ;  /* 0x0000001249407c25 */ /* 0x000fe2000f8e0040 */
[----:B----4-:R-:W-:-:S03]  /*0de0*/  ISETP.GE.AND P1, PT, R2, UR4, PT ;  /* 0x0000000402007c0c */ /* 0x010fc6000bf26270 */
[----:B------:R-:W-:Y:S01]  /*0df0*/  IMAD R3, R73, UR19, R3 ;  /* 0x0000001349037c24 */ /* 0x000fe2000f8e0203 */
[----:B------:R-:W-:Y:S02]  /*0e00*/  ISETP.GE.AND P2, PT, R78, UR4, PT ;  /* 0x000000044e007c0c */ /* 0x000fe4000bf46270 */
[----:B------:R-:W-:Y:S02]  /*0e10*/  LEA R2, P0, R64, UR16, 0x1 ;  /* 0x0000001040027c11 */ /* 0x000fe4000f8008ff */
[----:B------:R-:W-:-:S04]  /*0e20*/  IADD3 R3, PT, PT, R65, R3, RZ ;  /* 0x0000000341037210 */ /* 0x000fc80007ffe0ff */
[----:B------:R-:W-:-:S05]  /*0e30*/  LEA.HI.X R3, R64, UR17, R3, 0x1, P0 ;  /* 0x0000001140037c11 */ /* 0x000fca00080f0c03 */
[----:B------:R3:W5:Y:S04]  /*0e40*/  @!P1 LDG.E.128 R20, desc[UR10][R2.64] ;  /* 0x0000000a02149981 */ /* 0x000768000c1e1d00 */
[----:B------:R3:W5:Y:S02]  /*0e50*/  @!P2 LDG.E.128 R28, desc[UR10][R2.64+0x100] ;  /* 0x0001000a021ca981 */ /* 0x000764000c1e1d00 */
.L_x_78:
[----:B------:R-:W-:Y:S05]  /*0e60*/  BSYNC.RECONVERGENT B0 ;  /* 0x0000000000007941 */ /* 0x000fea0003800200 */
.L_x_77:
[----:B-----5:R-:W-:Y:S01]  /*0e70*/  LOP3.LUT R82, R60, 0xffff0000, RZ, 0xc0, !PT ;  /* 0xffff00003c527812 */ /* 0x020fe200078ec0ff */
[----:B------:R-:W-:Y:S01]  /*0e80*/  IMAD.U32 R66, R68, 0x10000, RZ ;  /* 0x0001000044427824 */ /* 0x000fe200078e00ff */
[----:B------:R-:W-:Y:S01]  /*0e90*/  LOP3.LUT R87, R56, 0xffff0000, RZ, 0xc0, !PT ;  /* 0xffff000038577812 */ /* 0x000fe200078ec0ff */
[----:B------:R-:W-:Y:S01]  /*0ea0*/  IMAD.U32 R83, R55, 0x10000, RZ ;  /* 0x0001000037537824 */ /* 0x000fe200078e00ff */
[----:B---3--:R-:W-:Y:S01]  /*0eb0*/  LOP3.LUT R2, R68, 0xffff0000, RZ, 0xc0, !PT ;  /* 0xffff000044027812 */ /* 0x008fe200078ec0ff */
[C---:B------:R-:W-:Y:S01]  /*0ec0*/  IMAD.U32 R68, R71.reuse, 0x10000, RZ ;  /* 0x0001000047447824 */ /* 0x040fe200078e00ff */
[----:B------:R-:W-:Y:S01]  /*0ed0*/  LOP3.LUT R67, R71, 0xffff0000, RZ, 0xc0, !PT ;  /* 0xffff000047437812 */ /* 0x000fe200078ec0ff */
[----:B------:R-:W-:Y:S01]  /*0ee0*/  FMUL.FTZ R114, R82, R87 ;  /* 0x0000005752727220 */ /* 0x000fe20000410000 */
[----:B------:R-:W-:Y:S01]  /*0ef0*/  LOP3.LUT R71, R16, 0xffff0000, RZ, 0xc0, !PT ;  /* 0xffff000010477812 */ /* 0x000fe200078ec0ff */
[----:B------:R-:W-:Y:S01]  /*0f00*/  IMAD.U32 R99, R47, 0x10000, RZ ;  /* 0x000100002f637824 */ /* 0x000fe200078e00ff */
[----:B------:R-:W-:Y:S01]  /*0f10*/  LOP3.LUT R80, R55, 0xffff0000, RZ, 0xc0, !PT ;  /* 0xffff000037507812 */ /* 0x000fe200078ec0ff */
[----:B------:R-:W-:Y:S01]  /*0f20*/  IMAD.U32 R55, R60, 0x10000, RZ ;  /* 0x000100003c377824 */ /* 0x000fe200078e00ff */
[----:B------:R-:W-:Y:S01]  /*0f30*/  SHF.L.U32 R86, R56, 0x10, RZ ;  /* 0x0000001038567819 */ /* 0x000fe200000006ff */
[----:B------:R-:W-:Y:S01]  /*0f40*/  IMAD.U32 R65, R16, 0x10000, RZ ;  /* 0x0001000010417824 */ /* 0x000fe200078e00ff */
[----:B------:R-:W-:Y:S01]  /*0f50*/  LOP3.LUT R100, R12, 0xffff0000, RZ, 0xc0, !PT ;  /* 0xffff00000c647812 */ /* 0x000fe200078ec0ff */
[----:B------:R-:W-:Y:S01]  /*0f60*/  FMUL.FTZ R115, R2, R71 ;  /* 0x0000004702737220 */ /* 0x000fe20000410000 */
[----:B------:R-:W-:Y:S01]  /*0f70*/  LOP3.LUT R113, R8, 0xffff0000, RZ, 0xc0, !PT ;  /* 0xffff000008717812 */ /* 0x000fe200078ec0ff */
[----:B------:R-:W-:Y:S01]  /*0f80*/  FFMA.FTZ R55, R55, R86, R114 ;  /* 0x0000005637377223 */ /* 0x000fe20000010072 */
[----:B------:R-:W-:Y:S01]  /*0f90*/  LOP3.LUT R82, R4, 0xffff0000, RZ, 0xc0, !PT ;  /* 0xffff000004527812 */ /* 0x000fe200078ec0ff */
[----:B------:R-:W-:Y:S01]  /*0fa0*/  IMAD.U32 R104, R8, 0x10000, RZ ;  /* 0x0001000008687824 */ /* 0x000fe200078e00ff */
[----:B------:R-:W-:Y:S01]  /*0fb0*/  LOP3.LUT R87, R20, 0xffff0000, RZ, 0xc0, !PT ;  /* 0xffff000014577812 */ /* 0x000fe200078ec0ff */
[----:B------:R-:W-:Y:S01]  /*0fc0*/  FMUL.FTZ R100, R100, R113 ;  /* 0x0000007164647220 */ /* 0x000fe20000410000 */
[----:B------:R-:W-:Y:S01]  /*0fd0*/  LOP3.LUT R98, R47, 0xffff0000, RZ, 0xc0, !PT ;  /* 0xffff00002f627812 */ /* 0x000fe200078ec0ff */
[----:B------:R-:W-:Y:S01]  /*0fe0*/  IMAD.U32 R113, R4, 0x10000, RZ ;  /* 0x0001000004717824 */ /* 0x000fe200078e00ff */
[----:B------:R-:W-:Y:S01]  /*0ff0*/  SHF.L.U32 R47, R12, 0x10, RZ ;  /* 0x000000100c2f7819 */ /* 0x000fe200000006ff */
[----:B------:R-:W-:Y:S01]  /*1000*/  FMUL.FTZ R116, R82, R87 ;  /* 0x0000005752747220 */ /* 0x000fe20000410000 */
[----:B------:R-:W-:Y:S01]  /*1010*/  IMAD.U32 R114, R20, 0x10000, RZ ;  /* 0x0001000014727824 */ /* 0x000fe200078e00ff */
[----:B------:R-:W-:Y:S01]  /*1020*/  SHF.L.U32 R16, R17, 0x10, RZ ;  /* 0x0000001011107819 */ /* 0x000fe200000006ff */
[----:B------:R-:W-:Y:S01]  /*1030*/  IMAD.U32 R3, R69, 0x10000, RZ ;  /* 0x0001000045037824 */ /* 0x000fe200078e00ff */
[C---:B------:R-:W-:Y:S01]  /*1040*/  SHF.L.U32 R87, R21.reuse, 0x10, RZ ;  /* 0x0000001015577819 */ /* 0x040fe200000006ff */
[----:B------:R-:W-:Y:S01]  /*1050*/  FFMA.FTZ R66, R66, R65, R115 ;  /* 0x0000004142427223 */ /* 0x000fe20000010073 */
[----:B------:R-:W-:Y:S01]  /*1060*/  LOP3.LUT R82, R21, 0xffff0000, RZ, 0xc0, !PT ;  /* 0xffff000015527812 */ /* 0x000fe200078ec0ff */
[----:B------:R-:W-:Y:S01]  /*1070*/  IMAD.U32 R21, R23, 0x10000, RZ ;  /* 0x0001000017157824 */ /* 0x000fe200078e00ff */
[----:B------:R-:W-:Y:S01]  /*1080*/  SHF.L.U32 R60, R61, 0x10, RZ ;  /* 0x000000103d3c7819 */ /* 0x000fe200000006ff */
[----:B------:R-:W-:Y:S01]  /*1090*/  IMAD.U32 R89, R57, 0x10000, RZ ;  /* 0x0001000039597824 */ /* 0x000fe200078e00ff */
[----:B------:R-:W-:Y:S01]  /*10a0*/  LOP3.LUT R86, R23, 0xffff0000, RZ, 0xc0, !PT ;  /* 0xffff000017567812 */ /* 0x000fe200078ec0ff */
[----:B------:R-:W-:-:S02]  /*10b0*/  IMAD.U32 R12, R13, 0x10000, RZ ;  /* 0x000100000d0c7824 */ /* 0x000fc400078e00ff */
[----:B------:R-:W-:Y:S01]  /*10c0*/  FFMA.FTZ R47, R47, R104, R100 ;  /* 0x000000682f2f7223 */ /* 0x000fe20000010064 */
[----:B------:R-:W-:Y:S02]  /*10d0*/  IMAD.U32 R103, R9, 0x10000, RZ ;  /* 0x0001000009677824 */ /* 0x000fe400078e00ff */
[----:B------:R-:W-:Y:S01]  /*10e0*/  FFMA.FTZ R23, R113, R114, R116 ;  /* 0x0000007271177223 */ /* 0x000fe20000010074 */
[----:B------:R-:W-:Y:S01]  /*10f0*/  IMAD.U32 R4, R5, 0x10000, RZ ;  /* 0x0001000005047824 */ /* 0x000fe200078e00ff */
[C---:B------:R-:W-:Y:S01]  /*1100*/  LOP3.LUT R110, R37.reuse, 0xffff0000, RZ, 0xc0, !PT ;  /* 0xffff0000256e7812 */ /* 0x040fe200078ec0ff */
[----:B------:R-:W-:Y:S01]  /*1110*/  IMAD.U32 R2, R37, 0x10000, RZ ;  /* 0x0001000025027824 */ /* 0x000fe200078e00ff */
[----:B------:R-:W-:Y:S01]  /*1120*/  SHF.L.U32 R37, R39, 0x10, RZ ;  /* 0x0000001027257819 */ /* 0x000fe200000006ff */
[----:B------:R-:W-:Y:S01]  /*1130*/  FFMA.FTZ R117, R3, R16, R66 ;  /* 0x0000001003757223 */ /* 0x000fe20000010042 */
[----:B------:R-:W-:Y:S01]  /*1140*/  LOP3.LUT R112, R39, 0xffff0000, RZ, 0xc0, !PT ;  /* 0xffff000027707812 */ /* 0x000fe200078ec0ff */
        /* <DEDUP_REMOVED lines=15> */
[----:B------:R-:W-:Y:S01]  /*1240*/  SHF.L.U32 R69, R70, 0x10, RZ ;  /* 0x0000001046457819 */ /* 0x000fe200000006ff */
[----:B------:R-:W-:Y:S01]  /*1250*/  FFMA.FTZ R64, R64, R17, R117 ;  /* 0x0000001140407223 */ /* 0x000fe20000010075 */
[----:B------:R-:W-:Y:S01]  /*1260*/  SHF.L.U32 R8, R10, 0x10, RZ ;  /* 0x000000100a087819 */ /* 0x000fe200000006ff */
[----:B------:R-:W-:Y:S01]  /*1270*/  FFMA.FTZ R61, R61, R56, R66 ;  /* 0x000000383d3d7223 */ /* 0x000fe20000010042 */
[----:B------:R-:W-:Y:S01]  /*1280*/  SHF.L.U32 R5, R6, 0x10, RZ ;  /* 0x0000001006057819 */ /* 0x000fe200000006ff */
[----:B------:R-:W-:Y:S01]  /*1290*/  FFMA.FTZ R12, R101, R106, R12 ;  /* 0x0000006a650c7223 */ /* 0x000fe2000001000c */
[----:B------:R-:W-:Y:S01]  /*12a0*/  FFMA.FTZ R4, R39, R82, R4 ;  /* 0x0000005227047223 */ /* 0x000fe20000010004 */
[----:B------:R-:W-:Y:S01]  /*12b0*/  LOP3.LUT R70, R70, 0xffff0000, RZ, 0xc0, !PT ;  /* 0xffff000046467812 */ /* 0x000fe200078ec0ff */
[----:B------:R-:W-:Y:S01]  /*12c0*/  FFMA.FTZ R69, R69, R72, R64 ;  /* 0x0000004845457223 */ /* 0x000fe20000010040 */
[----:B012---:R-:W-:Y:S01]  /*12d0*/  LOP3.LUT R75, R18, 0xffff0000, RZ, 0xc0, !PT ;  /* 0xffff0000124b7812 */ /* 0x007fe200078ec0ff */
        /* <DEDUP_REMOVED lines=17> */
[----:B------:R-:W-:Y:S01]  /*13f0*/  FFMA.FTZ R13, R102, R105, R13 ;  /* 0x00000069660d7223 */ /* 0x000fe2000001000d */
        /* <DEDUP_REMOVED lines=13> */
[----:B------:R-:W-:Y:S01]  /*14d0*/  SHF.L.U32 R18, R48, 0x10, RZ ;  /* 0x0000001030127819 */ /* 0x000fe200000006ff */
[----:B------:R-:W-:Y:S01]  /*14e0*/  IMAD.U32 R94, R44, 0x10000, RZ ;  /* 0x000100002c5e7824 */ /* 0x000fe200078e00ff */
[----:B------:R-:W-:Y:S01]  /*14f0*/  SHF.L.U32 R71, R36, 0x10, RZ ;  /* 0x0000001024477819 */ /* 0x000fe200000006ff */
[----:B------:R-:W-:Y:S01]  /*1500*/  IMAD.U32 R10, R32, 0x10000, RZ ;  /* 0x00010000200a7824 */ /* 0x000fe200078e00ff */
[----:B------:R-:W-:Y:S01]  /*1510*/  SHF.L.U32 R100, R24, 0x10, RZ ;  /* 0x0000001018647819 */ /* 0x000fe200000006ff */
[----:B------:R-:W-:-:S02]  /*1520*/  IMAD.U32 R115, R28, 0x10000, RZ ;  /* 0x000100001c737824 */ /* 0x000fc400078e00ff */
[----:B------:R-:W-:Y:S01]  /*1530*/  FFMA.FTZ R67, R67, R74, R68 ;  /* 0x0000004a43437223 */ /* 0x000fe20000010044 */
        /* <DEDUP_REMOVED lines=20> */
[----:B------:R-:W-:Y:S01]  /*1680*/  IMAD.U32 R55, R29, 0x10000, RZ ;  /* 0x000100001d377824 */ /* 0x000fe200078e00ff */
[----:B------:R-:W-:Y:S01]  /*1690*/  SHF.L.U32 R11, R33, 0x10, RZ ;  /* 0x00000010210b7819 */ /* 0x000fe200000006ff */
        /* <DEDUP_REMOVED lines=58> */
[----:B------:R-:W-:Y:S01]  /*1a40*/  FFMA.FTZ R42, R43, R98, R42 ;  /* 0x000000622b2a7223 */ /* 0x000fe2000001002a */
[----:B------:R-:W-:Y:S01]  /*1a50*/  FFMA.FTZ R34, R35, R112, R34 ;  /* 0x0000007023227223 */ /* 0x000fe20000010022 */
[----:B------:R-:W0:Y:S01]  /*1a60*/  S2R R14, SR_TID.X ;  /* 0x00000000000e7919 */ /* 0x000e220000002100 */
[----:B------:R-:W-:Y:S01]  /*1a70*/  FFMA.FTZ R16, R27, R16, R26 ;  /* 0x000000101b107223 */ /* 0x000fe2000001001a */
[----:B------:R-:W-:Y:S01]  /*1a80*/  USHF.L.U32 UR7, UR12, 0x6, URZ ;  /* 0x000000060c077899 */ /* 0x000fe200080006ff */
[----:B------:R-:W-:Y:S01]  /*1a90*/  BSSY.RECONVERGENT B0, `(.L_x_79) ;  /* 0x0000042000007945 */ /* 0x000fe20003800200 */
[----:B------:R-:W1:Y:S04]  /*1aa0*/  SHFL.BFLY PT, R3, R50, 0x8, 0x1f ;  /* 0x0d001f0032037f89 */ /* 0x000e6800000e0000 */
[----:B------:R-:W2:Y:S04]  /*1ab0*/  SHFL.BFLY PT, R5, R42, 0x8, 0x1f ;  /* 0x0d001f002a057f89 */ /* 0x000ea800000e0000 */
[----:B------:R-:W3:Y:S04]  /*1ac0*/  SHFL.BFLY PT, R7, R34, 0x8, 0x1f ;  /* 0x0d001f0022077f89 */ /* 0x000ee800000e0000 */
[----:B------:R-:W4:Y:S01]  /*1ad0*/  SHFL.BFLY PT, R9, R16, 0x8, 0x1f ;  /* 0x0d001f0010097f89 */ /* 0x000f2200000e0000 */
[----:B-1----:R-:W-:Y:S01]  /*1ae0*/  FADD.FTZ R3, R50, R3 ;  /* 0x0000000332037221 */ /* 0x002fe20000010000 */
[----:B--2---:R-:W-:-:S04]  /*1af0*/  FADD.FTZ R4, R42, R5 ;  /* 0x000000052a047221 */ /* 0x004fc80000010000 */
[----:B------:R-:W1:Y:S01]  /*1b00*/  SHFL.BFLY PT, R2, R3, 0x4, 0x1f ;  /* 0x0c801f0003027f89 */ /* 0x000e6200000e0000 */
[----:B---3--:R-:W-:-:S03]  /*1b10*/  FADD.FTZ R8, R34, R7 ;  /* 0x0000000722087221 */ /* 0x008fc60000010000 */
[----:B------:R-:W2:Y:S01]  /*1b20*/  SHFL.BFLY PT, R5, R4, 0x4, 0x1f ;  /* 0x0c801f0004057f89 */ /* 0x000ea200000e0000 */
[----:B----4-:R-:W-:-:S03]  /*1b30*/  FADD.FTZ R11, R16, R9 ;  /* 0x00000009100b7221 */ /* 0x010fc60000010000 */
        /* <DEDUP_REMOVED lines=13> */
[----:B0-----:R-:W-:Y:S02]  /*1c10*/  IMAD.SHL.U32 R6, R14, 0x8, RZ ;  /* 0x000000080e067824 */ /* 0x001fe400078e00ff */
[----:B---3--:R-:W-:Y:S01]  /*1c20*/  FADD.FTZ R10, R9, R10 ;  /* 0x0000000a090a7221 */ /* 0x008fe20000010000 */
[----:B------:R-:W0:Y:S02]  /*1c30*/  SHFL.BFLY PT, R8, R7, 0x1, 0x1f ;  /* 0x0c201f0007087f89 */ /* 0x000e2400000e0000 */
[----:B------:R-:W-:Y:S01]  /*1c40*/  LOP3.LUT P0, RZ, R6, 0x78, RZ, 0xc0, !PT ;  /* 0x0000007806ff7812 */ /* 0x000fe2000780c0ff */
[----:B----4-:R-:W-:Y:S02]  /*1c50*/  FADD.FTZ R11, R12, R3 ;  /* 0x000000030c0b7221 */ /* 0x010fe40000010000 */
[----:B------:R-:W2:Y:S04]  /*1c60*/  SHFL.BFLY PT, R3, R10, 0x1, 0x1f ;  /* 0x0c201f000a037f89 */ /* 0x000ea800000e0000 */
[----:B------:R-:W3:Y:S01]  /*1c70*/  SHFL.BFLY PT, R2, R11, 0x1, 0x1f ;  /* 0x0c201f000b027f89 */ /* 0x000ee200000e0000 */
[----:B-1----:R-:W-:Y:S01]  /*1c80*/  FADD.FTZ R6, R5, R4 ;  /* 0x0000000405067221 */ /* 0x002fe20000010000 */
[----:B0-----:R-:W-:Y:S01]  /*1c90*/  FADD.FTZ R8, R7, R8 ;  /* 0x0000000807087221 */ /* 0x001fe20000010000 */
[----:B--2---:R-:W-:Y:S01]  /*1ca0*/  FADD.FTZ R9, R10, R3 ;  /* 0x000000030a097221 */ /* 0x004fe20000010000 */
[----:B---3--:R-:W-:-:S02]  /*1cb0*/  FADD.FTZ R12, R11, R2 ;  /* 0x000000020b0c7221 */ /* 0x008fc40000010000 */
[----:B------:R-:W-:Y:S05]  /*1cc0*/  @P0 BRA `(.L_x_80) ;  /* 0x0000000000780947 */ /* 0x000fea0003800000 */
[----:B------:R-:W0:Y:S01]  /*1cd0*/  LDCU.64 UR8, c[0x0][0x3e8] ;  /* 0x00007d00ff0877ac */ /* 0x000e220008000a00 */
[----:B------:R-:W1:Y:S01]  /*1ce0*/  LDC.64 R4, c[0x0][0x3f0] ;  /* 0x0000fc00ff047b82 */ /* 0x000e620000000a00 */
[----:B------:R-:W-:Y:S01]  /*1cf0*/  SHF.R.U32.HI R7, RZ, 0x4, R14 ;  /* 0x00000004ff077819 */ /* 0x000fe2000001160e */
[----:B------:R-:W-:Y:S01]  /*1d00*/  UMOV UR4, UR7 ;  /* 0x0000000700047c82 */ /* 0x000fe20008000000 */
[----:B------:R-:W-:Y:S01]  /*1d10*/  UMOV UR5, URZ ;  /* 0x000000ff00057c82 */ /* 0x000fe20008000000 */
[----:B------:R-:W2:Y:S02]  /*1d20*/  LDCU.64 UR14, c[0x0][0x3d0] ;  /* 0x00007a00ff0e77ac */ /* 0x000ea40008000a00 */
[----:B------:R-:W-:Y:S01]  /*1d30*/  VIADD R10, R7, 0x20 ;  /* 0x00000020070a7836 */ /* 0x000fe20000000000 */
[----:B0-----:R-:W-:Y:S02]  /*1d40*/  UIMAD.WIDE.U32 UR4, UR13, UR8, UR4 ;  /* 0x000000080d0472a5 */ /* 0x001fe4000f8e0004 */
[----:B------:R-:W-:-:S02]  /*1d50*/  UIADD3 UR8, UPT, UPT, -UR7, UR6, URZ ;  /* 0x0000000607087290 */ /* 0x000fc4000fffe1ff */
[----:B------:R-:W-:-:S04]  /*1d60*/  UIMAD UR5, UR13, UR9, UR5 ;  /* 0x000000090d0572a4 */ /* 0x000fc8000f8e0205 */
[----:B------:R-:W-:Y:S02]  /*1d70*/  ISETP.GE.AND P3, PT, R7, UR8, PT ;  /* 0x0000000807007c0c */ /* 0x000fe4000bf66270 */
[----:B-1----:R-:W-:Y:S01]  /*1d80*/  IMAD.WIDE.U32 R2, R0, R4, UR4 ;  /* 0x0000000400027e25 */ /* 0x002fe2000f8e0004 */
[----:B------:R-:W-:-:S03]  /*1d90*/  ISETP.GE.AND P1, PT, R10, UR8, PT ;  /* 0x000000080a007c0c */ /* 0x000fc6000bf26270 */
[----:B------:R-:W-:Y:S01]  /*1da0*/  IMAD R4, R0, R5, R3 ;  /* 0x0000000500047224 */ /* 0x000fe200078e0203 */
[C---:B------:R-:W-:Y:S02]  /*1db0*/  IADD3 R3, P0, PT, R7.reuse, R2, RZ ;  /* 0x0000000207037210 */ /* 0x040fe40007f1e0ff */
[C---:B------:R-:W-:Y:S01]  /*1dc0*/  IADD3 R5, PT, PT, R7.reuse, 0x10, RZ ;  /* 0x0000001007057810 */ /* 0x040fe20007ffe0ff */
[----:B------:R-:W-:Y:S01]  /*1dd0*/  VIADD R7, R7, 0x30 ;  /* 0x0000003007077836 */ /* 0x000fe20000000000 */
[----:B------:R-:W-:Y:S02]  /*1de0*/  IADD3.X R4, PT, PT, RZ, R4, RZ, P0, !PT ;  /* 0x00000004ff047210 */ /* 0x000fe400007fe4ff */
[----:B--2---:R-:W-:Y:S02]  /*1df0*/  LEA R2, P4, R3, UR14, 0x2 ;  /* 0x0000000e03027c11 */ /* 0x004fe4000f8810ff */
[----:B------:R-:W-:Y:S02]  /*1e00*/  ISETP.GE.AND P2, PT, R5, UR8, PT ;  /* 0x0000000805007c0c */ /* 0x000fe4000bf46270 */
[----:B------:R-:W-:-:S02]  /*1e10*/  ISETP.GE.AND P0, PT, R7, UR8, PT ;  /* 0x0000000807007c0c */ /* 0x000fc4000bf06270 */
[----:B------:R-:W-:Y:S02]  /*1e20*/  LEA.HI.X R3, R3, UR15, R4, 0x2, P4 ;  /* 0x0000000f03037c11 */ /* 0x000fe4000a0f1404 */
[----:B------:R-:W-:Y:S02]  /*1e30*/  FSEL R5, R6, RZ, !P3 ;  /* 0x000000ff06057208 */ /* 0x000fe40005800000 */
[----:B------:R-:W-:Y:S02]  /*1e40*/  FSEL R7, R8, RZ, !P2 ;  /* 0x000000ff08077208 */ /* 0x000fe40005000000 */
[----:B------:R-:W-:Y:S01]  /*1e50*/  FSEL R9, R9, RZ, !P1 ;  /* 0x000000ff09097208 */ /* 0x000fe20004800000 */
[----:B------:R0:W-:Y:S01]  /*1e60*/  STG.E desc[UR10][R2.64], R5 ;  /* 0x0000000502007986 */ /* 0x0001e2000c10190a */
[----:B------:R-:W-:-:S03]  /*1e70*/  FSEL R11, R12, RZ, !P0 ;  /* 0x000000ff0c0b7208 */ /* 0x000fc60004000000 */
[----:B------:R0:W-:Y:S04]  /*1e80*/  STG.E desc[UR10][R2.64+0x40], R7 ;  /* 0x0000400702007986 */ /* 0x0001e8000c10190a */
[----:B------:R0:W-:Y:S04]  /*1e90*/  STG.E desc[UR10][R2.64+0x80], R9 ;  /* 0x0000800902007986 */ /* 0x0001e8000c10190a */
[----:B------:R0:W-:Y:S02]  /*1ea0*/  STG.E desc[UR10][R2.64+0xc0], R11 ;  /* 0x0000c00b02007986 */ /* 0x0001e4000c10190a */
.L_x_80:
[----:B------:R-:W-:Y:S05]  /*1eb0*/  BSYNC.RECONVERGENT B0 ;  /* 0x0000000000007941 */ /* 0x000fea0003800200 */
.L_x_79:
[----:B------:R-:W-:Y:S01]  /*1ec0*/  UIADD3 UR4, UPT, UPT, UR6, 0x3f, URZ ;  /* 0x0000003f06047890 */ /* 0x000fe2000fffe0ff */
[----:B0-----:R-:W0:Y:S01]  /*1ed0*/  LDC.64 R10, c[0x0][0x440] ;  /* 0x00011000ff0a7b82 */ /* 0x001e220000000a00 */
[----:B------:R-:W-:Y:S02]  /*1ee0*/  BSSY.RECONVERGENT B0, `(.L_x_81) ;  /* 0x0000019000007945 */ /* 0x000fe40003800200 */
[----:B------:R-:W-:-:S04]  /*1ef0*/  USHF.R.S32.HI UR5, URZ, 0x1f, UR4 ;  /* 0x0000001fff057899 */ /* 0x000fc80008011404 */
[----:B------:R-:W-:Y:S01]  /*1f00*/  ULEA.HI UR5, UR5, UR4, URZ, 0x6 ;  /* 0x0000000405057291 */ /* 0x000fe2000f8f30ff */
[----:B------:R-:W1:Y:S03]  /*1f10*/  LDC.64 R12, c[0x0][0x448] ;  /* 0x00011200ff0c7b82 */ /* 0x000e660000000a00 */
[----:B------:R-:W-:-:S04]  /*1f20*/  ULOP3.LUT UR5, UR5, 0xffffffc0, URZ, 0xc0, !UPT ;  /* 0xffffffc005057892 */ /* 0x000fc8000f8ec0ff */
[----:B------:R-:W-:-:S04]  /*1f30*/  UIADD3 UR5, UPT, UPT, UR7, UR4, -UR5 ;  /* 0x0000000407057290 */ /* 0x000fc8000fffe805 */
[----:B------:R-:W-:-:S06]  /*1f40*/  UIADD3 UR5, UPT, UPT, UR4, -UR5, URZ ;  /* 0x8000000504057290 */ /* 0x000fcc000fffe0ff */
[----:B------:R-:W-:-:S04]  /*1f50*/  ISETP.GE.AND P0, PT, R14, UR5, PT ;  /* 0x000000050e007c0c */ /* 0x000fc8000bf06270 */
[----:B------:R-:W-:-:S13]  /*1f60*/  ISETP.GT.U32.OR P0, PT, R14, 0x3f, P0 ;  /* 0x0000003f0e00780c */ /* 0x000fda0000704470 */
[----:B------:R-:W-:Y:S05]  /*1f70*/  @P0 BRA `(.L_x_82) ;  /* 0x00000000003c0947 */ /* 0x000fea0003800000 */
[----:B------:R-:W2:Y:S01]  /*1f80*/  LDC.64 R4, c[0x0][0x418] ;  /* 0x00010600ff047b82 */ /* 0x000ea20000000a00 */
[----:B------:R-:W3:Y:S01]  /*1f90*/  LDCU.64 UR4, c[0x0][0x420] ;  /* 0x00008400ff0477ac */ /* 0x000ee20008000a00 */
[----:B------:R-:W-:Y:S02]  /*1fa0*/  VIADD R2, R14, UR7 ;  /* 0x000000070e027c36 */ /* 0x000fe40008000000 */
[C---:B------:R-:W-:Y:S01]  /*1fb0*/  FMUL.FTZ R6, R96.reuse, 1.4426950216293334961 ;  /* 0x3fb8aa3b60067820 */ /* 0x040fe20000410000 */
[----:B------:R-:W-:Y:S01]  /*1fc0*/  IMAD.MOV.U32 R3, RZ, RZ, RZ ;  /* 0x000000ffff037224 */ /* 0x000fe200078e00ff */
[----:B------:R-:W-:Y:S02]  /*1fd0*/  FSETP.NEU.FTZ.AND P0, PT, R96, -INF , PT ;  /* 0xff8000006000780b */ /* 0x000fe40003f1d000 */
[----:B------:R-:W4:Y:S01]  /*1fe0*/  LDC.64 R8, c[0x0][0x410] ;  /* 0x00010400ff087b82 */ /* 0x000f220000000a00 */
[----:B--2---:R-:W-:-:S04]  /*1ff0*/  IMAD.WIDE.U32 R2, R4, UR13, R2 ;  /* 0x0000000d04027c25 */ /* 0x004fc8000f8e0002 */
[----:B------:R-:W-:Y:S02]  /*2000*/  IMAD R3, R5, UR13, R3 ;  /* 0x0000000d05037c24 */ /* 0x000fe4000f8e0203 */
[----:B---3--:R-:W-:-:S04]  /*2010*/  IMAD.WIDE.U32 R2, R0, UR4, R2 ;  /* 0x0000000400027c25 */ /* 0x008fc8000f8e0002 */
[----:B------:R-:W-:Y:S01]  /*2020*/  IMAD R3, R0, UR5, R3 ;  /* 0x0000000500037c24 */ /* 0x000fe2000f8e0203 */
[----:B----4-:R-:W-:-:S04]  /*2030*/  LEA R4, P1, R2, R8, 0x2 ;  /* 0x0000000802047211 */ /* 0x010fc800078210ff */
[----:B------:R-:W-:Y:S02]  /*2040*/  LEA.HI.X R5, R2, R9, R3, 0x2, P1 ;  /* 0x0000000902057211 */ /* 0x000fe400008f1403 */
[----:B------:R-:W-:-:S05]  /*2050*/  FSEL R3, R6, RZ, P0 ;  /* 0x000000ff06037208 */ /* 0x000fca0000000000 */
[----:B------:R2:W-:Y:S02]  /*2060*/  STG.E desc[UR10][R4.64], R3 ;  /* 0x0000000304007986 */ /* 0x0005e4000c10190a */
.L_x_82:
[----:B------:R-:W-:Y:S05]  /*2070*/  BSYNC.RECONVERGENT B0 ;  /* 0x0000000000007941 */ /* 0x000fea0003800200 */
.L_x_81:
[----:B------:R-:W-:Y:S01]  /*2080*/  USHF.L.U32 UR4, UR12, 0xe, URZ ;  /* 0x0000000e0c047899 */ /* 0x000fe200080006ff */
[----:B------:R-:W-:Y:S01]  /*2090*/  SHF.L.U32 R2, R14, 0x2, RZ ;  /* 0x000000020e027819 */ /* 0x000fe200000006ff */
[----:B------:R-:W3:Y:S01]  /*20a0*/  LDCU.64 UR8, c[0x0][0x458] ;  /* 0x00008b00ff0877ac */ /* 0x000ee20008000a00 */
[----:B--2---:R-:W-:-:S03]  /*20b0*/  IMAD.MOV.U32 R3, RZ, RZ, RZ ;  /* 0x000000ffff037224 */ /* 0x004fc600078e00ff */
[----:B------:R-:W-:-:S05]  /*20c0*/  LOP3.LUT R2, R2, UR4, RZ, 0xfc, !PT ;  /* 0x0000000402027c12 */ /* 0x000fca000f8efcff */
[----:B------:R-:W2:Y:S01]  /*20d0*/  LDCU.64 UR4, c[0x0][0x428] ;  /* 0x00008500ff0477ac */ /* 0x000ea20008000a00 */
[----:B0-----:R-:W-:-:S04]  /*20e0*/  IMAD.WIDE.U32 R2, R10, UR13, R2 ;  /* 0x0000000d0a027c25 */ /* 0x001fc8000f8e0002 */
[----:B------:R-:W-:Y:S01]  /*20f0*/  IMAD R3, R11, UR13, R3 ;  /* 0x0000000d0b037c24 */ /* 0x000fe2000f8e0203 */
[----:B---3--:R-:W-:Y:S01]  /*2100*/  ISETP.NE.U32.AND P0, PT, RZ, UR8, PT ;  /* 0x00000008ff007c0c */ /* 0x008fe2000bf05070 */
[----:B-1----:R-:W-:-:S03]  /*2110*/  IMAD.WIDE.U32 R2, R0, R12, R2 ;  /* 0x0000000c00027225 */ /* 0x002fc600078e0002 */
[----:B------:R-:W-:Y:S01]  /*2120*/  ISETP.NE.AND.EX P0, PT, RZ, UR9, PT, P0 ;  /* 0x00000009ff007c0c */ /* 0x000fe2000bf05300 */
[----:B------:R-:W-:-:S03]  /*2130*/  IMAD R3, R0, R13, R3 ;  /* 0x0000000d00037224 */ /* 0x000fc600078e0203 */
[----:B------:R-:W-:Y:S02]  /*2140*/  ISETP.NE.OR P0, PT, R14, RZ, !P0 ;  /* 0x000000ff0e00720c */ /* 0x000fe40004705670 */
[----:B--2---:R-:W-:-:S04]  /*2150*/  LEA R4, P1, R2, UR4, 0x2 ;  /* 0x0000000402047c11 */ /* 0x004fc8000f8210ff */
        /* <DEDUP_REMOVED lines=18> */
[----:B0-----:R-:W0:Y:S08]  /*2280*/  LDC R5, c[0x0][0x450] ;  /* 0x00011400ff057b82 */ /* 0x001e300000000800 */
[----:B------:R-:W1:Y:S08]  /*2290*/  LDC R7, c[0x0][0x390] ;  /* 0x0000e400ff077b82 */ /* 0x000e700000000800 */
[----:B------:R-:W2:Y:S01]  /*22a0*/  LDC.64 R2, c[0x0][0x458] ;  /* 0x00011600ff027b82 */ /* 0x000ea20000000a00 */
[----:B0-----:R-:W-:-:S04]  /*22b0*/  IMAD R0, R5, UR12, R0 ;  /* 0x0000000c05007c24 */ /* 0x001fc8000f8e0200 */
[----:B-1----:R-:W-:-:S04]  /*22c0*/  IMAD R5, R0, R7, UR13 ;  /* 0x0000000d00057e24 */ /* 0x002fc8000f8e0207 */
[----:B--2---:R-:W-:-:S05]  /*22d0*/  IMAD.WIDE R2, R5, 0x4, R2 ;  /* 0x0000000405027825 */ /* 0x004fca00078e0202 */
[----:B------:R-:W-:Y:S01]  /*22e0*/  STG.E desc[UR10][R2.64], RZ ;  /* 0x000000ff02007986 */ /* 0x000fe2000c10190a */
[----:B------:R-:W-:Y:S05]  /*22f0*/  EXIT ;  /* 0x000000000000794d */ /* 0x000fea0003800000 */
.L_x_83:
        /* <DEDUP_REMOVED lines=16> */
.L_x_155:


//--------------------- .text._ZN7cutlass13device_kernelIN5flash19enable_sm80_to_sm89INS1_16FlashAttnBwdSm80INS1_25CollectiveMainloopBwdSm80ILi1ELi1EN4cute5tupleIJNS5_1CILi64EEES8_NS7_ILi256EEEEEENS_10bfloat16_tEfNS_4arch4Sm80ELb1ELb0ELb1ELb1ELb0ELb0ELb0ELb0ELi2ELi4ELi2ELi2ELb0EEENS1_21CollectiveEpilogueBwdISA_SB_SD_Li256ELb1ELb0ELi4EEENS1_25SingleTileBwdLPTSchedulerILb1ELi64ELb0EEEEEEEEEvNT_6ParamsE --------------------------
	.section	.text._ZN7cutlass13device_kernelIN5flash19enable_sm80_to_sm89INS1_16FlashAttnBwdSm80INS1_25CollectiveMainloopBwdSm80ILi1ELi1EN4cute5tupleIJNS5_1CILi64EEES8_NS7_ILi256EEEEEENS_10bfloat16_tEfNS_4arch4Sm80ELb1ELb0ELb1ELb1ELb0ELb0ELb0ELb0ELi2ELi4ELi2ELi2ELb0EEENS1_21CollectiveEpilogueBwdISA_SB_SD_Li256ELb1ELb0ELi4EEENS1_25SingleTileBwdLPTSchedulerILb1ELi64ELb0EEEEEEEEEvNT_6ParamsE,"ax",@progbits
	.align	128
.text._ZN7cutlass13device_kernelIN5flash19enable_sm80_to_sm89INS1_16FlashAttnBwdSm80INS1_25CollectiveMainloopBwdSm80ILi1ELi1EN4cute5tupleIJNS5_1CILi64EEES8_NS7_ILi256EEEEEENS_10bfloat16_tEfNS_4arch4Sm80ELb1ELb0ELb1ELb1ELb0ELb0ELb0ELb0ELi2ELi4ELi2ELi2ELb0EEENS1_21CollectiveEpilogueBwdISA_SB_SD_Li256ELb1ELb0ELi4EEENS1_25SingleTileBwdLPTSchedulerILb1ELi64ELb0EEEEEEEEEvNT_6ParamsE:
        .type           _ZN7cutlass13device_kernelIN5flash19enable_sm80_to_sm89INS1_16FlashAttnBwdSm80INS1_25CollectiveMainloopBwdSm80ILi1ELi1EN4cute5tupleIJNS5_1CILi64EEES8_NS7_ILi256EEEEEENS_10bfloat16_tEfNS_4arch4Sm80ELb1ELb0ELb1ELb1ELb0ELb0ELb0ELb0ELi2ELi4ELi2ELi2ELb0EEENS1_21CollectiveEpilogueBwdISA_SB_SD_Li256ELb1ELb0ELi4EEENS1_25SingleTileBwdLPTSchedulerILb1ELi64ELb0EEEEEEEEEvNT_6ParamsE,@function
        .size           _ZN7cutlass13device_kernelIN5flash19enable_sm80_to_sm89INS1_16FlashAttnBwdSm80INS1_25CollectiveMainloopBwdSm80ILi1ELi1EN4cute5tupleIJNS5_1CILi64EEES8_NS7_ILi256EEEEEENS_10bfloat16_tEfNS_4arch4Sm80ELb1ELb0ELb1ELb1ELb0ELb0ELb0ELb0ELi2ELi4ELi2ELi2ELb0EEENS1_21CollectiveEpilogueBwdISA_SB_SD_Li256ELb1ELb0ELi4EEENS1_25SingleTileBwdLPTSchedulerILb1ELi64ELb0EEEEEEEEEvNT_6ParamsE,(.L_x_156 - _ZN7cutlass13device_kernelIN5flash19enable_sm80_to_sm89INS1_16FlashAttnBwdSm80INS1_25CollectiveMainloopBwdSm80ILi1ELi1EN4cute5tupleIJNS5_1CILi64EEES8_NS7_ILi256EEEEEENS_10bfloat16_tEfNS_4arch4Sm80ELb1ELb0ELb1ELb1ELb0ELb0ELb0ELb0ELi2ELi4ELi2ELi2ELb0EEENS1_21CollectiveEpilogueBwdISA_SB_SD_Li256ELb1ELb0ELi4EEENS1_25SingleTileBwdLPTSchedulerILb1ELi64ELb0EEEEEEEEEvNT_6ParamsE)
        .other          _ZN7cutlass13device_kernelIN5flash19enable_sm80_to_sm89INS1_16FlashAttnBwdSm80INS1_25CollectiveMainloopBwdSm80ILi1ELi1EN4cute5tupleIJNS5_1CILi64EEES8_NS7_ILi256EEEEEENS_10bfloat16_tEfNS_4arch4Sm80ELb1ELb0ELb1ELb1ELb0ELb0ELb0ELb0ELi2ELi4ELi2ELi2ELb0EEENS1_21CollectiveEpilogueBwdISA_SB_SD_Li256ELb1ELb0ELi4EEENS1_25SingleTileBwdLPTSchedulerILb1ELi64ELb0EEEEEEEEEvNT_6ParamsE,@"STO_CUDA_ENTRY STV_DEFAULT"
_ZN7cutlass13device_kernelIN5flash19enable_sm80_to_sm89INS1_16FlashAttnBwdSm80INS1_25CollectiveMainloopBwdSm80ILi1ELi1EN4cute5tupleIJNS5_1CILi64EEES8_NS7_ILi256EEEEEENS_10bfloat16_tEfNS_4arch4Sm80ELb1ELb0ELb1ELb1ELb0ELb0ELb0ELb0ELi2ELi4ELi2ELi2ELb0EEENS1_21CollectiveEpilogueBwdISA_SB_SD_Li256ELb1ELb0ELi4EEENS1_25SingleTileBwdLPTSchedulerILb1ELi64ELb0EEEEEEEEEvNT_6ParamsE:
[----:B------:R-:W-:Y:S01]  /*0000*/  LDC R1, c[0x0][0x37c] ;  /* 0x0000df00ff017b82 */ /* 0x000fe20000000800 */
[----:B------:R-:W-:Y:S05]  /*0010*/  EXIT ;  /* 0x000000000000794d */ /* 0x000fea0003800000 */
.L_x_84:
        /* <DEDUP_REMOVED lines=14> */
.L_x_156:


//--------------------- .text._ZN7cutlass13device_kernelIN5flash32FlashAttnBwdPostprocessConvertdQIN4cute5tupleIJNS3_1CILi64EEENS5_ILi256EEEEEENS_10bfloat16_tEfNS_4arch4Sm80ELi256ENS3_8TiledMMAINS3_8MMA_AtomIJNS3_30SM80_16x8x16_F32BF16BF16F32_TNEEEENS3_6LayoutINS4_IJNS5_ILi2EEENS5_ILi4EEENS5_ILi1EEEEEENS4_IJSJ_SH_NS5_ILi0EEEEEEEENS4_IJNS5_ILi32EEES6_NS5_ILi16EEEEEEEELb0EEEEEvNT_6ParamsE --------------------------
	.section	.text._ZN7cutlass13device_kernelIN5flash32FlashAttnBwdPostprocessConvertdQIN4cute5tupleIJNS3_1CILi64EEENS5_ILi256EEEEEENS_10bfloat16_tEfNS_4arch4Sm80ELi256ENS3_8TiledMMAINS3_8MMA_AtomIJNS3_30SM80_16x8x16_F32BF16BF16F32_TNEEEENS3_6LayoutINS4_IJNS5_ILi2EEENS5_ILi4EEENS5_ILi1EEEEEENS4_IJSJ_SH_NS5_ILi0EEEEEEEENS4_IJNS5_ILi32EEES6_NS5_ILi16EEEEEEEELb0EEEEEvNT_6ParamsE,"ax",@progbits
	.align	128
.text._ZN7cutlass13device_kernelIN5flash32FlashAttnBwdPostprocessConvertdQIN4cute5tupleIJNS3_1CILi64EEENS5_ILi256EEEEEENS_10bfloat16_tEfNS_4arch4Sm80ELi256ENS3_8TiledMMAINS3_8MMA_AtomIJNS3_30SM80_16x8x16_F32BF16BF16F32_TNEEEENS3_6LayoutINS4_IJNS5_ILi2EEENS5_ILi4EEENS5_ILi1EEEEEENS4_IJSJ_SH_NS5_ILi0EEEEEEEENS4_IJNS5_ILi32EEES6_NS5_ILi16EEEEEEEELb0EEEEEvNT_6ParamsE:
        .type           _ZN7cutlass13device_kernelIN5flash32FlashAttnBwdPostprocessConvertdQIN4cute5tupleIJNS3_1CILi64EEENS5_ILi256EEEEEENS_10bfloat16_tEfNS_4arch4Sm80ELi256ENS3_8TiledMMAINS3_8MMA_AtomIJNS3_30SM80_16x8x16_F32BF16BF16F32_TNEEEENS3_6LayoutINS4_IJNS5_ILi2EEENS5_ILi4EEENS5_ILi1EEEEEENS4_IJSJ_SH_NS5_ILi0EEEEEEEENS4_IJNS5_ILi32EEES6_NS5_ILi16EEEEEEEELb0EEEEEvNT_6ParamsE,@function
        .size           _ZN7cutlass13device_kernelIN5flash32FlashAttnBwdPostprocessConvertdQIN4cute5tupleIJNS3_1CILi64EEENS5_ILi256EEEEEENS_10bfloat16_tEfNS_4arch4Sm80ELi256ENS3_8TiledMMAINS3_8MMA_AtomIJNS3_30SM80_16x8x16_F32BF16BF16F32_TNEEEENS3_6LayoutINS4_IJNS5_ILi2EEENS5_ILi4EEENS5_ILi1EEEEEENS4_IJSJ_SH_NS5_ILi0EEEEEEEENS4_IJNS5_ILi32EEES6_NS5_ILi16EEEEEEEELb0EEEEEvNT_6ParamsE,(.L_x_157 - _ZN7cutlass13device_kernelIN5flash32FlashAttnBwdPostprocessConvertdQIN4cute5tupleIJNS3_1CILi64EEENS5_ILi256EEEEEENS_10bfloat16_tEfNS_4arch4Sm80ELi256ENS3_8TiledMMAINS3_8MMA_AtomIJNS3_30SM80_16x8x16_F32BF16BF16F32_TNEEEENS3_6LayoutINS4_IJNS5_ILi2EEENS5_ILi4EEENS5_ILi1EEEEEENS4_IJSJ_SH_NS5_ILi0EEEEEEEENS4_IJNS5_ILi32EEES6_NS5_ILi16EEEEEEEELb0EEEEEvNT_6ParamsE)
        .other          _ZN7cutlass13device_kernelIN5flash32FlashAttnBwdPostprocessConvertdQIN4cute5tupleIJNS3_1CILi64EEENS5_ILi256EEEEEENS_10bfloat16_tEfNS_4arch4Sm80ELi256ENS3_8TiledMMAINS3_8MMA_AtomIJNS3_30SM80_16x8x16_F32BF16BF16F32_TNEEEENS3_6LayoutINS4_IJNS5_ILi2EEENS5_ILi4EEENS5_ILi1EEEEEENS4_IJSJ_SH_NS5_ILi0EEEEEEEENS4_IJNS5_ILi32EEES6_NS5_ILi16EEEEEEEELb0EEEEEvNT_6ParamsE,@"STO_CUDA_ENTRY STV_DEFAULT"
_ZN7cutlass13device_kernelIN5flash32FlashAttnBwdPostprocessConvertdQIN4cute5tupleIJNS3_1CILi64EEENS5_ILi256EEEEEENS_10bfloat16_tEfNS_4arch4Sm80ELi256ENS3_8TiledMMAINS3_8MMA_AtomIJNS3_30SM80_16x8x16_F32BF16BF16F32_TNEEEENS3_6LayoutINS4_IJNS5_ILi2EEENS5_ILi4EEENS5_ILi1EEEEEENS4_IJSJ_SH_NS5_ILi0EEEEEEEENS4_IJNS5_ILi32EEES6_NS5_ILi16EEEEEEEELb0EEEEEvNT_6ParamsE:
        /* <DEDUP_REMOVED lines=17> */
.L_x_85:
[----:B------:R-:W0:Y:S01]  /*0110*/  LDC.64 R6, c[0x0][0x3e0] ;  /* 0x0000f800ff067b82 */ /* 0x000e220000000a00 */
[----:B------:R-:W1:Y:S01]  /*0120*/  LDCU.64 UR4, c[0x0][0x3e8] ;  /* 0x00007d00ff0477ac */ /* 0x000e620008000a00 */
[----:B0-----:R-:W-:-:S05]  /*0130*/  IMAD.WIDE.U32 R6, R9, 0x4, R6 ;  /* 0x0000000409067825 */ /* 0x001fca00078e0006 */
[----:B------:R-:W2:Y:S01]  /*0140*/  LDG.E R76, desc[UR6][R6.64] ;  /* 0x00000006064c7981 */ /* 0x000ea2000c1e1900 */
[----:B-1----:R-:W-:-:S04]  /*0150*/  UISETP.NE.U32.AND UP0, UPT, UR4, URZ, UPT ;  /* 0x000000ff0400728c */ /* 0x002fc8000bf05070 */
[----:B------:R-:W-:Y:S01]  /*0160*/  UISETP.NE.AND.EX UP0, UPT, UR5, URZ, UPT, UP0 ;  /* 0x000000ff0500728c */ /* 0x000fe2000bf05300 */
[--C-:B--2---:R-:W-:Y:S01]  /*0170*/  IMAD R2, R9, 0x40, R76.reuse ;  /* 0x0000004009027824 */ /* 0x104fe200078e024c */
[----:B------:R-:W-:-:S04]  /*0180*/  SHF.R.S32.HI R77, RZ, 0x1f, R76 ;  /* 0x0000001fff4d7819 */ /* 0x000fc8000001144c */
[----:B------:R-:W-:-:S04]  /*0190*/  SHF.R.S32.HI R3, RZ, 0x1f, R2 ;  /* 0x0000001fff037819 */ /* 0x000fc80000011402 */
[----:B------:R-:W-:-:S04]  /*01a0*/  LEA.HI R3, R3, R2, RZ, 0x6 ;  /* 0x0000000203037211 */ /* 0x000fc800078f30ff */
[----:B------:R-:W-:-:S04]  /*01b0*/  SHF.L.U32 R3, R3, 0x8, RZ ;  /* 0x0000000803037819 */ /* 0x000fc800000006ff */
[----:B------:R-:W-:-:S04]  /*01c0*/  LOP3.LUT R4, R3, 0xffffc000, RZ, 0xc0, !PT ;  /* 0xffffc00003047812 */ /* 0x000fc800078ec0ff */
[----:B------:R-:W-:Y:S01]  /*01d0*/  SHF.R.S32.HI R5, RZ, 0x1f, R4 ;  /* 0x0000001fff057819 */ /* 0x000fe20000011404 */
[----:B------:R-:W-:Y:S06]  /*01e0*/  BRA.U !UP0, `(.L_x_88) ;  /* 0x0000000108107547 */ /* 0x000fec000b800000 */
.L_x_87:
[----:B------:R-:W0:Y:S02]  /*01f0*/  LDC.64 R2, c[0x0][0x3e8] ;  /* 0x0000fa00ff027b82 */ /* 0x000e240000000a00 */
[----:B0-----:R-:W-:-:S06]  /*0200*/  IMAD.WIDE.U32 R2, R9, 0x4, R2 ;  /* 0x0000000409027825 */ /* 0x001fcc00078e0002 */
[----:B------:R0:W5:Y:S01]  /*0210*/  LDG.E R2, desc[UR6][R2.64] ;  /* 0x0000000602027981 */ /* 0x000162000c1e1900 */
[----:B------:R-:W-:Y:S05]  /*0220*/  BRA `(.L_x_86) ;  /* 0x0000000000087947 */ /* 0x000fea0003800000 */
.L_x_88:
[----:B------:R-:W2:Y:S02]  /*0230*/  LDG.E R7, desc[UR6][R6.64+0x4] ;  /* 0x0000040606077981 */ /* 0x000ea4000c1e1900 */
[----:B--2---:R-:W-:-:S07]  /*0240*/  IMAD.IADD R2, R7, 0x1, -R76 ;  /* 0x0000000107027824 */ /* 0x004fce00078e0a4c */
.L_x_86:
[----:B0-----:R-:W-:Y:S01]  /*0250*/  IMAD.SHL.U32 R3, R0, 0x40, RZ ;  /* 0x0000004000037824 */ /* 0x001fe200078e00ff */
[----:B------:R-:W-:-:S04]  /*0260*/  ISETP.NE.AND.EX P0, PT, R11, RZ, PT, P0 ;  /* 0x000000ff0b00720c */ /* 0x000fc80003f05300 */
[----:B-----5:R-:W-:-:S13]  /*0270*/  ISETP.GT.AND P2, PT, R2, R3, PT ;  /* 0x000000030200720c */ /* 0x020fda0003f44270 */
[----:B------:R-:W-:Y:S05]  /*0280*/  @!P2 EXIT P0 ;  /* 0x000000000000a94d */ /* 0x000fea0000000000 */
[----:B------:R-:W0:Y:S01]  /*0290*/  S2R R68, SR_TID.X ;  /* 0x0000000000447919 */ /* 0x000e220000002100 */
[----:B------:R-:W1:Y:S01]  /*02a0*/  S2UR UR8, SR_CTAID.Y ;  /* 0x00000000000879c3 */ /* 0x000e620000002600 */
[----:B------:R-:W2:Y:S01]  /*02b0*/  LDCU.64 UR4, c[0x0][0x3a0] ;  /* 0x00007400ff0477ac */ /* 0x000ea20008000a00 */
[----:B------:R-:W-:Y:S01]  /*02c0*/  SEL R72, R9, RZ, !P1 ;  /* 0x000000ff09487207 */ /* 0x000fe20004800000 */
[----:B------:R-:W3:Y:S05]  /*02d0*/  LDCU.64 UR10, c[0x0][0x380] ;  /* 0x00007000ff0a77ac */ /* 0x000eea0008000a00 */
[----:B------:R-:W1:Y:S01]  /*02e0*/  LDC.64 R10, c[0x0][0x398] ;  /* 0x0000e600ff0a7b82 */ /* 0x000e620000000a00 */
[----:B0-----:R-:W-:-:S05]  /*02f0*/  SHF.L.U32 R69, R68, 0x2, RZ ;  /* 0x0000000244457819 */ /* 0x001fca00000006ff */
[----:B------:R-:W-:-:S05]  /*0300*/  IMAD R7, R0, 0x4000, R69 ;  /* 0x0000400000077824 */ /* 0x000fca00078e0245 */
[----:B------:R-:W-:-:S04]  /*0310*/  IADD3 R4, P0, PT, R7, R4, RZ ;  /* 0x0000000407047210 */ /* 0x000fc80007f1e0ff */
[----:B------:R-:W-:-:S03]  /*0320*/  IADD3.X R5, PT, PT, RZ, R5, RZ, P0, !PT ;  /* 0x00000005ff057210 */ /* 0x000fc600007fe4ff */
[----:B-1----:R-:W-:-:S04]  /*0330*/  IMAD.WIDE.U32 R4, R10, UR8, R4 ;  /* 0x000000080a047c25 */ /* 0x002fc8000f8e0004 */
[----:B------:R-:W-:Y:S02]  /*0340*/  IMAD R5, R11, UR8, R5 ;  /* 0x000000080b057c24 */ /* 0x000fe4000f8e0205 */
[----:B--2---:R-:W-:-:S04]  /*0350*/  IMAD.WIDE.U32 R4, R72, UR4, R4 ;  /* 0x0000000448047c25 */ /* 0x004fc8000f8e0004 */
[----:B------:R-:W-:Y:S01]  /*0360*/  IMAD R5, R72, UR5, R5 ;  /* 0x0000000548057c24 */ /* 0x000fe2000f8e0205 */
[----:B---3--:R-:W-:-:S04]  /*0370*/  LEA R70, P0, R4, UR10, 0x2 ;  /* 0x0000000a04467c11 */ /* 0x008fc8000f8010ff */
[----:B------:R-:W-:Y:S01]  /*0380*/  LEA.HI.X R71, R4, UR11, R5, 0x2, P0 ;  /* 0x0000000b04477c11 */ /* 0x000fe200080f1405 */
[----:B------:R-:W0:Y:S01]  /*0390*/  S2UR UR5, SR_CgaCtaId ;  /* 0x00000000000579c3 */ /* 0x000e220000008800 */
[----:B------:R-:W-:Y:S01]  /*03a0*/  UMOV UR4, 0x400 ;  /* 0x0000040000047882 */ /* 0x000fe20000000000 */
[----:B------:R-:W-:Y:S01]  /*03b0*/  VIADDMNMX R2, R2, -R3, 0x40, PT ;  /* 0x0000004002027446 */ /* 0x000fe20003800903 */
[----:B------:R-:W1:Y:S01]  /*03c0*/  LDCU.64 UR10, c[0x0][0x3d0] ;  /* 0x00007a00ff0a77ac */ /* 0x000e620008000a00 */
[----:B------:R-:W2:Y:S04]  /*03d0*/  LDG.E.128 R4, desc[UR6][R70.64] ;  /* 0x0000000646047981 */ /* 0x000ea8000c1e1d00 */
[----:B------:R-:W3:Y:S04]  /*03e0*/  LDG.E.128 R8, desc[UR6][R70.64+0x1000] ;  /* 0x0010000646087981 */ /* 0x000ee8000c1e1d00 */
[----:B------:R-:W4:Y:S04]  /*03f0*/  LDG.E.128 R12, desc[UR6][R70.64+0x2000] ;  /* 0x00200006460c7981 */ /* 0x000f28000c1e1d00 */
[----:B------:R-:W5:Y:S04]  /*0400*/  LDG.E.128 R16, desc[UR6][R70.64+0x3000] ;  /* 0x0030000646107981 */ /* 0x000f68000c1e1d00 */
        /* <DEDUP_REMOVED lines=11> */
[----:B------:R1:W5:Y:S01]  /*04c0*/  LDG.E.128 R64, desc[UR6][R70.64+0xf000] ;  /* 0x00f0000646407981 */ /* 0x000362000c1e1d00 */
[----:B0-----:R-:W-:Y:S01]  /*04d0*/  ULEA UR4, UR5, UR4, 0x18 ;  /* 0x0000000405047291 */ /* 0x001fe2000f8ec0ff */
[----:B------:R-:W-:Y:S01]  /*04e0*/  SHF.L.U32 R3, R68, 0x1, RZ ;  /* 0x0000000144037819 */ /* 0x000fe200000006ff */
[----:B------:R-:W0:Y:S01]  /*04f0*/  LDCU UR5, c[0x0][0x3b4] ;  /* 0x00007680ff0577ac */ /* 0x000e220008000800 */
[----:B------:R-:W-:Y:S01]  /*0500*/  SHF.R.U32.HI R73, RZ, 0x5, R68 ;  /* 0x00000005ff497819 */ /* 0x000fe20000011644 */
[----:B------:R-:W-:Y:S01]  /*0510*/  BSSY.RECONVERGENT B0, `(.L_x_89) ;  /* 0x0000111000007945 */ /* 0x000fe20003800200 */
[----:B------:R-:W-:-:S02]  /*0520*/  LOP3.LUT R3, R3, 0x6, RZ, 0xc0, !PT ;  /* 0x0000000603037812 */ /* 0x000fc400078ec0ff */
[----:B------:R-:W-:Y:S02]  /*0530*/  LEA R75, R68, UR4, 0x4 ;  /* 0x00000004444b7c11 */ /* 0x000fe4000f8e20ff */
[----:B-1----:R-:W-:Y:S02]  /*0540*/  SHF.R.U32.HI R71, RZ, 0x3, R68 ;  /* 0x00000003ff477819 */ /* 0x002fe40000011644 */
[----:B------:R-:W-:Y:S02]  /*0550*/  LOP3.LUT R74, R69, 0x40, RZ, 0xc0, !PT ;  /* 0x00000040454a7812 */ /* 0x000fe400078ec0ff */
[----:B------:R-:W-:Y:S02]  /*0560*/  IADD3 R70, P0, PT, R73, R76, RZ ;  /* 0x0000004c49467210 */ /* 0x000fe40007f1e0ff */
[----:B------:R-:W-:-:S03]  /*0570*/  LOP3.LUT R74, R74, 0x8, R71, 0xf8, !PT ;  /* 0x000000084a4a7812 */ /* 0x000fc600078ef847 */
[----:B------:R-:W-:Y:S02]  /*0580*/  IMAD.X R71, RZ, RZ, R77, P0 ;  /* 0x000000ffff477224 */ /* 0x000fe400000e064d */
[----:B------:R-:W-:Y:S01]  /*0590*/  IMAD.WIDE.U32 R70, R0, 0x40, R70 ;  /* 0x0000004000467825 */ /* 0x000fe200078e0046 */
[----:B--2---:R1:W-:Y:S04]  /*05a0*/  STS.128 [R75], R4 ;  /* 0x000000044b007388 */ /* 0x0043e80000000c00 */
[----:B---3--:R2:W-:Y:S04]  /*05b0*/  STS.128 [R75+0x1000], R8 ;  /* 0x001000084b007388 */ /* 0x0085e80000000c00 */
[----:B----4-:R3:W-:Y:S04]  /*05c0*/  STS.128 [R75+0x2000], R12 ;  /* 0x0020000c4b007388 */ /* 0x0107e80000000c00 */
[----:B-----5:R4:W-:Y:S04]  /*05d0*/  STS.128 [R75+0x3000], R16 ;  /* 0x003000104b007388 */ /* 0x0209e80000000c00 */
[----:B------:R-:W-:Y:S01]  /*05e0*/  STS.128 [R75+0x4000], R20 ;  /* 0x004000144b007388 */ /* 0x000fe20000000c00 */
[C---:B-1----:R-:W-:Y:S01]  /*05f0*/  SHF.L.U32 R6, R68.reuse, 0x9, RZ ;  /* 0x0000000944067819 */ /* 0x042fe200000006ff */
[----:B------:R-:W-:-:S02]  /*0600*/  IMAD R5, R68, -0xc, R75 ;  /* 0xfffffff444057824 */ /* 0x000fc400078e024b */
[----:B------:R-:W-:Y:S01]  /*0610*/  STS.128 [R75+0x5000], R24 ;  /* 0x005000184b007388 */ /* 0x000fe20000000c00 */
[----:B------:R-:W-:Y:S01]  /*0620*/  IMAD.SHL.U32 R4, R68, 0x8, RZ ;  /* 0x0000000844047824 */ /* 0x000fe200078e00ff */
[----:B--2---:R-:W-:Y:S02]  /*0630*/  SHF.R.U32.HI R11, RZ, 0x1, R68 ;  /* 0x00000001ff0b7819 */ /* 0x004fe40000011644 */
[----:B------:R-:W-:Y:S01]  /*0640*/  STS.128 [R75+0x6000], R28 ;  /* 0x0060001c4b007388 */ /* 0x000fe20000000c00 */
[----:B---3--:R-:W-:Y:S01]  /*0650*/  LOP3.LUT R12, R6, 0x3c00, RZ, 0xc0, !PT ;  /* 0x00003c00060c7812 */ /* 0x008fe200078ec0ff */
[----:B------:R-:W-:Y:S01]  /*0660*/  VIADD R15, R73, 0x8 ;  /* 0x00000008490f7836 */ /* 0x000fe20000000000 */
[--C-:B------:R-:W-:Y:S01]  /*0670*/  LOP3.LUT R3, R3, 0x1c00, R4.reuse, 0xf8, !PT ;  /* 0x00001c0003037812 */ /* 0x100fe200078ef804 */
[----:B------:R-:W-:Y:S01]  /*0680*/  STS.128 [R75+0x7000], R32 ;  /* 0x007000204b007388 */ /* 0x000fe20000000c00 */
[----:B------:R-:W-:Y:S01]  /*0690*/  LOP3.LUT R10, R4, 0x8, RZ, 0xc0, !PT ;  /* 0x00000008040a7812 */ /* 0x000fe200078ec0ff */
[----:B----4-:R-:W-:Y:S01]  /*06a0*/  VIADD R19, R73, 0x28 ;  /* 0x0000002849137836 */ /* 0x010fe20000000000 */
[----:B------:R-:W-:Y:S01]  /*06b0*/  LOP3.LUT R14, R3, 0x100, R4, 0xf8, !PT ;  /* 0x00000100030e7812 */ /* 0x000fe200078ef804 */
[----:B------:R-:W-:Y:S01]  /*06c0*/  STS.128 [R75+0x8000], R36 ;  /* 0x008000244b007388 */ /* 0x000fe20000000c00 */
[----:B------:R-:W-:-:S02]  /*06d0*/  LOP3.LUT R3, R12, 0x30, R11, 0xf8, !PT ;  /* 0x000000300c037812 */ /* 0x000fc400078ef80b */
[----:B------:R-:W-:Y:S01]  /*06e0*/  LOP3.LUT R4, R4, 0xf8, RZ, 0xc0, !PT ;  /* 0x000000f804047812 */ /* 0x000fe200078ec0ff */
[----:B------:R-:W-:Y:S01]  /*06f0*/  STS.128 [R75+0x9000], R40 ;  /* 0x009000284b007388 */ /* 0x000fe20000000c00 */
[--C-:B------:R-:W-:Y:S02]  /*0700*/  LOP3.LUT R10, R10, 0x40, R11.reuse, 0xf8, !PT ;  /* 0x000000400a0a7812 */ /* 0x100fe400078ef80b */
[----:B0-----:R-:W-:Y:S01]  /*0710*/  ISETP.GE.AND P0, PT, R4, UR5, PT ;  /* 0x0000000504007c0c */ /* 0x001fe2000bf06270 */
[----:B------:R-:W-:Y:S01]  /*0720*/  STS.128 [R75+0xa000], R44 ;  /* 0x00a0002c4b007388 */ /* 0x000fe20000000c00 */
[----:B------:R-:W0:Y:S01]  /*0730*/  LDCU UR5, c[0x0][0x3d8] ;  /* 0x00007b00ff0577ac */ /* 0x000e220008000800 */
[----:B------:R-:W-:Y:S02]  /*0740*/  SHF.R.U32.HI R13, RZ, 0x4, R68 ;  /* 0x00000004ff0d7819 */ /* 0x000fe40000011644 */
[----:B------:R-:W-:Y:S01]  /*0750*/  STS.128 [R75+0xb000], R48 ;  /* 0x00b000304b007388 */ /* 0x000fe20000000c00 */
[----:B------:R-:W-:-:S02]  /*0760*/  LOP3.LUT R74, R74, 0x8, R11, 0x78, !PT ;  /* 0x000000084a4a7812 */ /* 0x000fc400078e780b */
[----:B------:R-:W-:Y:S01]  /*0770*/  LOP3.LUT R16, R10, 0x8, R13, 0x78, !PT ;  /* 0x000000080a107812 */ /* 0x000fe200078e780d */
[----:B------:R-:W-:Y:S01]  /*0780*/  STS.128 [R75+0xc000], R52 ;  /* 0x00c000344b007388 */ /* 0x000fe20000000c00 */
[----:B------:R-:W-:Y:S02]  /*0790*/  IADD3 R17, PT, PT, R73, 0x10, RZ ;  /* 0x0000001049117810 */ /* 0x000fe40007ffe0ff */
[-C--:B------:R-:W-:Y:S01]  /*07a0*/  ISETP.GE.OR P6, PT, R15, R2.reuse, P0 ;  /* 0x000000020f00720c */ /* 0x080fe200007c6670 */
[----:B------:R-:W-:Y:S01]  /*07b0*/  STS.128 [R75+0xd000], R56 ;  /* 0x00d000384b007388 */ /* 0x000fe20000000c00 */
[-C--:B------:R-:W-:Y:S01]  /*07c0*/  ISETP.GE.OR P5, PT, R17, R2.reuse, P0 ;  /* 0x000000021100720c */ /* 0x080fe200007a6670 */
[C---:B------:R-:W-:Y:S01]  /*07d0*/  VIADD R15, R73.reuse, 0x18 ;  /* 0x00000018490f7836 */ /* 0x040fe20000000000 */
[----:B------:R-:W-:Y:S01]  /*07e0*/  IADD3 R17, PT, PT, R73, 0x20, RZ ;  /* 0x0000002049117810 */ /* 0x000fe20007ffe0ff */
[----:B------:R-:W-:Y:S01]  /*07f0*/  STS.128 [R75+0xe000], R60 ;  /* 0x00e0003c4b007388 */ /* 0x000fe20000000c00 */
[----:B------:R-:W-:-:S02]  /*0800*/  ISETP.GE.OR P2, PT, R19, R2, P0 ;  /* 0x000000021300720c */ /* 0x000fc40000746670 */
[----:B------:R-:W-:Y:S01]  /*0810*/  ISETP.GE.OR P3, PT, R17, R2, P0 ;  /* 0x000000021100720c */ /* 0x000fe20000766670 */
[----:B------:R-:W-:Y:S01]  /*0820*/  STS.128 [R75+0xf000], R64 ;  /* 0x00f000404b007388 */ /* 0x000fe20000000c00 */
[----:B------:R-:W-:Y:S01]  /*0830*/  LOP3.LUT R3, R3, R16, RZ, 0xfc, !PT ;  /* 0x0000001003037212 */ /* 0x000fe200078efcff */
[----:B------:R-:W-:Y:S01]  /*0840*/  BAR.SYNC.DEFER_BLOCKING 0x0 ;  /* 0x0000000000007b1d */ /* 0x000fe20000010000 */
[-C--:B------:R-:W-:Y:S02]  /*0850*/  ISETP.GE.OR P4, PT, R15, R2.reuse, P0 ;  /* 0x000000020f00720c */ /* 0x080fe40000786670 */
[----:B------:R-:W-:Y:S02]  /*0860*/  LOP3.LUT R69, R14, 0x30, R69, 0xf8, !PT ;  /* 0x000000300e457812 */ /* 0x000fe400078ef845 */
[----:B------:R-:W-:Y:S02]  /*0870*/  ISETP.GE.OR P1, PT, R73, R2, P0 ;  /* 0x000000024900720c */ /* 0x000fe40000726670 */
[----:B------:R-:W-:-:S04]  /*0880*/  LOP3.LUT R0, R69, R74, RZ, 0xfc, !PT ;  /* 0x0000004a45007212 */ /* 0x000fc800078efcff */
[----:B------:R-:W-:Y:S01]  /*0890*/  LEA R0, R0, UR4, 0x1 ;  /* 0x0000000400007c11 */ /* 0x000fe2000f8e08ff */
[----:B------:R-:W0:Y:S04]  /*08a0*/  LDS R6, [R5] ;  /* 0x0000000005067984 */ /* 0x000e280000000800 */
[----:B------:R-:W1:Y:S04]  /*08b0*/  LDS R7, [R5+0x400] ;  /* 0x0004000005077984 */ /* 0x000e680000000800 */
        /* <DEDUP_REMOVED lines=13> */
[----:B--2---:R-:W-:Y:S01]  /*0990*/  FMUL.FTZ R8, R8, UR5 ;  /* 0x0000000508087c20 */ /* 0x004fe20008410000 */
[----:B------:R-:W-:Y:S02]  /*09a0*/  F2FP.BF16.F32.PACK_AB R6, R7, R6 ;  /* 0x000000060706723e */ /* 0x000fe400000010ff */
[----:B------:R-:W2:Y:S01]  /*09b0*/  LDS R23, [R5+0x2c00] ;  /* 0x002c000005177984 */ /* 0x000ea20000000800 */
[----:B---3--:R-:W-:-:S03]  /*09c0*/  FMUL.FTZ R9, R9, UR5 ;  /* 0x0000000509097c20 */ /* 0x008fc60008410000 */
[----:B------:R-:W3:Y:S02]  /*09d0*/  LDS R30, [R5+0x4800] ;  /* 0x00480000051e7984 */ /* 0x000ee40000000800 */
[----:B------:R-:W-:Y:S01]  /*09e0*/  F2FP.BF16.F32.PACK_AB R7, R9, R8 ;  /* 0x000000080907723e */ /* 0x000fe200000010ff */
[----:B----4-:R-:W-:Y:S01]  /*09f0*/  FMUL.FTZ R9, R12, UR5 ;  /* 0x000000050c097c20 */ /* 0x010fe20008410000 */
[----:B------:R-:W4:Y:S01]  /*0a00*/  LDS R31, [R5+0x4c00] ;  /* 0x004c0000051f7984 */ /* 0x000f220000000800 */
[----:B-----5:R-:W-:-:S03]  /*0a10*/  FMUL.FTZ R12, R24, UR5 ;  /* 0x00000005180c7c20 */ /* 0x020fc60008410000 */
        /* <DEDUP_REMOVED lines=12> */
[----:B------:R-:W-:Y:S02]  /*0ae0*/  F2FP.BF16.F32.PACK_AB R9, R10, R9 ;  /* 0x000000090a09723e */ /* 0x000fe400000010ff */
[----:B------:R-:W5:Y:S01]  /*0af0*/  LDS R29, [R5+0x4400] ;  /* 0x00440000051d7984 */ /* 0x000f620000000800 */
[----:B0-----:R-:W-:-:S03]  /*0b00*/  FMUL.FTZ R21, R21, UR5 ;  /* 0x0000000515157c20 */ /* 0x001fc60008410000 */
[----:B------:R-:W0:Y:S01]  /*0b10*/  LDS R35, [R5+0x5c00] ;  /* 0x005c000005237984 */ /* 0x000e220000000800 */
[----:B-1----:R-:W-:Y:S01]  /*0b20*/  FMUL.FTZ R22, R22, UR5 ;  /* 0x0000000516167c20 */ /* 0x002fe20008410000 */
[----:B------:R-:W-:Y:S02]  /*0b30*/  F2FP.BF16.F32.PACK_AB R10, R21, R20 ;  /* 0x00000014150a723e */ /* 0x000fe400000010ff */
[----:B------:R-:W1:Y:S01]  /*0b40*/  LDS R17, [R5+0x6400] ;  /* 0x0064000005117984 */ /* 0x000e620000000800 */
[----:B--2---:R-:W-:-:S03]  /*0b50*/  FMUL.FTZ R23, R23, UR5 ;  /* 0x0000000517177c20 */ /* 0x004fc60008410000 */
[----:B------:R-:W2:Y:S01]  /*0b60*/  LDS R25, [R5+0x7800] ;  /* 0x0078000005197984 */ /* 0x000ea20000000800 */
[----:B---3--:R-:W-:Y:S01]  /*0b70*/  FMUL.FTZ R21, R30, UR5 ;  /* 0x000000051e157c20 */ /* 0x008fe20008410000 */
[----:B------:R-:W-:Y:S02]  /*0b80*/  F2FP.BF16.F32.PACK_AB R11, R23, R22 ;  /* 0x00000016170b723e */ /* 0x000fe400000010ff */
        /* <DEDUP_REMOVED lines=23> */
[----:B--2---:R-:W-:-:S03]  /*0d00*/  FMUL.FTZ R39, R25, UR5 ;  /* 0x0000000519277c20 */ /* 0x004fc60008410000 */
[----:B------:R-:W2:Y:S01]  /*0d10*/  LDS R49, [R5+0x8800] ;  /* 0x0088000005317984 */ /* 0x000ea20000000800 */
[----:B---3--:R-:W-:-:S03]  /*0d20*/  FMUL.FTZ R42, R24, UR5 ;  /* 0x00000005182a7c20 */ /* 0x008fc60008410000 */
[----:B------:R-:W3:Y:S01]  /*0d30*/  LDS R33, [R5+0x9400] ;  /* 0x0094000005217984 */ /* 0x000ee20000000800 */
[----:B----4-:R-:W-:Y:S01]  /*0d40*/  FMUL.FTZ R19, R19, UR5 ;  /* 0x0000000513137c20 */ /* 0x010fe20008410000 */
[----:B------:R-:W-:Y:S02]  /*0d50*/  F2FP.BF16.F32.PACK_AB R39, R42, R39 ;  /* 0x000000272a27723e */ /* 0x000fe400000010ff */
[----:B------:R-:W4:Y:S01]  /*0d60*/  LDS R29, [R5+0x9000] ;  /* 0x00900000051d7984 */ /* 0x000f220000000800 */
[----:B-----5:R-:W-:-:S03]  /*0d70*/  FMUL.FTZ R16, R16, UR5 ;  /* 0x0000000510107c20 */ /* 0x020fc60008410000 */
[----:B------:R-:W5:Y:S01]  /*0d80*/  LDS R28, [R5+0x9800] ;  /* 0x00980000051c7984 */ /* 0x000f620000000800 */
[----:B------:R-:W-:Y:S01]  /*0d90*/  FMUL.FTZ R23, R34, UR5 ;  /* 0x0000000522177c20 */ /* 0x000fe20008410000 */
[----:B------:R-:W-:Y:S02]  /*0da0*/  F2FP.BF16.F32.PACK_AB R16, R16, R19 ;  /* 0x000000131010723e */ /* 0x000fe400000010ff */
[----:B------:R-:W5:Y:S01]  /*0db0*/  LDS R32, [R5+0x9c00] ;  /* 0x009c000005207984 */ /* 0x000f620000000800 */
[----:B------:R-:W-:Y:S01]  /*0dc0*/  FMUL.FTZ R14, R14, UR5 ;  /* 0x000000050e0e7c20 */ /* 0x000fe20008410000 */
[----:B------:R-:W-:Y:S02]  /*0dd0*/  F2FP.BF16.F32.PACK_AB R23, R26, R23 ;  /* 0x000000171a17723e */ /* 0x000fe400000010ff */
[----:B------:R-:W5:Y:S01]  /*0de0*/  LDS R31, [R5+0xa400] ;  /* 0x00a40000051f7984 */ /* 0x000f620000000800 */
[----:B------:R-:W-:Y:S01]  /*0df0*/  FMUL.FTZ R34, R18, UR5 ;  /* 0x0000000512227c20 */ /* 0x000fe20008410000 */
[----:B------:R-:W-:-:S02]  /*0e00*/  F2FP.BF16.F32.PACK_AB R14, R35, R14 ;  /* 0x0000000e230e723e */ /* 0x000fc400000010ff */
[----:B------:R-:W5:Y:S01]  /*0e10*/  LDS R30, [R5+0xac00] ;  /* 0x00ac0000051e7984 */ /* 0x000f620000000800 */
[----:B------:R-:W-:-:S03]  /*0e20*/  FMUL.FTZ R15, R15, UR5 ;  /* 0x000000050f0f7c20 */ /* 0x000fc60008410000 */
[----:B------:R-:W5:Y:S01]  /*0e30*/  LDS R17, [R5+0xb000] ;  /* 0x00b0000005117984 */ /* 0x000f620000000800 */
[----:B------:R-:W-:Y:S01]  /*0e40*/  FMUL.FTZ R51, R47, UR5 ;  /* 0x000000052f337c20 */ /* 0x000fe20008410000 */
[----:B------:R-:W-:Y:S02]  /*0e50*/  F2FP.BF16.F32.PACK_AB R15, R15, R34 ;  /* 0x000000220f0f723e */ /* 0x000fe400000010ff */
[----:B------:R-:W5:Y:S01]  /*0e60*/  LDS R25, [R5+0xd000] ;  /* 0x00d0000005197984 */ /* 0x000f620000000800 */
[----:B0-----:R-:W-:-:S03]  /*0e70*/  FMUL.FTZ R52, R48, UR5 ;  /* 0x0000000530347c20 */ /* 0x001fc60008410000 */
[----:B------:R-:W0:Y:S01]  /*0e80*/  LDS R41, [R5+0xd400] ;  /* 0x00d4000005297984 */ /* 0x000e220000000800 */
[----:B-1----:R-:W-:-:S03]  /*0e90*/  FMUL.FTZ R54, R50, UR5 ;  /* 0x0000000532367c20 */ /* 0x002fc60008410000 */
[----:B------:R-:W1:Y:S01]  /*0ea0*/  LDS R24, [R5+0xd800] ;  /* 0x00d8000005187984 */ /* 0x000e620000000800 */
[----:B--2---:R-:W-:Y:S01]  /*0eb0*/  FMUL.FTZ R53, R49, UR5 ;  /* 0x0000000531357c20 */ /* 0x004fe20008410000 */
[----:B------:R-:W-:Y:S02]  /*0ec0*/  F2FP.BF16.F32.PACK_AB R49, R52, R51 ;  /* 0x000000333431723e */ /* 0x000fe400000010ff */
[----:B------:R-:W-:Y:S01]  /*0ed0*/  LDS R40, [R5+0xdc00] ;  /* 0x00dc000005287984 */ /* 0x000fe20000000800 */
[----:B---3--:R-:W-:Y:S01]  /*0ee0*/  FMUL.FTZ R52, R33, UR5 ;  /* 0x0000000521347c20 */ /* 0x008fe20008410000 */
[----:B------:R-:W-:Y:S02]  /*0ef0*/  F2FP.BF16.F32.PACK_AB R51, R54, R53 ;  /* 0x000000353633723e */ /* 0x000fe400000010ff */
[----:B------:R-:W2:Y:S01]  /*0f00*/  LDS R19, [R5+0xc800] ;  /* 0x00c8000005137984 */ /* 0x000ea20000000800 */
[----:B----4-:R-:W-:-:S03]  /*0f10*/  FMUL.FTZ R29, R29, UR5 ;  /* 0x000000051d1d7c20 */ /* 0x010fc60008410000 */
[----:B------:R-:W3:Y:S01]  /*0f20*/  LDS R36, [R5+0xcc00] ;  /* 0x00cc000005247984 */ /* 0x000ee20000000800 */
[----:B-----5:R-:W-:-:S03]  /*0f30*/  FMUL.FTZ R28, R28, UR5 ;  /* 0x000000051c1c7c20 */ /* 0x020fc60008410000 */
[----:B------:R-:W4:Y:S01]  /*0f40*/  LDS R27, [R5+0xa000] ;  /* 0x00a00000051b7984 */ /* 0x000f220000000800 */
[----:B------:R-:W-:-:S03]  /*0f50*/  FMUL.FTZ R33, R32, UR5 ;  /* 0x0000000520217c20 */ /* 0x000fc60008410000 */
        /* <DEDUP_REMOVED lines=10> */
[----:B0-----:R-:W-:-:S03]  /*1000*/  FMUL.FTZ R28, R41, UR5 ;  /* 0x00000005291c7c20 */ /* 0x001fc60008410000 */
[----:B------:R-:W0:Y:S01]  /*1010*/  LDS R37, [R5+0xc400] ;  /* 0x00c4000005257984 */ /* 0x000e220000000800 */
[----:B-1----:R-:W-:Y:S01]  /*1020*/  FMUL.FTZ R24, R24, UR5 ;  /* 0x0000000518187c20 */ /* 0x002fe20008410000 */
[----:B------:R-:W-:Y:S02]  /*1030*/  F2FP.BF16.F32.PACK_AB R28, R28, R25 ;  /* 0x000000191c1c723e */ /* 0x000fe400000010ff */
[----:B------:R-:W1:Y:S04]  /*1040*/  LDS R44, [R5+0xe000] ;  /* 0x00e00000052c7984 */ /* 0x000e680000000800 */
        /* <DEDUP_REMOVED lines=15> */
[----:B------:R0:W5:Y:S01]  /*1140*/  LDS R50, [R5+0xfc00] ;  /* 0x00fc000005327984 */ /* 0x0001620000000800 */
[----:B------:R-:W-:Y:S01]  /*1150*/  FMUL.FTZ R38, R38, UR5 ;  /* 0x0000000526267c20 */ /* 0x000fe20008410000 */
[----:B------:R-:W-:-:S02]  /*1160*/  F2FP.BF16.F32.PACK_AB R27, R53, R30 ;  /* 0x0000001e351b723e */ /* 0x000fc400000010ff */
[----:B------:R-:W-:Y:S01]  /*1170*/  STS [R0+0x10000], R6 ;  /* 0x0100000600007388 */ /* 0x000fe20000000800 */
[----:B------:R-:W-:Y:S01]  /*1180*/  FMUL.FTZ R34, R34, UR5 ;  /* 0x0000000522227c20 */ /* 0x000fe20008410000 */
[----:B------:R-:W-:Y:S02]  /*1190*/  F2FP.BF16.F32.PACK_AB R35, R38, R35 ;  /* 0x000000232623723e */ /* 0x000fe400000010ff */
[----:B0-----:R-:W-:Y:S01]  /*11a0*/  F2FP.BF16.F32.PACK_AB R5, R52, R29 ;  /* 0x0000001d3405723e */ /* 0x001fe200000010ff */
[----:B------:R-:W-:Y:S01]  /*11b0*/  FMUL.FTZ R29, R40, UR5 ;  /* 0x00000005281d7c20 */ /* 0x000fe20008410000 */
[----:B------:R-:W-:Y:S01]  /*11c0*/  STS [R0+0x10100], R7 ;  /* 0x0101000700007388 */ /* 0x000fe20000000800 */
[----:B------:R-:W-:Y:S01]  /*11d0*/  FMUL.FTZ R37, R37, UR5 ;  /* 0x0000000525257c20 */ /* 0x000fe20008410000 */
[----:B-1----:R-:W-:Y:S02]  /*11e0*/  FMUL.FTZ R44, R44, UR5 ;  /* 0x000000052c2c7c20 */ /* 0x002fe40008410000 */
[----:B------:R-:W-:Y:S01]  /*11f0*/  F2FP.BF16.F32.PACK_AB R29, R29, R24 ;  /* 0x000000181d1d723e */ /* 0x000fe200000010ff */
[----:B------:R0:W-:Y:S01]  /*1200*/  STS [R0+0x14400], R5 ;  /* 0x0144000500007388 */ /* 0x0001e20000000800 */
[----:B------:R-:W1:Y:S01]  /*1210*/  LDC.64 R24, c[0x0][0x3c8] ;  /* 0x0000f200ff187b82 */ /* 0x000e620000000a00 */
[----:B------:R-:W-:Y:S01]  /*1220*/  FMUL.FTZ R19, R46, UR5 ;  /* 0x000000052e137c20 */ /* 0x000fe20008410000 */
[----:B------:R-:W-:Y:S01]  /*1230*/  F2FP.BF16.F32.PACK_AB R34, R37, R34 ;  /* 0x000000222522723e */ /* 0x000fe200000010ff */
[----:B------:R1:W-:Y:S01]  /*1240*/  STS [R0+0x10400], R8 ;  /* 0x0104000800007388 */ /* 0x0003e20000000800 */
[----:B--2---:R-:W-:-:S02]  /*1250*/  FMUL.FTZ R42, R42, UR5 ;  /* 0x000000052a2a7c20 */ /* 0x004fc40008410000 */
[----:B------:R-:W-:Y:S01]  /*1260*/  F2FP.BF16.F32.PACK_AB R19, R19, R44 ;  /* 0x0000002c1313723e */ /* 0x000fe200000010ff */
[----:B------:R-:W-:Y:S01]  /*1270*/  STS [R0+0x11000], R10 ;  /* 0x0110000a00007388 */ /* 0x000fe20000000800 */
[----:B---3--:R-:W-:Y:S01]  /*1280*/  FMUL.FTZ R45, R45, UR5 ;  /* 0x000000052d2d7c20 */ /* 0x008fe20008410000 */
[----:B0-----:R-:W-:Y:S02]  /*1290*/  HFMA2 R5, -RZ, RZ, 0, 0 ;  /* 0x00000000ff057431 */ /* 0x001fe400000001ff */
[----:B------:R-:W-:Y:S01]  /*12a0*/  STS [R0+0x11100], R11 ;  /* 0x0111000b00007388 */ /* 0x000fe20000000800 */
[----:B----4-:R-:W-:Y:S01]  /*12b0*/  FMUL.FTZ R43, R43, UR5 ;  /* 0x000000052b2b7c20 */ /* 0x010fe20008410000 */
[----:B------:R-:W-:Y:S02]  /*12c0*/  F2FP.BF16.F32.PACK_AB R42, R45, R42 ;  /* 0x0000002a2d2a723e */ /* 0x000fe400000010ff */
[----:B------:R-:W-:Y:S01]  /*12d0*/  STS [R0+0x10500], R9 ;  /* 0x0105000900007388 */ /* 0x000fe20000000800 */
[----:B-----5:R-:W-:-:S03]  /*12e0*/  FMUL.FTZ R48, R48, UR5 ;  /* 0x0000000530307c20 */ /* 0x020fc60008410000 */
[----:B------:R-:W-:Y:S01]  /*12f0*/  STS [R0+0x11400], R12 ;  /* 0x0114000c00007388 */ /* 0x000fe20000000800 */
[----:B------:R-:W-:Y:S01]  /*1300*/  FMUL.FTZ R47, R47, UR5 ;  /* 0x000000052f2f7c20 */ /* 0x000fe20008410000 */
[----:B------:R-:W-:Y:S02]  /*1310*/  F2FP.BF16.F32.PACK_AB R43, R48, R43 ;  /* 0x0000002b302b723e */ /* 0x000fe400000010ff */
[----:B------:R-:W-:Y:S01]  /*1320*/  STS [R0+0x11500], R13 ;  /* 0x0115000d00007388 */ /* 0x000fe20000000800 */
[----:B-1----:R-:W-:-:S04]  /*1330*/  IMAD.WIDE.U32 R6, R24, UR8, R4 ;  /* 0x0000000818067c25 */ /* 0x002fc8000f8e0004 */
[----:B------:R-:W-:Y:S01]  /*1340*/  FMUL.FTZ R50, R50, UR5 ;  /* 0x0000000532327c20 */ /* 0x000fe20008410000 */
[----:B------:R-:W-:Y:S01]  /*1350*/  UIADD3 UR5, UPT, UPT, UR4, 0x10000, URZ ;  /* 0x0001000004057890 */ /* 0x000fe2000fffe0ff */
[----:B------:R-:W-:Y:S01]  /*1360*/  STS [R0+0x12000], R20 ;  /* 0x0120001400007388 */ /* 0x000fe20000000800 */
[----:B------:R-:W-:Y:S02]  /*1370*/  IMAD R7, R25, UR8, R7 ;  /* 0x0000000819077c24 */ /* 0x000fe4000f8e0207 */
[----:B------:R-:W-:Y:S01]  /*1380*/  F2FP.BF16.F32.PACK_AB R47, R50, R47 ;  /* 0x0000002f322f723e */ /* 0x000fe200000010ff */
[----:B------:R-:W-:Y:S01]  /*1390*/  STS [R0+0x12100], R21 ;  /* 0x0121001500007388 */ /* 0x000fe20000000800 */
[C---:B------:R-:W-:Y:S01]  /*13a0*/  IMAD.WIDE.U32 R4, R72.reuse, UR10, R6 ;  /* 0x0000000a48047c25 */ /* 0x040fe2000f8e0006 */
[C---:B------:R-:W-:Y:S02]  /*13b0*/  LEA R8, R3.reuse, UR5, 0x1 ;  /* 0x0000000503087c11 */ /* 0x040fe4000f8e08ff */
[----:B------:R-:W-:Y:S01]  /*13c0*/  STS [R0+0x13000], R14 ;  /* 0x0130000e00007388 */ /* 0x000fe20000000800 */
[----:B------:R-:W-:Y:S01]  /*13d0*/  IMAD R7, R72, UR11, R5 ;  /* 0x0000000b48077c24 */ /* 0x000fe2000f8e0205 */
[----:B------:R-:W-:-:S02]  /*13e0*/  LEA R3, R3, UR4, 0x1 ;  /* 0x0000000403037c11 */ /* 0x000fc4000f8e08ff */
[----:B------:R-:W-:Y:S04]  /*13f0*/  STS [R0+0x13100], R15 ;  /* 0x0131000f00007388 */ /* 0x000fe80000000800 */
        /* <DEDUP_REMOVED lines=8> */
[----:B------:R0:W-:Y:S04]  /*1480*/  STS [R0+0x14500], R17 ;  /* 0x0145001100007388 */ /* 0x0001e80000000800 */
[----:B------:R1:W-:Y:S04]  /*1490*/  STS [R0+0x15400], R27 ;  /* 0x0154001b00007388 */ /* 0x0003e80000000800 */
[----:B------:R1:W-:Y:S01]  /*14a0*/  STS [R0+0x15500], R35 ;  /* 0x0155002300007388 */ /* 0x0003e20000000800 */
[C---:B0-----:R-:W-:Y:S01]  /*14b0*/  VIADD R17, R73.reuse, 0x30 ;  /* 0x0000003049117836 */ /* 0x041fe20000000000 */
[----:B------:R-:W-:-:S02]  /*14c0*/  IADD3 R73, PT, PT, R73, 0x38, RZ ;  /* 0x0000003849497810 */ /* 0x000fc40007ffe0ff */
[----:B------:R1:W-:Y:S04]  /*14d0*/  STS [R0+0x16000], R34 ;  /* 0x0160002200007388 */ /* 0x0003e80000000800 */
[----:B------:R1:W-:Y:S04]  /*14e0*/  STS [R0+0x16100], R36 ;  /* 0x0161002400007388 */ /* 0x0003e80000000800 */
[----:B------:R1:W-:Y:S04]  /*14f0*/  STS [R0+0x17000], R19 ;  /* 0x0170001300007388 */ /* 0x0003e80000000800 */
[----:B------:R1:W-:Y:S04]  /*1500*/  STS [R0+0x17100], R42 ;  /* 0x0171002a00007388 */ /* 0x0003e80000000800 */
[----:B------:R1:W-:Y:S04]  /*1510*/  STS [R0+0x16400], R28 ;  /* 0x0164001c00007388 */ /* 0x0003e80000000800 */
[----:B------:R1:W-:Y:S04]  /*1520*/  STS [R0+0x16500], R29 ;  /* 0x0165001d00007388 */ /* 0x0003e80000000800 */
[----:B------:R1:W-:Y:S04]  /*1530*/  STS [R0+0x17400], R43 ;  /* 0x0174002b00007388 */ /* 0x0003e80000000800 */
[----:B------:R1:W-:Y:S01]  /*1540*/  STS [R0+0x17500], R47 ;  /* 0x0175002f00007388 */ /* 0x0003e20000000800 */
[----:B------:R-:W-:Y:S06]  /*1550*/  BAR.SYNC.DEFER_BLOCKING 0x0 ;  /* 0x0000000000007b1d */ /* 0x000fec0000010000 */
[----:B------:R-:W-:Y:S05]  /*1560*/  @P1 BRA `(.L_x_90) ;  /* 0x00000000002c1947 */ /* 0x000fea0003800000 */
[----:B------:R-:W0:Y:S01]  /*1570*/  LDS.128 R8, [R8] ;  /* 0x0000000008087984 */ /* 0x000e220000000c00 */
[----:B------:R-:W2:Y:S01]  /*1580*/  LDCU.64 UR4, c[0x0][0x3c0] ;  /* 0x00007800ff0477ac */ /* 0x000ea20008000a00 */
[----:B------:R-:W-:Y:S01]  /*1590*/  IMAD.MOV.U32 R6, RZ, RZ, R4 ;  /* 0x000000ffff067224 */ /* 0x000fe200078e0004 */
[----:B------:R-:W3:Y:S01]  /*15a0*/  LDCU.64 UR8, c[0x0][0x3a8] ;  /* 0x00007500ff0877ac */ /* 0x000ee20008000a00 */
[----:B--2---:R-:W-:Y:S02]  /*15b0*/  IMAD R15, R71, UR4, RZ ;  /* 0x00000004470f7c24 */ /* 0x004fe4000f8e02ff */
[----:B------:R-:W-:-:S04]  /*15c0*/  IMAD.WIDE.U32 R12, R70, UR4, R6 ;  /* 0x00000004460c7c25 */ /* 0x000fc8000f8e0006 */
[----:B------:R-:W-:Y:S01]  /*15d0*/  IMAD R15, R70, UR5, R15 ;  /* 0x00000005460f7c24 */ /* 0x000fe2000f8e020f */
[----:B---3--:R-:W-:-:S04]  /*15e0*/  LEA R14, P1, R12, UR8, 0x1 ;  /* 0x000000080c0e7c11 */ /* 0x008fc8000f8208ff */
[----:B------:R-:W-:-:S04]  /*15f0*/  IADD3 R13, PT, PT, R13, R15, RZ ;  /* 0x0000000f0d0d7210 */ /* 0x000fc80007ffe0ff */
[----:B------:R-:W-:-:S05]  /*1600*/  LEA.HI.X R15, R12, UR9, R13, 0x1, P1 ;  /* 0x000000090c0f7c11 */ /* 0x000fca00088f0c0d */
[----:B0-----:R0:W-:Y:S02]  /*1610*/  STG.E.128 desc[UR6][R14.64], R8 ;  /* 0x000000080e007986 */ /* 0x0011e4000c101d06 */
.L_x_90:
[----:B------:R-:W-:Y:S05]  /*1620*/  BSYNC.RECONVERGENT B0 ;  /* 0x0000000000007941 */ /* 0x000fea0003800200 */
.L_x_89:
[----:B0-----:R0:W2:Y:S01]  /*1630*/  LDS.128 R8, [R3+0x10100] ;  /* 0x0101000003087984 */ /* 0x0010a20000000c00 */
[----:B------:R-:W-:Y:S01]  /*1640*/  BSSY.RECONVERGENT B0, `(.L_x_91) ;  /* 0x0000011000007945 */ /* 0x000fe20003800200 */
[-C--:B------:R-:W-:Y:S02]  /*1650*/  ISETP.GE.OR P1, PT, R17, R2.reuse, P0 ;  /* 0x000000021100720c */ /* 0x080fe40000726670 */
[----:B------:R-:W-:Y:S01]  /*1660*/  ISETP.GE.OR P0, PT, R73, R2, P0 ;  /* 0x000000024900720c */ /* 0x000fe20000706670 */
[----:B------:R-:W-:-:S12]  /*1670*/  @P6 BRA `(.L_x_92) ;  /* 0x0000000000346947 */ /* 0x000fd80003800000 */
[----:B------:R-:W3:Y:S01]  /*1680*/  LDCU.64 UR4, c[0x0][0x3c0] ;  /* 0x00007800ff0477ac */ /* 0x000ee20008000a00 */
[----:B------:R-:W-:Y:S01]  /*1690*/  IADD3 R15, P6, PT, R70, 0x8, RZ ;  /* 0x00000008460f7810 */ /* 0x000fe20007fde0ff */
[----:B------:R-:W-:Y:S01]  /*16a0*/  IMAD.MOV.U32 R13, RZ, RZ, R7 ;  /* 0x000000ffff0d7224 */ /* 0x000fe200078e0007 */
[----:B------:R-:W-:Y:S01]  /*16b0*/  MOV R12, R4 ;  /* 0x00000004000c7202 */ /* 0x000fe20000000f00 */
[----:B------:R-:W4:Y:S02]  /*16c0*/  LDCU.64 UR8, c[0x0][0x3a8] ;  /* 0x00007500ff0877ac */ /* 0x000f240008000a00 */
[----:B-1----:R-:W-:-:S04]  /*16d0*/  IMAD.X R0, RZ, RZ, R71, P6 ;  /* 0x000000ffff007224 */ /* 0x002fc800030e0647 */
[----:B---3--:R-:W-:Y:S02]  /*16e0*/  IMAD R0, R0, UR4, RZ ;  /* 0x0000000400007c24 */ /* 0x008fe4000f8e02ff */
[----:B------:R-:W-:-:S04]  /*16f0*/  IMAD.WIDE.U32 R12, R15, UR4, R12 ;  /* 0x000000040f0c7c25 */ /* 0x000fc8000f8e000c */
[----:B------:R-:W-:Y:S01]  /*1700*/  IMAD R15, R15, UR5, R0 ;  /* 0x000000050f0f7c24 */ /* 0x000fe2000f8e0200 */
[----:B----4-:R-:W-:-:S04]  /*1710*/  LEA R14, P6, R12, UR8, 0x1 ;  /* 0x000000080c0e7c11 */ /* 0x010fc8000f8c08ff */
[----:B------:R-:W-:-:S04]  /*1720*/  IADD3 R13, PT, PT, R13, R15, RZ ;  /* 0x0000000f0d0d7210 */ /* 0x000fc80007ffe0ff */
[----:B------:R-:W-:-:S05]  /*1730*/  LEA.HI.X R15, R12, UR9, R13, 0x1, P6 ;  /* 0x000000090c0f7c11 */ /* 0x000fca000b0f0c0d */
[----:B--2---:R3:W-:Y:S02]  /*1740*/  STG.E.128 desc[UR6][R14.64], R8 ;  /* 0x000000080e007986 */ /* 0x0047e4000c101d06 */
.L_x_92:
[----:B------:R-:W-:Y:S05]  /*1750*/  BSYNC.RECONVERGENT B0 ;  /* 0x0000000000007941 */ /* 0x000fea0003800200 */
.L_x_91:
[----:B--23--:R2:W3:Y:S01]  /*1760*/  LDS.128 R8, [R3+0x10200] ;  /* 0x0102000003087984 */ /* 0x00c4e20000000c00 */
[----:B------:R-:W-:Y:S04]  /*1770*/  BSSY.RECONVERGENT B0, `(.L_x_93) ;  /* 0x000000f000007945 */ /* 0x000fe80003800200 */
[----:B------:R-:W-:Y:S05]  /*1780*/  @P5 BRA `(.L_x_94) ;  /* 0x0000000000345947 */ /* 0x000fea0003800000 */
[----:B------:R-:W4:Y:S01]  /*1790*/  LDCU.64 UR4, c[0x0][0x3c0] ;  /* 0x00007800ff0477ac */ /* 0x000f220008000a00 */
[----:B------:R-:W-:Y:S01]  /*17a0*/  IADD3 R15, P5, PT, R70, 0x10, RZ ;  /* 0x00000010460f7810 */ /* 0x000fe20007fbe0ff */
[----:B------:R-:W-:Y:S01]  /*17b0*/  IMAD.MOV.U32 R13, RZ, RZ, R7 ;  /* 0x000000ffff0d7224 */ /* 0x000fe200078e0007 */
[----:B------:R-:W-:Y:S01]  /*17c0*/  MOV R12, R4 ;  /* 0x00000004000c7202 */ /* 0x000fe20000000f00 */
[----:B------:R-:W5:Y:S02]  /*17d0*/  LDCU.64 UR8, c[0x0][0x3a8] ;  /* 0x00007500ff0877ac */ /* 0x000f640008000a00 */
[----:B-1----:R-:W-:-:S04]  /*17e0*/  IMAD.X R0, RZ, RZ, R71, P5 ;  /* 0x000000ffff007224 */ /* 0x002fc800028e0647 */
[----:B----4-:R-:W-:Y:S02]  /*17f0*/  IMAD R0, R0, UR4, RZ ;  /* 0x0000000400007c24 */ /* 0x010fe4000f8e02ff */
[----:B------:R-:W-:-:S04]  /*1800*/  IMAD.WIDE.U32 R12, R15, UR4, R12 ;  /* 0x000000040f0c7c25 */ /* 0x000fc8000f8e000c */
[----:B------:R-:W-:Y:S01]  /*1810*/  IMAD R15, R15, UR5, R0 ;  /* 0x000000050f0f7c24 */ /* 0x000fe2000f8e0200 */
[----:B-----5:R-:W-:-:S04]  /*1820*/  LEA R14, P5, R12, UR8, 0x1 ;  /* 0x000000080c0e7c11 */ /* 0x020fc8000f8a08ff */
[----:B------:R-:W-:-:S04]  /*1830*/  IADD3 R13, PT, PT, R13, R15, RZ ;  /* 0x0000000f0d0d7210 */ /* 0x000fc80007ffe0ff */
[----:B------:R-:W-:-:S05]  /*1840*/  LEA.HI.X R15, R12, UR9, R13, 0x1, P5 ;  /* 0x000000090c0f7c11 */ /* 0x000fca000a8f0c0d */
[----:B---3--:R4:W-:Y:S02]  /*1850*/  STG.E.128 desc[UR6][R14.64], R8 ;  /* 0x000000080e007986 */ /* 0x0089e4000c101d06 */
.L_x_94:
[----:B------:R-:W-:Y:S05]  /*1860*/  BSYNC.RECONVERGENT B0 ;  /* 0x0000000000007941 */ /* 0x000fea0003800200 */
.L_x_93:
[----:B---34-:R3:W4:Y:S01]  /*1870*/  LDS.128 R8, [R3+0x10300] ;  /* 0x0103000003087984 */ /* 0x0187220000000c00 */
[----:B------:R-:W-:Y:S04]  /*1880*/  BSSY.RECONVERGENT B0, `(.L_x_95) ;  /* 0x000000f000007945 */ /* 0x000fe80003800200 */
[----:B------:R-:W-:Y:S05]  /*1890*/  @P4 BRA `(.L_x_96) ;  /* 0x0000000000344947 */ /* 0x000fea0003800000 */
[----:B------:R-:W5:Y:S01]  /*18a0*/  LDCU.64 UR4, c[0x0][0x3c0] ;  /* 0x00007800ff0477ac */ /* 0x000f620008000a00 */
[----:B------:R-:W-:Y:S01]  /*18b0*/  IADD3 R15, P4, PT, R70, 0x18, RZ ;  /* 0x00000018460f7810 */ /* 0x000fe20007f9e0ff */
[----:B------:R-:W-:Y:S01]  /*18c0*/  IMAD.MOV.U32 R13, RZ, RZ, R7 ;  /* 0x000000ffff0d7224 */ /* 0x000fe200078e0007 */
[----:B------:R-:W-:Y:S01]  /*18d0*/  MOV R12, R4 ;  /* 0x00000004000c7202 */ /* 0x000fe20000000f00 */
[----:B------:R-:W0:Y:S02]  /*18e0*/  LDCU.64 UR8, c[0x0][0x3a8] ;  /* 0x00007500ff0877ac */ /* 0x000e240008000a00 */
[----:B-1----:R-:W-:-:S04]  /*18f0*/  IMAD.X R0, RZ, RZ, R71, P4 ;  /* 0x000000ffff007224 */ /* 0x002fc800020e0647 */
[----:B-----5:R-:W-:Y:S02]  /*1900*/  IMAD R0, R0, UR4, RZ ;  /* 0x0000000400007c24 */ /* 0x020fe4000f8e02ff */
[----:B------:R-:W-:-:S04]  /*1910*/  IMAD.WIDE.U32 R12, R15, UR4, R12 ;  /* 0x000000040f0c7c25 */ /* 0x000fc8000f8e000c */
[----:B------:R-:W-:Y:S01]  /*1920*/  IMAD R15, R15, UR5, R0 ;  /* 0x000000050f0f7c24 */ /* 0x000fe2000f8e0200 */
[----:B0-----:R-:W-:-:S04]  /*1930*/  LEA R14, P4, R12, UR8, 0x1 ;  /* 0x000000080c0e7c11 */ /* 0x001fc8000f8808ff */
[----:B------:R-:W-:-:S04]  /*1940*/  IADD3 R13, PT, PT, R13, R15, RZ ;  /* 0x0000000f0d0d7210 */ /* 0x000fc80007ffe0ff */
[----:B------:R-:W-:-:S05]  /*1950*/  LEA.HI.X R15, R12, UR9, R13, 0x1, P4 ;  /* 0x000000090c0f7c11 */ /* 0x000fca000a0f0c0d */
[----:B----4-:R0:W-:Y:S02]  /*1960*/  STG.E.128 desc[UR6][R14.64], R8 ;  /* 0x000000080e007986 */ /* 0x0101e4000c101d06 */
.L_x_96:
[----:B------:R-:W-:Y:S05]  /*1970*/  BSYNC.RECONVERGENT B0 ;  /* 0x0000000000007941 */ /* 0x000fea0003800200 */
.L_x_95:
[----:B0---4-:R0:W4:Y:S01]  /*1980*/  LDS.128 R8, [R3+0x10400] ;  /* 0x0104000003087984 */ /* 0x0111220000000c00 */
[----:B------:R-:W-:Y:S04]  /*1990*/  BSSY.RECONVERGENT B0, `(.L_x_97) ;  /* 0x000000f000007945 */ /* 0x000fe80003800200 */
[----:B------:R-:W-:Y:S05]  /*19a0*/  @P3 BRA `(.L_x_98) ;  /* 0x0000000000343947 */ /* 0x000fea0003800000 */
[----:B------:R-:W5:Y:S01]  /*19b0*/  LDCU.64 UR4, c[0x0][0x3c0] ;  /* 0x00007800ff0477ac */ /* 0x000f620008000a00 */
[----:B------:R-:W-:Y:S01]  /*19c0*/  IADD3 R15, P3, PT, R70, 0x20, RZ ;  /* 0x00000020460f7810 */ /* 0x000fe20007f7e0ff */
[----:B------:R-:W-:Y:S01]  /*19d0*/  IMAD.MOV.U32 R13, RZ, RZ, R7 ;  /* 0x000000ffff0d7224 */ /* 0x000fe200078e0007 */
[----:B------:R-:W-:Y:S01]  /*19e0*/  MOV R12, R4 ;  /* 0x00000004000c7202 */ /* 0x000fe20000000f00 */
[----:B------:R-:W2:Y:S02]  /*19f0*/  LDCU.64 UR8, c[0x0][0x3a8] ;  /* 0x00007500ff0877ac */ /* 0x000ea40008000a00 */
[----:B-1----:R-:W-:-:S04]  /*1a00*/  IMAD.X R0, RZ, RZ, R71, P3 ;  /* 0x000000ffff007224 */ /* 0x002fc800018e0647 */
[----:B-----5:R-:W-:Y:S02]  /*1a10*/  IMAD R0, R0, UR4, RZ ;  /* 0x0000000400007c24 */ /* 0x020fe4000f8e02ff */
[----:B------:R-:W-:-:S04]  /*1a20*/  IMAD.WIDE.U32 R12, R15, UR4, R12 ;  /* 0x000000040f0c7c25 */ /* 0x000fc8000f8e000c */
[----:B------:R-:W-:Y:S01]  /*1a30*/  IMAD R15, R15, UR5, R0 ;  /* 0x000000050f0f7c24 */ /* 0x000fe2000f8e0200 */
[----:B--2---:R-:W-:-:S04]  /*1a40*/  LEA R14, P3, R12, UR8, 0x1 ;  /* 0x000000080c0e7c11 */ /* 0x004fc8000f8608ff */
[----:B------:R-:W-:-:S04]  /*1a50*/  IADD3 R13, PT, PT, R13, R15, RZ ;  /* 0x0000000f0d0d7210 */ /* 0x000fc80007ffe0ff */
[----:B------:R-:W-:-:S05]  /*1a60*/  LEA.HI.X R15, R12, UR9, R13, 0x1, P3 ;  /* 0x000000090c0f7c11 */ /* 0x000fca00098f0c0d */
[----:B----4-:R1:W-:Y:S02]  /*1a70*/  STG.E.128 desc[UR6][R14.64], R8 ;  /* 0x000000080e007986 */ /* 0x0103e4000c101d06 */
.L_x_98:
[----:B------:R-:W-:Y:S05]  /*1a80*/  BSYNC.RECONVERGENT B0 ;  /* 0x0000000000007941 */ /* 0x000fea0003800200 */
.L_x_97:
[----:B-1--4-:R1:W4:Y:S01]  /*1a90*/  LDS.128 R8, [R3+0x10500] ;  /* 0x0105000003087984 */ /* 0x0123220000000c00 */
[----:B------:R-:W-:Y:S04]  /*1aa0*/  BSSY.RECONVERGENT B0, `(.L_x_99) ;  /* 0x000000f000007945 */ /* 0x000fe80003800200 */
[----:B------:R-:W-:Y:S05]  /*1ab0*/  @P2 BRA `(.L_x_100) ;  /* 0x0000000000342947 */ /* 0x000fea0003800000 */
[----:B------:R-:W5:Y:S01]  /*1ac0*/  LDCU.64 UR4, c[0x0][0x3c0] ;  /* 0x00007800ff0477ac */ /* 0x000f620008000a00 */
[----:B------:R-:W-:Y:S01]  /*1ad0*/  IADD3 R15, P2, PT, R70, 0x28, RZ ;  /* 0x00000028460f7810 */ /* 0x000fe20007f5e0ff */
[----:B------:R-:W-:Y:S01]  /*1ae0*/  IMAD.MOV.U32 R13, RZ, RZ, R7 ;  /* 0x000000ffff0d7224 */ /* 0x000fe200078e0007 */
[----:B------:R-:W-:Y:S01]  /*1af0*/  MOV R12, R4 ;  /* 0x00000004000c7202 */ /* 0x000fe20000000f00 */
[----:B------:R-:W0:Y:S02]  /*1b00*/  LDCU.64 UR8, c[0x0][0x3a8] ;  /* 0x00007500ff0877ac */ /* 0x000e240008000a00 */
[----:B------:R-:W-:-:S04]  /*1b10*/  IMAD.X R0, RZ, RZ, R71, P2 ;  /* 0x000000ffff007224 */ /* 0x000fc800010e0647 */
[----:B-----5:R-:W-:Y:S02]  /*1b20*/  IMAD R0, R0, UR4, RZ ;  /* 0x0000000400007c24 */ /* 0x020fe4000f8e02ff */
[----:B------:R-:W-:-:S04]  /*1b30*/  IMAD.WIDE.U32 R12, R15, UR4, R12 ;  /* 0x000000040f0c7c25 */ /* 0x000fc8000f8e000c */
[----:B------:R-:W-:Y:S01]  /*1b40*/  IMAD R15, R15, UR5, R0 ;  /* 0x000000050f0f7c24 */ /* 0x000fe2000f8e0200 */
[----:B0-----:R-:W-:-:S04]  /*1b50*/  LEA R14, P2, R12, UR8, 0x1 ;  /* 0x000000080c0e7c11 */ /* 0x001fc8000f8408ff */
[----:B------:R-:W-:-:S04]  /*1b60*/  IADD3 R13, PT, PT, R13, R15, RZ ;  /* 0x0000000f0d0d7210 */ /* 0x000fc80007ffe0ff */
[----:B------:R-:W-:-:S05]  /*1b70*/  LEA.HI.X R15, R12, UR9, R13, 0x1, P2 ;  /* 0x000000090c0f7c11 */ /* 0x000fca00090f0c0d */
[----:B----4-:R0:W-:Y:S02]  /*1b80*/  STG.E.128 desc[UR6][R14.64], R8 ;  /* 0x000000080e007986 */ /* 0x0101e4000c101d06 */
.L_x_100:
[----:B------:R-:W-:Y:S05]  /*1b90*/  BSYNC.RECONVERGENT B0 ;  /* 0x0000000000007941 */ /* 0x000fea0003800200 */
.L_x_99:
[----:B0---4-:R0:W4:Y:S01]  /*1ba0*/  LDS.128 R8, [R3+0x10600] ;  /* 0x0106000003087984 */ /* 0x0111220000000c00 */
[----:B------:R-:W-:Y:S04]  /*1bb0*/  BSSY.RECONVERGENT B0, `(.L_x_101) ;  /* 0x000000f000007945 */ /* 0x000fe80003800200 */
[----:B------:R-:W-:Y:S05]  /*1bc0*/  @P1 BRA `(.L_x_102) ;  /* 0x0000000000341947 */ /* 0x000fea0003800000 */
[----:B------:R-:W5:Y:S01]  /*1bd0*/  LDCU.64 UR4, c[0x0][0x3c0] ;  /* 0x00007800ff0477ac */ /* 0x000f620008000a00 */
[----:B------:R-:W-:Y:S01]  /*1be0*/  IADD3 R15, P1, PT, R70, 0x30, RZ ;  /* 0x00000030460f7810 */ /* 0x000fe20007f3e0ff */
[----:B------:R-:W-:Y:S01]  /*1bf0*/  IMAD.MOV.U32 R13, RZ, RZ, R7 ;  /* 0x000000ffff0d7224 */ /* 0x000fe200078e0007 */
[----:B------:R-:W-:Y:S01]  /*1c00*/  MOV R12, R4 ;  /* 0x00000004000c7202 */ /* 0x000fe20000000f00 */
[----:B------:R-:W1:Y:S02]  /*1c10*/  LDCU.64 UR8, c[0x0][0x3a8] ;  /* 0x00007500ff0877ac */ /* 0x000e640008000a00 */
[----:B------:R-:W-:-:S04]  /*1c20*/  IMAD.X R0, RZ, RZ, R71, P1 ;  /* 0x000000ffff007224 */ /* 0x000fc800008e0647 */
[----:B-----5:R-:W-:Y:S02]  /*1c30*/  IMAD R0, R0, UR4, RZ ;  /* 0x0000000400007c24 */ /* 0x020fe4000f8e02ff */
[----:B------:R-:W-:-:S04]  /*1c40*/  IMAD.WIDE.U32 R12, R15, UR4, R12 ;  /* 0x000000040f0c7c25 */ /* 0x000fc8000f8e000c */
[----:B------:R-:W-:Y:S01]  /*1c50*/  IMAD R15, R15, UR5, R0 ;  /* 0x000000050f0f7c24 */ /* 0x000fe2000f8e0200 */
[----:B-1----:R-:W-:-:S04]  /*1c60*/  LEA R14, P1, R12, UR8, 0x1 ;  /* 0x000000080c0e7c11 */ /* 0x002fc8000f8208ff */
[----:B------:R-:W-:-:S04]  /*1c70*/  IADD3 R13, PT, PT, R13, R15, RZ ;  /* 0x0000000f0d0d7210 */ /* 0x000fc80007ffe0ff */
[----:B------:R-:W-:-:S05]  /*1c80*/  LEA.HI.X R15, R12, UR9, R13, 0x1, P1 ;  /* 0x000000090c0f7c11 */ /* 0x000fca00088f0c0d */
[----:B----4-:R1:W-:Y:S02]  /*1c90*/  STG.E.128 desc[UR6][R14.64], R8 ;  /* 0x000000080e007986 */ /* 0x0103e4000c101d06 */
.L_x_102:
[----:B------:R-:W-:Y:S05]  /*1ca0*/  BSYNC.RECONVERGENT B0 ;  /* 0x0000000000007941 */ /* 0x000fea0003800200 */
.L_x_101:
[----:B-1--4-:R1:W4:Y:S01]  /*1cb0*/  LDS.128 R8, [R3+0x10700] ;  /* 0x0107000003087984 */ /* 0x0123220000000c00 */
[----:B------:R-:W-:Y:S05]  /*1cc0*/  @P0 EXIT ;  /* 0x000000000000094d */ /* 0x000fea0003800000 */
[----:B------:R-:W5:Y:S01]  /*1cd0*/  LDCU.64 UR4, c[0x0][0x3c0] ;  /* 0x00007800ff0477ac */ /* 0x000f620008000a00 */
[----:B------:R-:W-:Y:S01]  /*1ce0*/  IADD3 R5, P0, PT, R70, 0x38, RZ ;  /* 0x0000003846057810 */ /* 0x000fe20007f1e0ff */
[----:B0123--:R-:W-:Y:S01]  /*1cf0*/  IMAD.MOV.U32 R3, RZ, RZ, R7 ;  /* 0x000000ffff037224 */ /* 0x00ffe200078e0007 */
        /* <DEDUP_REMOVED lines=9> */
[----:B----4-:R-:W-:Y:S01]  /*1d90*/  STG.E.128 desc[UR6][R4.64], R8 ;  /* 0x0000000804007986 */ /* 0x010fe2000c101d06 */
[----:B------:R-:W-:Y:S05]  /*1da0*/  EXIT ;  /* 0x000000000000794d */ /* 0x000fea0003800000 */
.L_x_103:
        /* <DEDUP_REMOVED lines=13> */
.L_x_157:


//--------------------- .text._ZN7cutlass13device_kernelIN5flash19enable_sm80_to_sm89INS1_16FlashAttnBwdSm80INS1_25CollectiveMainloopBwdSm80ILi1ELi1EN4cute5tupleIJNS5_1CILi64EEES8_NS7_ILi256EEEEEENS_10bfloat16_tEfNS_4arch4Sm80ELb1ELb0ELb1ELb1ELb0ELb0ELb0ELb0ELi2ELi4ELi2ELi2ELb0EEENS1_24CollectiveEpilogueBwdGQAISA_fSD_Li256ELb1ELb0EEENS1_25SingleTileBwdLPTSchedulerILb1ELi64ELb0EEEEEEEEEvNT_6ParamsE --------------------------
	.section	.text._ZN7cutlass13device_kernelIN5flash19enable_sm80_to_sm89INS1_16FlashAttnBwdSm80INS1_25CollectiveMainloopBwdSm80ILi1ELi1EN4cute5tupleIJNS5_1CILi64EEES8_NS7_ILi256EEEEEENS_10bfloat16_tEfNS_4arch4Sm80ELb1ELb0ELb1ELb1ELb0ELb0ELb0ELb0ELi2ELi4ELi2ELi2ELb0EEENS1_24CollectiveEpilogueBwdGQAISA_fSD_Li256ELb1ELb0EEENS1_25SingleTileBwdLPTSchedulerILb1ELi64ELb0EEEEEEEEEvNT_6ParamsE,"ax",@progbits
	.align	128
.text._ZN7cutlass13device_kernelIN5flash19enable_sm80_to_sm89INS1_16FlashAttnBwdSm80INS1_25CollectiveMainloopBwdSm80ILi1ELi1EN4cute5tupleIJNS5_1CILi64EEES8_NS7_ILi256EEEEEENS_10bfloat16_tEfNS_4arch4Sm80ELb1ELb0ELb1ELb1ELb0ELb0ELb0ELb0ELi2ELi4ELi2ELi2ELb0EEENS1_24CollectiveEpilogueBwdGQAISA_fSD_Li256ELb1ELb0EEENS1_25SingleTileBwdLPTSchedulerILb1ELi64ELb0EEEEEEEEEvNT_6ParamsE:
        .type           _ZN7cutlass13device_kernelIN5flash19enable_sm80_to_sm89INS1_16FlashAttnBwdSm80INS1_25CollectiveMainloopBwdSm80ILi1ELi1EN4cute5tupleIJNS5_1CILi64EEES8_NS7_ILi256EEEEEENS_10bfloat16_tEfNS_4arch4Sm80ELb1ELb0ELb1ELb1ELb0ELb0ELb0ELb0ELi2ELi4ELi2ELi2ELb0EEENS1_24CollectiveEpilogueBwdGQAISA_fSD_Li256ELb1ELb0EEENS1_25SingleTileBwdLPTSchedulerILb1ELi64ELb0EEEEEEEEEvNT_6ParamsE,@function
        .size           _ZN7cutlass13device_kernelIN5flash19enable_sm80_to_sm89INS1_16FlashAttnBwdSm80INS1_25CollectiveMainloopBwdSm80ILi1ELi1EN4cute5tupleIJNS5_1CILi64EEES8_NS7_ILi256EEEEEENS_10bfloat16_tEfNS_4arch4Sm80ELb1ELb0ELb1ELb1ELb0ELb0ELb0ELb0ELi2ELi4ELi2ELi2ELb0EEENS1_24CollectiveEpilogueBwdGQAISA_fSD_Li256ELb1ELb0EEENS1_25SingleTileBwdLPTSchedulerILb1ELi64ELb0EEEEEEEEEvNT_6ParamsE,(.L_x_158 - _ZN7cutlass13device_kernelIN5flash19enable_sm80_to_sm89INS1_16FlashAttnBwdSm80INS1_25CollectiveMainloopBwdSm80ILi1ELi1EN4cute5tupleIJNS5_1CILi64EEES8_NS7_ILi256EEEEEENS_10bfloat16_tEfNS_4arch4Sm80ELb1ELb0ELb1ELb1ELb0ELb0ELb0ELb0ELi2ELi4ELi2ELi2ELb0EEENS1_24CollectiveEpilogueBwdGQAISA_fSD_Li256ELb1ELb0EEENS1_25SingleTileBwdLPTSchedulerILb1ELi64ELb0EEEEEEEEEvNT_6ParamsE)
        .other          _ZN7cutlass13device_kernelIN5flash19enable_sm80_to_sm89INS1_16FlashAttnBwdSm80INS1_25CollectiveMainloopBwdSm80ILi1ELi1EN4cute5tupleIJNS5_1CILi64EEES8_NS7_ILi256EEEEEENS_10bfloat16_tEfNS_4arch4Sm80ELb1ELb0ELb1ELb1ELb0ELb0ELb0ELb0ELi2ELi4ELi2ELi2ELb0EEENS1_24CollectiveEpilogueBwdGQAISA_fSD_Li256ELb1ELb0EEENS1_25SingleTileBwdLPTSchedulerILb1ELi64ELb0EEEEEEEEEvNT_6ParamsE,@"STO_CUDA_ENTRY STV_DEFAULT"
_ZN7cutlass13device_kernelIN5flash19enable_sm80_to_sm89INS1_16FlashAttnBwdSm80INS1_25CollectiveMainloopBwdSm80ILi1ELi1EN4cute5tupleIJNS5_1CILi64EEES8_NS7_ILi256EEEEEENS_10bfloat16_tEfNS_4arch4Sm80ELb1ELb0ELb1ELb1ELb0ELb0ELb0ELb0ELi2ELi4ELi2ELi2ELb0EEENS1_24CollectiveEpilogueBwdGQAISA_fSD_Li256ELb1ELb0EEENS1_25SingleTileBwdLPTSchedulerILb1ELi64ELb0EEEEEEEEEvNT_6ParamsE:
[----:B------:R-:W-:Y:S01]  /*0000*/  LDC R1, c[0x0][0x37c] ;  /* 0x0000df00ff017b82 */ /* 0x000fe20000000800 */
[----:B------:R-:W-:Y:S05]  /*0010*/  EXIT ;  /* 0x000000000000794d */ /* 0x000fea0003800000 */
.L_x_104:
        /* <DEDUP_REMOVED lines=14> */
.L_x_158:


//--------------------- .text._ZN7cutlass13device_kernelIN5flash22FlashAttnBwdPreprocessIN4cute5tupleIJNS3_1CILi64EEENS5_ILi256EEEEEENS_10bfloat16_tEfNS_4arch4Sm80ELb1ELb1EEEEEvNT_6ParamsE --------------------------
	.section	.text._ZN7cutlass13device_kernelIN5flash22FlashAttnBwdPreprocessIN4cute5tupleIJNS3_1CILi64EEENS5_ILi256EEEEEENS_10bfloat16_tEfNS_4arch4Sm80ELb1ELb1EEEEEvNT_6ParamsE,"ax",@progbits
	.align	128
.text._ZN7cutlass13device_kernelIN5flash22FlashAttnBwdPreprocessIN4cute5tupleIJNS3_1CILi64EEENS5_ILi256EEEEEENS_10bfloat16_tEfNS_4arch4Sm80ELb1ELb1EEEEEvNT_6ParamsE:
        .type           _ZN7cutlass13device_kernelIN5flash22FlashAttnBwdPreprocessIN4cute5tupleIJNS3_1CILi64EEENS5_ILi256EEEEEENS_10bfloat16_tEfNS_4arch4Sm80ELb1ELb1EEEEEvNT_6ParamsE,@function
        .size           _ZN7cutlass13device_kernelIN5flash22FlashAttnBwdPreprocessIN4cute5tupleIJNS3_1CILi64EEENS5_ILi256EEEEEENS_10bfloat16_tEfNS_4arch4Sm80ELb1ELb1EEEEEvNT_6ParamsE,(.L_x_159 - _ZN7cutlass13device_kernelIN5flash22FlashAttnBwdPreprocessIN4cute5tupleIJNS3_1CILi64EEENS5_ILi256EEEEEENS_10bfloat16_tEfNS_4arch4Sm80ELb1ELb1EEEEEvNT_6ParamsE)
        .other          _ZN7cutlass13device_kernelIN5flash22FlashAttnBwdPreprocessIN4cute5tupleIJNS3_1CILi64EEENS5_ILi256EEEEEENS_10bfloat16_tEfNS_4arch4Sm80ELb1ELb1EEEEEvNT_6ParamsE,@"STO_CUDA_ENTRY STV_DEFAULT"
_ZN7cutlass13device_kernelIN5flash22FlashAttnBwdPreprocessIN4cute5tupleIJNS3_1CILi64EEENS5_ILi256EEEEEENS_10bfloat16_tEfNS_4arch4Sm80ELb1ELb1EEEEEvNT_6ParamsE:
[----:B------:R-:W-:Y:S01]  /*0000*/  LDC R1, c[0x0][0x37c] ;  /* 0x0000df00ff017b82 */ /* 0x000fe20000000800 */
[----:B------:R-:W0:Y:S07]  /*0010*/  LDCU.64 UR10, c[0x0][0x460] ;  /* 0x00008c00ff0a77ac */ /* 0x000e2e0008000a00 */
[----:B------:R-:W1:Y:S01]  /*0020*/  S2UR UR16, SR_CTAID.X ;  /* 0x00000000001079c3 */ /* 0x000e620000002500 */
[----:B------:R-:W2:Y:S07]  /*0030*/  LDCU.64 UR12, c[0x0][0x358] ;  /* 0x00006b00ff0c77ac */ /* 0x000eae0008000a00 */
[----:B------:R-:W3:Y:S08]  /*0040*/  S2UR UR15, SR_CTAID.Y ;  /* 0x00000000000f79c3 */ /* 0x000ef00000002600 */
[----:B------:R-:W4:Y:S01]  /*0050*/  S2UR UR14, SR_CTAID.Z ;  /* 0x00000000000e79c3 */ /* 0x000f220000002700 */
[----:B0-----:R-:W-:-:S04]  /*0060*/  UISETP.NE.U32.AND UP1, UPT, UR10, URZ, UPT ;  /* 0x000000ff0a00728c */ /* 0x001fc8000bf25070 */
[----:B------:R-:W-:-:S09]  /*0070*/  UISETP.NE.AND.EX UP2, UPT, UR11, URZ, UPT, UP1 ;  /* 0x000000ff0b00728c */ /* 0x000fd2000bf45310 */
[----:B-12---:R-:W-:Y:S05]  /*0080*/  BRA.U UP2, `(.L_x_105) ;  /* 0x0000000102247547 */ /* 0x006fea000b800000 */
[----:B------:R-:W0:Y:S01]  /*0090*/  LDCU.64 UR6, c[0x0][0x468] ;  /* 0x00008d00ff0677ac */ /* 0x000e220008000a00 */
[----:B------:R-:W1:Y:S01]  /*00a0*/  LDCU UR5, c[0x0][0x388] ;  /* 0x00007100ff0577ac */ /* 0x000e620008000800 */
[----:B------:R-:W-:Y:S01]  /*00b0*/  UMOV UR4, URZ ;  /* 0x000000ff00047c82 */ /* 0x000fe20008000000 */
[----:B0-----:R-:W-:-:S03]  /*00c0*/  UISETP.NE.U32.AND UP0, UPT, UR6, URZ, UPT ;  /* 0x000000ff0600728c */ /* 0x001fc6000bf05070 */
[----:B------:R-:W-:Y:S01]  /*00d0*/  UMOV UR6, URZ ;  /* 0x000000ff00067c82 */ /* 0x000fe20008000000 */
[----:B------:R-:W-:-:S03]  /*00e0*/  UISETP.NE.AND.EX UP0, UPT, UR7, URZ, UPT, UP0 ;  /* 0x000000ff0700728c */ /* 0x000fc6000bf05300 */
[----:B------:R-:W-:-:S06]  /*00f0*/  UMOV UR7, URZ ;  /* 0x000000ff00077c82 */ /* 0x000fcc0008000000 */
[----:B-1----:R-:W-:Y:S05]  /*0100*/  BRA.U !UP0, `(.L_x_106) ;  /* 0x0000000108687547 */ /* 0x002fea000b800000 */
[----:B------:R-:W-:Y:S05]  /*0110*/  BRA `(.L_x_107) ;  /* 0x00000000003c7947 */ /* 0x000fea0003800000 */
.L_x_105:
[----:B------:R-:W4:Y:S01]  /*0120*/  LDCU.64 UR4, c[0x0][0x460] ;  /* 0x00008c00ff0477ac */ /* 0x000f220008000a00 */
[----:B------:R-:W0:Y:S01]  /*0130*/  LDCU.64 UR8, c[0x0][0x468] ;  /* 0x00008d00ff0877ac */ /* 0x000e220008000a00 */
[----:B----4-:R-:W-:-:S06]  /*0140*/  UIMAD.WIDE.U32 UR4, UR14, 0x4, UR4 ;  /* 0x000000040e0478a5 */ /* 0x010fcc000f8e0004 */
[----:B------:R-:W-:Y:S02]  /*0150*/  IMAD.U32 R2, RZ, RZ, UR4 ;  /* 0x00000004ff027e24 */ /* 0x000fe4000f8e00ff */
[----:B------:R-:W-:-:S05]  /*0160*/  IMAD.U32 R3, RZ, RZ, UR5 ;  /* 0x00000005ff037e24 */ /* 0x000fca000f8e00ff */
[----:B------:R-:W2:Y:S01]  /*0170*/  LDG.E R0, desc[UR12][R2.64] ;  /* 0x0000000c02007981 */ /* 0x000ea2000c1e1900 */
[----:B0-----:R-:W-:-:S04]  /*0180*/  UISETP.NE.U32.AND UP0, UPT, UR8, URZ, UPT ;  /* 0x000000ff0800728c */ /* 0x001fc8000bf05070 */
[----:B------:R-:W-:Y:S01]  /*0190*/  UISETP.NE.AND.EX UP0, UPT, UR9, URZ, UPT, UP0 ;  /* 0x000000ff0900728c */ /* 0x000fe2000bf05300 */
[----:B--2---:R-:W-:-:S13]  /*01a0*/  R2UR UR6, R0 ;  /* 0x00000000000672ca */ /* 0x004fda00000e0000 */
[----:B------:R-:W-:Y:S02]  /*01b0*/  ULEA UR4, UR14, UR6, 0x6 ;  /* 0x000000060e047291 */ /* 0x000fe4000f8e30ff */
[----:B------:R-:W-:Y:S02]  /*01c0*/  USHF.R.S32.HI UR7, URZ, 0x1f, UR6 ;  /* 0x0000001fff077899 */ /* 0x000fe40008011406 */
[----:B------:R-:W-:-:S04]  /*01d0*/  USHF.R.S32.HI UR5, URZ, 0x1f, UR4 ;  /* 0x0000001fff057899 */ /* 0x000fc80008011404 */
[----:B------:R-:W-:-:S04]  /*01e0*/  ULEA.HI UR4, UR5, UR4, URZ, 0x6 ;  /* 0x0000000405047291 */ /* 0x000fc8000f8f30ff */
[----:B------:R-:W-:Y:S01]  /*01f0*/  ULOP3.LUT UR4, UR4, 0xffffffc0, URZ, 0xc0, !UPT ;  /* 0xffffffc004047892 */ /* 0x000fe2000f8ec0ff */
[----:B------:R-:W-:Y:S11]  /*0200*/  BRA.U !UP0, `(.L_x_108) ;  /* 0x00000001081c7547 */ /* 0x000ff6000b800000 */
.L_x_107:
[----:B------:R-:W4:Y:S02]  /*0210*/  LDCU.64 UR8, c[0x0][0x468] ;  /* 0x00008d00ff0877ac */ /* 0x000f240008000a00 */
[----:B----4-:R-:W-:-:S06]  /*0220*/  UIMAD.WIDE.U32 UR8, UR14, 0x4, UR8 ;  /* 0x000000040e0878a5 */ /* 0x010fcc000f8e0008 */
[----:B------:R-:W-:Y:S01]  /*0230*/  IMAD.U32 R2, RZ, RZ, UR8 ;  /* 0x00000008ff027e24 */ /* 0x000fe2000f8e00ff */
[----:B------:R-:W-:-:S05]  /*0240*/  MOV R3, UR9 ;  /* 0x0000000900037c02 */ /* 0x000fca0008000f00 */
[----:B------:R-:W2:Y:S02]  /*0250*/  LDG.E R2, desc[UR12][R2.64] ;  /* 0x0000000c02027981 */ /* 0x000ea4000c1e1900 */
[----:B--2---:R-:W-:Y:S01]  /*0260*/  R2UR UR5, R2 ;  /* 0x00000000020572ca */ /* 0x004fe200000e0000 */
[----:B------:R-:W-:-:S14]  /*0270*/  BRA `(.L_x_106) ;  /* 0x00000000000c7947 */ /* 0x000fdc0003800000 */
.L_x_108:
[----:B------:R-:W2:Y:S02]  /*0280*/  LDG.E R2, desc[UR12][R2.64+0x4] ;  /* 0x0000040c02027981 */ /* 0x000ea4000c1e1900 */
[----:B--2---:R-:W-:-:S13]  /*0290*/  R2UR UR5, R2 ;  /* 0x00000000020572ca */ /* 0x004fda00000e0000 */
[----:B------:R-:W-:-:S12]  /*02a0*/  UIADD3 UR5, UPT, UPT, -UR6, UR5, URZ ;  /* 0x0000000506057290 */ /* 0x000fd8000fffe1ff */
.L_x_106:
[----:B------:R-:W-:Y:S01]  /*02b0*/  USHF.L.U32 UR8, UR16, 0x6, URZ ;  /* 0x0000000610087899 */ /* 0x000fe200080006ff */
[----:B------:R-:W0:Y:S01]  /*02c0*/  S2R R64, SR_TID.X ;  /* 0x0000000000407919 */ /* 0x000e220000002100 */
[----:B------:R-:W-:Y:S02]  /*02d0*/  PLOP3.LUT P0, PT, PT, PT, UP1, 0x80, 0x8 ;  /* 0x000000000008781c */ /* 0x000fe40003f0f018 */
[----:B------:R-:W-:Y:S02]  /*02e0*/  UISETP.GT.AND UP0, UPT, UR5, UR8, UPT ;  /* 0x000000080500728c */ /* 0x000fe4000bf04270 */
[----:B------:R-:W-:-:S04]  /*02f0*/  ISETP.NE.AND.EX P0, PT, RZ, UR11, PT, P0 ;  /* 0x0000000bff007c0c */ /* 0x000fc8000bf05300 */
[----:B------:R-:W-:-:S13]  /*0300*/  PLOP3.LUT P1, PT, PT, PT, UP0, 0x80, 0x8 ;  /* 0x000000000008781c */ /* 0x000fda0003f2f008 */
[----:B---34-:R-:W-:Y:S05]  /*0310*/  @!P1 EXIT P0 ;  /* 0x000000000000994d */ /* 0x018fea0000000000 */
[----:B------:R-:W-:Y:S01]  /*0320*/  UIADD3 UR18, UPT, UPT, -UR8, UR5, URZ ;  /* 0x0000000508127290 */ /* 0x000fe2000fffe1ff */
[----:B------:R-:W1:Y:S01]  /*0330*/  LDC.64 R4, c[0x0][0x400] ;  /* 0x00010000ff047b82 */ /* 0x000e620000000a00 */
[----:B0-----:R-:W-:Y:S01]  /*0340*/  SHF.R.U32.HI R6, RZ, 0x4, R64 ;  /* 0x00000004ff067819 */ /* 0x001fe20000011640 */
[----:B------:R-:W-:Y:S01]  /*0350*/  IMAD.MOV.U32 R65, RZ, RZ, RZ ;  /* 0x000000ffff417224 */ /* 0x000fe200078e00ff */
[----:B------:R-:W-:Y:S01]  /*0360*/  USEL UR17, UR14, URZ, !UP2 ;  /* 0x000000ff0e117287 */ /* 0x000fe2000d000000 */
[----:B------:R-:W-:Y:S01]  /*0370*/  MOV R7, UR16 ;  /* 0x0000001000077c02 */ /* 0x000fe20008000f00 */
[----:B------:R-:W-:Y:S01]  /*0380*/  BSSY.RECONVERGENT B0, `(.L_x_109) ;  /* 0x0000038000007945 */ /* 0x000fe20003800200 */
[----:B------:R-:W-:Y:S02]  /*0390*/  ISETP.GE.AND P0, PT, R64, UR18, PT ;  /* 0x0000001240007c0c */ /* 0x000fe4000bf06270 */
[----:B------:R-:W-:Y:S01]  /*03a0*/  CS2R R72, SRZ ;  /* 0x0000000000487805 */ /* 0x000fe2000001ff00 */
[----:B------:R-:W0:Y:S01]  /*03b0*/  LDC.64 R10, c[0x0][0x3a0] ;  /* 0x0000e800ff0a7b82 */ /* 0x000e220000000a00 */
[----:B------:R-:W-:-:S02]  /*03c0*/  IADD3 R66, P3, PT, R6, UR6, RZ ;  /* 0x0000000606427c10 */ /* 0x000fc4000ff7e0ff */
[----:B------:R-:W-:Y:S02]  /*03d0*/  CS2R R74, SRZ ;  /* 0x00000000004a7805 */ /* 0x000fe4000001ff00 */
[----:B------:R-:W-:Y:S02]  /*03e0*/  ISETP.GT.U32.OR P0, PT, R64, 0x3f, P0 ;  /* 0x0000003f4000780c */ /* 0x000fe40000704470 */
[----:B------:R-:W-:Y:S02]  /*03f0*/  CS2R R44, SRZ ;  /* 0x00000000002c7805 */ /* 0x000fe4000001ff00 */
[C---:B------:R-:W-:Y:S01]  /*0400*/  IADD3 R0, PT, PT, R6.reuse, 0x10, RZ ;  /* 0x0000001006007810 */ /* 0x040fe20007ffe0ff */
[----:B------:R-:W-:Y:S01]  /*0410*/  IMAD.X R67, RZ, RZ, UR7, P3 ;  /* 0x00000007ff437e24 */ /* 0x000fe200098e06ff */
[----:B------:R-:W-:Y:S01]  /*0420*/  ISETP.GE.AND P3, PT, R6, UR18, PT ;  /* 0x0000001206007c0c */ /* 0x000fe2000bf66270 */
[----:B------:R-:W2:Y:S01]  /*0430*/  LDC.64 R8, c[0x0][0x408] ;  /* 0x00010200ff087b82 */ /* 0x000ea20000000a00 */
[----:B------:R-:W-:Y:S01]  /*0440*/  CS2R R46, SRZ ;  /* 0x00000000002e7805 */ /* 0x000fe2000001ff00 */
[----:B------:R-:W-:Y:S01]  /*0450*/  IMAD.WIDE.U32 R66, R7, 0x40, R66 ;  /* 0x0000004007427825 */ /* 0x000fe200078e0042 */
[----:B------:R-:W-:-:S02]  /*0460*/  CS2R R56, SRZ ;  /* 0x0000000000387805 */ /* 0x000fc4000001ff00 */
[----:B------:R-:W-:Y:S02]  /*0470*/  CS2R R58, SRZ ;  /* 0x00000000003a7805 */ /* 0x000fe4000001ff00 */
[----:B------:R-:W-:Y:S02]  /*0480*/  CS2R R36, SRZ ;  /* 0x0000000000247805 */ /* 0x000fe4000001ff00 */
[----:B------:R-:W-:Y:S02]  /*0490*/  CS2R R38, SRZ ;  /* 0x0000000000267805 */ /* 0x000fe4000001ff00 */
[----:B------:R-:W-:Y:S01]  /*04a0*/  CS2R R28, SRZ ;  /* 0x00000000001c7805 */ /* 0x000fe2000001ff00 */
[C---:B------:R-:W-:Y:S01]  /*04b0*/  @!P0 VIADD R2, R64.reuse, UR8 ;  /* 0x0000000840028c36 */ /* 0x040fe20008000000 */
[----:B------:R-:W3:Y:S01]  /*04c0*/  LDC.64 R14, c[0x0][0x3a8] ;  /* 0x0000ea00ff0e7b82 */ /* 0x000ee20000000a00 */
[----:B------:R-:W-:Y:S01]  /*04d0*/  IMAD.SHL.U32 R64, R64, 0x8, RZ ;  /* 0x0000000840407824 */ /* 0x000fe200078e00ff */
[----:B------:R-:W-:Y:S01]  /*04e0*/  CS2R R30, SRZ ;  /* 0x00000000001e7805 */ /* 0x000fe2000001ff00 */
[----:B------:R-:W-:Y:S01]  /*04f0*/  VIADD R16, R6, 0x30 ;  /* 0x0000003006107836 */ /* 0x000fe20000000000 */
[----:B------:R-:W-:-:S02]  /*0500*/  @!P0 IADD3 R2, P1, PT, R2, UR6, RZ ;  /* 0x0000000602028c10 */ /* 0x000fc4000ff3e0ff */
[----:B------:R-:W-:-:S03]  /*0510*/  LOP3.LUT R64, R64, 0x78, RZ, 0xc0, !PT ;  /* 0x0000007840407812 */ /* 0x000fc600078ec0ff */
[----:B------:R-:W-:Y:S01]  /*0520*/  @!P0 IMAD.X R3, RZ, RZ, UR7, P1 ;  /* 0x00000007ff038e24 */ /* 0x000fe200088e06ff */
[----:B------:R-:W-:Y:S01]  /*0530*/  ISETP.GE.AND P1, PT, R0, UR18, PT ;  /* 0x0000001200007c0c */ /* 0x000fe2000bf26270 */
[----:B------:R-:W-:Y:S01]  /*0540*/  VIADD R0, R6, 0x20 ;  /* 0x0000002006007836 */ /* 0x000fe20000000000 */
[----:B------:R-:W-:Y:S01]  /*0550*/  LOP3.LUT R80, R64, 0x80, RZ, 0xfc, !PT ;  /* 0x0000008040507812 */ /* 0x000fe200078efcff */
[----:B-1----:R-:W-:-:S03]  /*0560*/  @!P0 IMAD.WIDE.U32 R2, R4, UR15, R2 ;  /* 0x0000000f04028c25 */ /* 0x002fc6000f8e0002 */
[----:B------:R-:W-:Y:S01]  /*0570*/  ISETP.GE.AND P2, PT, R0, UR18, PT ;  /* 0x0000001200007c0c */ /* 0x000fe2000bf46270 */
[----:B------:R-:W-:Y:S02]  /*0580*/  @!P0 IMAD R3, R5, UR15, R3 ;  /* 0x0000000f05038c24 */ /* 0x000fe4000f8e0203 */
[----:B0-----:R-:W-:-:S04]  /*0590*/  IMAD.WIDE.U32 R4, R10, UR15, R64 ;  /* 0x0000000f0a047c25 */ /* 0x001fc8000f8e0040 */
[----:B------:R-:W-:Y:S01]  /*05a0*/  IMAD R5, R11, UR15, R5 ;  /* 0x0000000f0b057c24 */ /* 0x000fe2000f8e0205 */
[----:B------:R-:W-:Y:S01]  /*05b0*/  CS2R R10, SRZ ;  /* 0x00000000000a7805 */ /* 0x000fe2000001ff00 */
[----:B--2---:R-:W-:-:S04]  /*05c0*/  @!P0 IMAD.WIDE.U32 R2, R8, UR17, R2 ;  /* 0x0000001108028c25 */ /* 0x004fc8000f8e0002 */
[----:B---3--:R-:W-:-:S04]  /*05d0*/  IMAD.WIDE.U32 R12, R14, UR17, R4 ;  /* 0x000000110e0c7c25 */ /* 0x008fc8000f8e0004 */
[----:B------:R-:W-:Y:S01]  /*05e0*/  @!P0 IMAD R0, R9, UR17, R3 ;  /* 0x0000001109008c24 */ /* 0x000fe2000f8e0203 */
        /* <DEDUP_REMOVED lines=17> */
.L_x_110:
[----:B------:R-:W-:Y:S05]  /*0700*/  BSYNC.RECONVERGENT B0 ;  /* 0x0000000000007941 */ /* 0x000fea0003800200 */
.L_x_109:
[----:B------:R-:W-:Y:S04]  /*0710*/  BSSY.RECONVERGENT B0, `(.L_x_111) ;  /* 0x0000013000007945 */ /* 0x000fe80003800200 */
[----:B------:R-:W-:Y:S05]  /*0720*/  @P1 BRA `(.L_x_112) ;  /* 0x0000000000441947 */ /* 0x000fea0003800000 */
[----:B------:R-:W1:Y:S01]  /*0730*/  LDCU.64 UR8, c[0x0][0x398] ;  /* 0x00007300ff0877ac */ /* 0x000e620008000a00 */
[----:B0-----:R-:W-:Y:S01]  /*0740*/  IADD3 R7, P4, PT, R66, 0x10, RZ ;  /* 0x0000001042077810 */ /* 0x001fe20007f9e0ff */
[----:B------:R-:W-:Y:S01]  /*0750*/  IMAD.MOV.U32 R5, RZ, RZ, R15 ;  /* 0x000000ffff057224 */ /* 0x000fe200078e000f */
[----:B------:R-:W0:Y:S02]  /*0760*/  LDCU UR6, c[0x0][0x38c] ;  /* 0x00007180ff0677ac */ /* 0x000e240008000800 */
[----:B------:R-:W-:Y:S01]  /*0770*/  IADD3.X R4, PT, PT, RZ, R67, RZ, P4, !PT ;  /* 0x00000043ff047210 */ /* 0x000fe200027fe4ff */
[----:B------:R-:W2:Y:S04]  /*0780*/  LDCU.64 UR10, c[0x0][0x380] ;  /* 0x00007000ff0a77ac */ /* 0x000ea80008000a00 */
[----:B-1----:R-:W-:-:S02]  /*0790*/  IMAD R6, R4, UR8, RZ ;  /* 0x0000000804067c24 */ /* 0x002fc4000f8e02ff */
[----:B------:R-:W-:Y:S01]  /*07a0*/  IMAD.MOV.U32 R4, RZ, RZ, R12 ;  /* 0x000000ffff047224 */ /* 0x000fe200078e000c */
[----:B0-----:R-:W-:-:S03]  /*07b0*/  ISETP.GE.AND P5, PT, R64, UR6, PT ;  /* 0x0000000640007c0c */ /* 0x001fc6000bfa6270 */
        /* <DEDUP_REMOVED lines=8> */
.L_x_112:
[----:B------:R-:W-:Y:S05]  /*0840*/  BSYNC.RECONVERGENT B0 ;  /* 0x0000000000007941 */ /* 0x000fea0003800200 */
.L_x_111:
[----:B------:R-:W-:Y:S04]  /*0850*/  BSSY.RECONVERGENT B0, `(.L_x_113) ;  /* 0x0000013000007945 */ /* 0x000fe80003800200 */
[----:B------:R-:W-:Y:S05]  /*0860*/  @P2 BRA `(.L_x_114) ;  /* 0x0000000000442947 */ /* 0x000fea0003800000 */
[----:B------:R-:W2:Y:S01]  /*0870*/  LDCU.64 UR8, c[0x0][0x398] ;  /* 0x00007300ff0877ac */ /* 0x000ea20008000a00 */
[----:B01----:R-:W-:Y:S01]  /*0880*/  IADD3 R7, P4, PT, R66, 0x20, RZ ;  /* 0x0000002042077810 */ /* 0x003fe20007f9e0ff */
[----:B------:R-:W-:Y:S01]  /*0890*/  IMAD.MOV.U32 R5, RZ, RZ, R15 ;  /* 0x000000ffff057224 */ /* 0x000fe200078e000f */
[----:B------:R-:W0:Y:S02]  /*08a0*/  LDCU UR6, c[0x0][0x38c] ;  /* 0x00007180ff0677ac */ /* 0x000e240008000800 */
[----:B------:R-:W-:Y:S01]  /*08b0*/  IADD3.X R4, PT, PT, RZ, R67, RZ, P4, !PT ;  /* 0x00000043ff047210 */ /* 0x000fe200027fe4ff */
[----:B------:R-:W1:Y:S04]  /*08c0*/  LDCU.64 UR10, c[0x0][0x380] ;  /* 0x00007000ff0a77ac */ /* 0x000e680008000a00 */
[----:B--2---:R-:W-:-:S02]  /*08d0*/  IMAD R6, R4, UR8, RZ ;  /* 0x0000000804067c24 */ /* 0x004fc4000f8e02ff */
[----:B------:R-:W-:Y:S01]  /*08e0*/  IMAD.MOV.U32 R4, RZ, RZ, R12 ;  /* 0x000000ffff047224 */ /* 0x000fe200078e000c */
[----:B0-----:R-:W-:-:S03]  /*08f0*/  ISETP.GE.AND P5, PT, R64, UR6, PT ;  /* 0x0000000640007c0c */ /* 0x001fc6000bfa6270 */
[----:B------:R-:W-:Y:S01]  /*0900*/  IMAD.WIDE.U32 R4, R7, UR8, R4 ;  /* 0x0000000807047c25 */ /* 0x000fe2000f8e0004 */
[----:B------:R-:W-:-:S03]  /*0910*/  ISETP.GE.AND P6, PT, R80, UR6, PT ;  /* 0x0000000650007c0c */ /* 0x000fc6000bfc6270 */
[----:B------:R-:W-:Y:S01]  /*0920*/  IMAD R7, R7, UR9, R6 ;  /* 0x0000000907077c24 */ /* 0x000fe2000f8e0206 */
[----:B-1----:R-:W-:-:S03]  /*0930*/  LEA R6, P4, R4, UR10, 0x1 ;  /* 0x0000000a04067c11 */ /* 0x002fc6000f8808ff */
[----:B------:R-:W-:-:S05]  /*0940*/  IMAD.IADD R5, R5, 0x1, R7 ;  /* 0x0000000105057824 */ /* 0x000fca00078e0207 */
[----:B------:R-:W-:-:S05]  /*0950*/  LEA.HI.X R7, R4, UR11, R5, 0x1, P4 ;  /* 0x0000000b04077c11 */ /* 0x000fca000a0f0c05 */
[----:B------:R2:W5:Y:S04]  /*0960*/  @!P5 LDG.E.128 R8, desc[UR12][R6.64] ;  /* 0x0000000c0608d981 */ /* 0x000568000c1e1d00 */
[----:B------:R2:W5:Y:S02]  /*0970*/  @!P6 LDG.E.128 R28, desc[UR12][R6.64+0x100] ;  /* 0x0001000c061ce981 */ /* 0x000564000c1e1d00 */
.L_x_114:
[----:B------:R-:W-:Y:S05]  /*0980*/  BSYNC.RECONVERGENT B0 ;  /* 0x0000000000007941 */ /* 0x000fea0003800200 */
.L_x_113:
[----:B------:R-:W-:Y:S01]  /*0990*/  ISETP.GE.AND P4, PT, R16, UR18, PT ;  /* 0x0000001210007c0c */ /* 0x000fe2000bf86270 */
[----:B------:R-:W-:Y:S01]  /*09a0*/  BSSY.RECONVERGENT B0, `(.L_x_115) ;  /* 0x0000016000007945 */ /* 0x000fe20003800200 */
[----:B------:R-:W-:Y:S02]  /*09b0*/  CS2R R4, SRZ ;  /* 0x0000000000047805 */ /* 0x000fe4000001ff00 */
[----:B012---:R-:W-:Y:S02]  /*09c0*/  CS2R R6, SRZ ;  /* 0x0000000000067805 */ /* 0x007fe4000001ff00 */
[----:B------:R-:W-:Y:S02]  /*09d0*/  CS2R R20, SRZ ;  /* 0x0000000000147805 */ /* 0x000fe4000001ff00 */
[----:B------:R-:W-:-:S05]  /*09e0*/  CS2R R22, SRZ ;  /* 0x0000000000167805 */ /* 0x000fca000001ff00 */
[----:B------:R-:W-:Y:S05]  /*09f0*/  @P4 BRA `(.L_x_116) ;  /* 0x0000000000404947 */ /* 0x000fea0003800000 */
[----:B------:R-:W0:Y:S01]  /*0a00*/  LDCU.64 UR8, c[0x0][0x398] ;  /* 0x00007300ff0877ac */ /* 0x000e220008000a00 */
[----:B------:R-:W-:Y:S01]  /*0a10*/  IADD3 R17, P5, PT, R66, 0x30, RZ ;  /* 0x0000003042117810 */ /* 0x000fe20007fbe0ff */
[----:B------:R-:W1:Y:S03]  /*0a20*/  LDCU.64 UR10, c[0x0][0x380] ;  /* 0x00007000ff0a77ac */ /* 0x000e660008000a00 */
[----:B------:R-:W-:Y:S01]  /*0a30*/  IADD3.X R13, PT, PT, RZ, R67, RZ, P5, !PT ;  /* 0x00000043ff0d7210 */ /* 0x000fe20002ffe4ff */
[----:B------:R-:W2:Y:S04]  /*0a40*/  LDCU UR6, c[0x0][0x38c] ;  /* 0x00007180ff0677ac */ /* 0x000ea80008000800 */
[----:B0-----:R-:W-:-:S02]  /*0a50*/  IMAD R14, R13, UR8, RZ ;  /* 0x000000080d0e7c24 */ /* 0x001fc4000f8e02ff */
[----:B------:R-:W-:Y:S02]  /*0a60*/  IMAD.MOV.U32 R13, RZ, RZ, R15 ;  /* 0x000000ffff0d7224 */ /* 0x000fe400078e000f */
[----:B------:R-:W-:Y:S01]  /*0a70*/  IMAD.WIDE.U32 R12, R17, UR8, R12 ;  /* 0x00000008110c7c25 */ /* 0x000fe2000f8e000c */
[----:B--2---:R-:W-:-:S03]  /*0a80*/  ISETP.GE.AND P5, PT, R64, UR6, PT ;  /* 0x0000000640007c0c */ /* 0x004fc6000bfa6270 */
[----:B------:R-:W-:Y:S01]  /*0a90*/  IMAD R17, R17, UR9, R14 ;  /* 0x0000000911117c24 */ /* 0x000fe2000f8e020e */
[----:B-1----:R-:W-:-:S03]  /*0aa0*/  LEA R14, P6, R12, UR10, 0x1 ;  /* 0x0000000a0c0e7c11 */ /* 0x002fc6000f8c08ff */
[----:B------:R-:W-:-:S05]  /*0ab0*/  IMAD.IADD R13, R13, 0x1, R17 ;  /* 0x000000010d0d7824 */ /* 0x000fca00078e0211 */
[----:B------:R-:W-:Y:S02]  /*0ac0*/  LEA.HI.X R15, R12, UR11, R13, 0x1, P6 ;  /* 0x0000000b0c0f7c11 */ /* 0x000fe4000b0f0c0d */
[----:B------:R-:W-:-:S03]  /*0ad0*/  ISETP.GE.AND P6, PT, R80, UR6, PT ;  /* 0x0000000650007c0c */ /* 0x000fc6000bfc6270 */
[----:B------:R0:W5:Y:S10]  /*0ae0*/  @!P5 LDG.E.128 R4, desc[UR12][R14.64] ;  /* 0x0000000c0e04d981 */ /* 0x000174000c1e1d00 */
[----:B------:R0:W5:Y:S02]  /*0af0*/  @!P6 LDG.E.128 R20, desc[UR12][R14.64+0x100] ;  /* 0x0001000c0e14e981 */ /* 0x000164000c1e1d00 */
.L_x_116:
[----:B------:R-:W-:Y:S05]  /*0b00*/  BSYNC.RECONVERGENT B0 ;  /* 0x0000000000007941 */ /* 0x000fea0003800200 */
.L_x_115:
[----:B0-----:R-:W0:Y:S01]  /*0b10*/  LDC.64 R14, c[0x0][0x3c0] ;  /* 0x0000f000ff0e7b82 */ /* 0x001e220000000a00 */
[----:B------:R-:W-:Y:S01]  /*0b20*/  BSSY.RECONVERGENT B0, `(.L_x_117) ;  /* 0x0000024000007945 */ /* 0x000fe20003800200 */
[----:B------:R-:W-:Y:S02]  /*0b30*/  CS2R R60, SRZ ;  /* 0x00000000003c7805 */ /* 0x000fe4000001ff00 */
[----:B------:R-:W-:Y:S02]  /*0b40*/  CS2R R62, SRZ ;  /* 0x00000000003e7805 */ /* 0x000fe4000001ff00 */
[----:B------:R-:W-:Y:S02]  /*0b50*/  CS2R R48, SRZ ;  /* 0x0000000000307805 */ /* 0x000fe4000001ff00 */
[----:B------:R-:W-:Y:S02]  /*0b60*/  CS2R R50, SRZ ;  /* 0x0000000000327805 */ /* 0x000fe4000001ff00 */
[----:B------:R-:W-:-:S02]  /*0b70*/  CS2R R40, SRZ ;  /* 0x0000000000287805 */ /* 0x000fc4000001ff00 */
[----:B------:R-:W-:Y:S01]  /*0b80*/  CS2R R42, SRZ ;  /* 0x00000000002a7805 */ /* 0x000fe2000001ff00 */
[----:B------:R-:W1:Y:S01]  /*0b90*/  LDC.64 R70, c[0x0][0x3c8] ;  /* 0x0000f200ff467b82 */ /* 0x000e620000000a00 */
[----:B------:R-:W-:Y:S02]  /*0ba0*/  CS2R R52, SRZ ;  /* 0x0000000000347805 */ /* 0x000fe4000001ff00 */
[----:B------:R-:W-:Y:S02]  /*0bb0*/  CS2R R54, SRZ ;  /* 0x0000000000367805 */ /* 0x000fe4000001ff00 */
[----:B------:R-:W-:Y:S02]  /*0bc0*/  CS2R R32, SRZ ;  /* 0x0000000000207805 */ /* 0x000fe4000001ff00 */
[----:B------:R-:W-:Y:S02]  /*0bd0*/  CS2R R34, SRZ ;  /* 0x0000000000227805 */ /* 0x000fe4000001ff00 */
[----:B------:R-:W-:-:S02]  /*0be0*/  CS2R R16, SRZ ;  /* 0x0000000000107805 */ /* 0x000fc4000001ff00 */
[----:B------:R-:W-:Y:S02]  /*0bf0*/  CS2R R18, SRZ ;  /* 0x0000000000127805 */ /* 0x000fe4000001ff00 */
[----:B------:R-:W-:Y:S02]  /*0c00*/  CS2R R24, SRZ ;  /* 0x0000000000187805 */ /* 0x000fe4000001ff00 */
[----:B------:R-:W-:Y:S01]  /*0c10*/  CS2R R26, SRZ ;  /* 0x00000000001a7805 */ /* 0x000fe2000001ff00 */
[----:B0-----:R-:W-:-:S04]  /*0c20*/  IMAD.WIDE.U32 R12, R14, UR15, R64 ;  /* 0x0000000f0e0c7c25 */ /* 0x001fc8000f8e0040 */
[----:B------:R-:W-:Y:S01]  /*0c30*/  IMAD R13, R15, UR15, R13 ;  /* 0x0000000f0f0d7c24 */ /* 0x000fe2000f8e020d */
[----:B------:R-:W-:Y:S01]  /*0c40*/  CS2R R14, SRZ ;  /* 0x00000000000e7805 */ /* 0x000fe2000001ff00 */
[----:B-1----:R-:W-:Y:S01]  /*0c50*/  IMAD.WIDE.U32 R68, R70, UR17, R12 ;  /* 0x0000001146447c25 */ /* 0x002fe2000f8e000c */
[----:B------:R-:W-:-:S03]  /*0c60*/  CS2R R12, SRZ ;  /* 0x00000000000c7805 */ /* 0x000fc6000001ff00 */
[----:B------:R-:W-:Y:S01]  /*0c70*/  IMAD R71, R71, UR17, R69 ;  /* 0x0000001147477c24 */ /* 0x000fe2000f8e0245 */
        /* <DEDUP_REMOVED lines=14> */
.L_x_118:
[----:B------:R-:W-:Y:S05]  /*0d60*/  BSYNC.RECONVERGENT B0 ;  /* 0x0000000000007941 */ /* 0x000fea0003800200 */
.L_x_117:
[----:B------:R-:W-:Y:S04]  /*0d70*/  BSSY.RECONVERGENT B0, `(.L_x_119) ;  /* 0x0000012000007945 */ /* 0x000fe80003800200 */
[----:B------:R-:W-:Y:S05]  /*0d80*/  @P1 BRA `(.L_x_120) ;  /* 0x0000000000401947 */ /* 0x000fea0003800000 */
[----:B------:R-:W1:Y:S01]  /*0d90*/  LDCU.128 UR8, c[0x0][0x3b0] ;  /* 0x00007600ff0877ac */ /* 0x000e620008000c00 */
[----:B0-----:R-:W-:Y:S01]  /*0da0*/  IADD3 R79, P1, PT, R66, 0x10, RZ ;  /* 0x00000010424f7810 */ /* 0x001fe20007f3e0ff */
[----:B------:R-:W-:Y:S01]  /*0db0*/  IMAD.MOV.U32 R76, RZ, RZ, R68 ;  /* 0x000000ffff4c7224 */ /* 0x000fe200078e0044 */
[----:B------:R-:W0:Y:S01]  /*0dc0*/  LDCU UR6, c[0x0][0x38c] ;  /* 0x00007180ff0677ac */ /* 0x000e220008000800 */
[----:B------:R-:W-:Y:S02]  /*0dd0*/  IMAD.MOV.U32 R77, RZ, RZ, R71 ;  /* 0x000000ffff4d7224 */ /* 0x000fe400078e0047 */
[----:B------:R-:W-:-:S04]  /*0de0*/  IMAD.X R78, RZ, RZ, R67, P1 ;  /* 0x000000ffff4e7224 */ /* 0x000fc800008e0643 */
[----:B-1----:R-:W-:Y:S02]  /*0df0*/  IMAD R78, R78, UR10, RZ ;  /* 0x0000000a4e4e7c24 */ /* 0x002fe4000f8e02ff */
        /* <DEDUP_REMOVED lines=9> */
.L_x_120:
[----:B------:R-:W-:Y:S05]  /*0e90*/  BSYNC.RECONVERGENT B0 ;  /* 0x0000000000007941 */ /* 0x000fea0003800200 */
.L_x_119:
[----:B------:R-:W-:Y:S04]  /*0ea0*/  BSSY.RECONVERGENT B0, `(.L_x_121) ;  /* 0x0000012000007945 */ /* 0x000fe80003800200 */
[----:B------:R-:W-:Y:S05]  /*0eb0*/  @P2 BRA `(.L_x_122) ;  /* 0x0000000000402947 */ /* 0x000fea0003800000 */
[----:B------:R-:W2:Y:S01]  /*0ec0*/  LDCU.128 UR8, c[0x0][0x3b0] ;  /* 0x00007600ff0877ac */ /* 0x000ea20008000c00 */
[----:B01----:R-:W-:Y:S01]  /*0ed0*/  IADD3 R79, P1, PT, R66, 0x20, RZ ;  /* 0x00000020424f7810 */ /* 0x003fe20007f3e0ff */
[----:B------:R-:W-:Y:S01]  /*0ee0*/  IMAD.MOV.U32 R76, RZ, RZ, R68 ;  /* 0x000000ffff4c7224 */ /* 0x000fe200078e0044 */
[----:B------:R-:W0:Y:S01]  /*0ef0*/  LDCU UR6, c[0x0][0x38c] ;  /* 0x00007180ff0677ac */ /* 0x000e220008000800 */
[----:B------:R-:W-:Y:S02]  /*0f00*/  IMAD.MOV.U32 R77, RZ, RZ, R71 ;  /* 0x000000ffff4d7224 */ /* 0x000fe400078e0047 */
[----:B------:R-:W-:-:S04]  /*0f10*/  IMAD.X R78, RZ, RZ, R67, P1 ;  /* 0x000000ffff4e7224 */ /* 0x000fc800008e0643 */
        /* <DEDUP_REMOVED lines=10> */
.L_x_122:
[----:B------:R-:W-:Y:S05]  /*0fc0*/  BSYNC.RECONVERGENT B0 ;  /* 0x0000000000007941 */ /* 0x000fea0003800200 */
.L_x_121:
[----:B------:R-:W-:Y:S04]  /*0fd0*/  BSSY.RECONVERGENT B0, `(.L_x_123) ;  /* 0x0000012000007945 */ /* 0x000fe80003800200 */
[----:B------:R-:W-:Y:S05]  /*0fe0*/  @P4 BRA `(.L_x_124) ;  /* 0x0000000000404947 */ /* 0x000fea0003800000 */
[----:B------:R-:W3:Y:S01]  /*0ff0*/  LDCU.128 UR8, c[0x0][0x3b0] ;  /* 0x00007600ff0877ac */ /* 0x000ee20008000c00 */
[----:B------:R-:W-:Y:S01]  /*1000*/  IADD3 R69, P1, PT, R66, 0x30, RZ ;  /* 0x0000003042457810 */ /* 0x000fe20007f3e0ff */
[----:B------:R-:W-:Y:S01]  /*1010*/  IMAD.MOV.U32 R66, RZ, RZ, R68 ;  /* 0x000000ffff427224 */ /* 0x000fe200078e0044 */
[----:B------:R-:W4:Y:S03]  /*1020*/  LDCU UR6, c[0x0][0x38c] ;  /* 0x00007180ff0677ac */ /* 0x000f260008000800 */
[----:B------:R-:W-:Y:S02]  /*1030*/  IMAD.X R65, RZ, RZ, R67, P1 ;  /* 0x000000ffff417224 */ /* 0x000fe400008e0643 */
[----:B------:R-:W-:Y:S02]  /*1040*/  IMAD.MOV.U32 R67, RZ, RZ, R71 ;  /* 0x000000ffff437224 */ /* 0x000fe400078e0047 */
[----:B---3--:R-:W-:-:S02]  /*1050*/  IMAD R65, R65, UR10, RZ ;  /* 0x0000000a41417c24 */ /* 0x008fc4000f8e02ff */
        /* <DEDUP_REMOVED lines=9> */
.L_x_124:
[----:B------:R-:W-:Y:S05]  /*10f0*/  BSYNC.RECONVERGENT B0 ;  /* 0x0000000000007941 */ /* 0x000fea0003800200 */
.L_x_123:
[----:B---3-5:R-:W-:Y:S01]  /*1100*/  IMAD.U32 R64, R60, 0x10000, RZ ;  /* 0x000100003c407824 */ /* 0x028fe200078e00ff */
[----:B------:R-:W-:Y:S01]  /*1110*/  LOP3.LUT R84, R56, 0xffff0000, RZ, 0xc0, !PT ;  /* 0xffff000038547812 */ /* 0x000fe200078ec0ff */
[----:B------:R-:W-:Y:S01]  /*1120*/  IMAD.U32 R80, R48, 0x10000, RZ ;  /* 0x0001000030507824 */ /* 0x000fe200078e00ff */
[----:B------:R-:W-:Y:S01]  /*1130*/  LOP3.LUT R89, R12, 0xffff0000, RZ, 0xc0, !PT ;  /* 0xffff00000c597812 */ /* 0x000fe200078ec0ff */
[C---:B012---:R-:W-:Y:S01]  /*1140*/  IMAD.U32 R79, R49.reuse, 0x10000, RZ ;  /* 0x00010000314f7824 */ /* 0x047fe200078e00ff */
[----:B------:R-:W-:Y:S01]  /*1150*/  LOP3.LUT R65, R72, 0xffff0000, RZ, 0xc0, !PT ;  /* 0xffff000048417812 */ /* 0x000fe200078ec0ff */
[----:B------:R-:W-:Y:S01]  /*1160*/  IMAD.U32 R88, R12, 0x10000, RZ ;  /* 0x000100000c587824 */ /* 0x000fe200078e00ff */
[----:B------:R-:W-:Y:S01]  /*1170*/  LOP3.LUT R60, R60, 0xffff0000, RZ, 0xc0, !PT ;  /* 0xffff00003c3c7812 */ /* 0x000fe200078ec0ff */
[----:B------:R-:W-:Y:S01]  /*1180*/  FMUL.FTZ R114, R84, R89 ;  /* 0x0000005954727220 */ /* 0x000fe20000410000 */
[----:B------:R-:W-:Y:S01]  /*1190*/  LOP3.LUT R81, R48, 0xffff0000, RZ, 0xc0, !PT ;  /* 0xffff000030517812 */ /* 0x000fe200078ec0ff */
[----:B------:R-:W-:Y:S01]  /*11a0*/  IMAD.U32 R48, R50, 0x10000, RZ ;  /* 0x0001000032307824 */ /* 0x000fe200078e00ff */
        /* <DEDUP_REMOVED lines=8> */
[C---:B------:R-:W-:Y:S01]  /*1230*/  SHF.L.U32 R49, R51.reuse, 0x10, RZ ;  /* 0x0000001033317819 */ /* 0x040fe200000006ff */
        /* <DEDUP_REMOVED lines=8> */
[C---:B------:R-:W-:Y:S01]  /*12c0*/  IMAD.U32 R40, R41.reuse, 0x10000, RZ ;  /* 0x0001000029287824 */ /* 0x040fe200078e00ff */
        /* <DEDUP_REMOVED lines=18> */
[----:B------:R-:W-:Y:S01]  /*13f0*/  SHF.L.U32 R88, R16, 0x10, RZ ;  /* 0x0000001010587819 */ /* 0x000fe200000006ff */
[----:B------:R-:W-:Y:S01]  /*1400*/  FFMA.FTZ R111, R43, R102, R112 ;  /* 0x000000662b6f7223 */ /* 0x000fe20000010070 */
[----:B------:R-:W-:Y:S01]  /*1410*/  LOP3.LUT R3, R73, 0xffff0000, RZ, 0xc0, !PT ;  /* 0xffff000049037812 */ /* 0x000fe200078ec0ff */
[----:B------:R-:W-:Y:S01]  /*1420*/  IMAD.U32 R73, R61, 0x10000, RZ ;  /* 0x000100003d497824 */ /* 0x000fe200078e00ff */
[----:B------:R-:W-:Y:S01]  /*1430*/  SHF.L.U32 R103, R53, 0x10, RZ ;  /* 0x0000001035677819 */ /* 0x000fe200000006ff */
[----:B------:R-:W-:Y:S01]  /*1440*/  IMAD.U32 R87, R13, 0x10000, RZ ;  /* 0x000100000d577824 */ /* 0x000fe200078e00ff */
[----:B------:R-:W-:Y:S01]  /*1450*/  SHF.L.U32 R4, R5, 0x10, RZ ;  /* 0x0000001005047819 */ /* 0x000fe200000006ff */
        /* <DEDUP_REMOVED lines=18> */
[----:B------:R-:W-:-:S02]  /*1580*/  IMAD.U32 R90, R14, 0x10000, RZ ;  /* 0x000100000e5a7824 */ /* 0x000fc400078e00ff */
[----:B------:R-:W-:Y:S01]  /*1590*/  FFMA.FTZ R3, R3, R72, R88 ;  /* 0x0000004803037223 */ /* 0x000fe20000010058 */
[----:B------:R-:W-:Y:S02]  /*15a0*/  IMAD.U32 R52, R54, 0x10000, RZ ;  /* 0x0001000036347824 */ /* 0x000fe400078e00ff */
[----:B------:R-:W-:Y:S01]  /*15b0*/  FFMA.FTZ R12, R57, R12, R112 ;  /* 0x0000000c390c7223 */ /* 0x000fe20000010070 */
[----:B------:R-:W-:Y:S02]  /*15c0*/  IMAD.U32 R64, R6, 0x10000, RZ ;  /* 0x0001000006407824 */ /* 0x000fe400078e00ff */
[----:B------:R-:W-:Y:S01]  /*15d0*/  FFMA.FTZ R100, R100, R53, R103 ;  /* 0x0000003564647223 */ /* 0x000fe20000010067 */
[----:B------:R-:W-:Y:S02]  /*15e0*/  IMAD.U32 R17, R18, 0x10000, RZ ;  /* 0x0001000012117824 */ /* 0x000fe400078e00ff */
        /* <DEDUP_REMOVED lines=41> */
[----:B------:R-:W-:Y:S01]  /*1880*/  LOP3.LUT R18, R19, 0xffff0000, RZ, 0xc0, !PT ;  /* 0xffff000013127812 */ /* 0x000fe200078ec0ff */
        /* <DEDUP_REMOVED lines=70> */
[----:B------:R-:W0:Y:S01]  /*1cf0*/  @!P0 LDC.64 R4, c[0x0][0x3f8] ;  /* 0x0000fe00ff048b82 */ /* 0x000e220000000a00 */
[----:B------:R-:W-:Y:S01]  /*1d00*/  FFMA.FTZ R22, R23, R8, R22 ;  /* 0x0000000817167223 */ /* 0x000fe20000010016 */
[----:B------:R-:W1:Y:S04]  /*1d10*/  SHFL.BFLY PT, R3, R46, 0x8, 0x1f ;  /* 0x0d001f002e037f89 */ /* 0x000e6800000e0000 */
[----:B------:R-:W2:Y:S04]  /*1d20*/  SHFL.BFLY PT, R7, R38, 0x8, 0x1f ;  /* 0x0d001f0026077f89 */ /* 0x000ea800000e0000 */
[----:B------:R-:W3:Y:S04]  /*1d30*/  SHFL.BFLY PT, R9, R30, 0x8, 0x1f ;  /* 0x0d001f001e097f89 */ /* 0x000ee800000e0000 */
[----:B------:R-:W4:Y:S01]  /*1d40*/  SHFL.BFLY PT, R11, R22, 0x8, 0x1f ;  /* 0x0d001f00160b7f89 */ /* 0x000f2200000e0000 */
[----:B0-----:R-:W-:Y:S01]  /*1d50*/  @!P0 LEA R4, P1, R2, R4, 0x2 ;  /* 0x0000000402048211 */ /* 0x001fe200078210ff */
[----:B-1----:R-:W-:-:S03]  /*1d60*/  FADD.FTZ R3, R46, R3 ;  /* 0x000000032e037221 */ /* 0x002fc60000010000 */
[----:B------:R-:W-:Y:S01]  /*1d70*/  @!P0 LEA.HI.X R5, R2, R5, R0, 0x2, P1 ;  /* 0x0000000502058211 */ /* 0x000fe200008f1400 */
[----:B--2---:R-:W-:Y:S01]  /*1d80*/  FADD.FTZ R7, R38, R7 ;  /* 0x0000000726077221 */ /* 0x004fe20000010000 */
[----:B---3--:R-:W-:Y:S01]  /*1d90*/  FADD.FTZ R8, R30, R9 ;  /* 0x000000091e087221 */ /* 0x008fe20000010000 */
[----:B----4-:R-:W-:Y:S01]  /*1da0*/  FADD.FTZ R12, R22, R11 ;  /* 0x0000000b160c7221 */ /* 0x010fe20000010000 */
[----:B------:R-:W0:Y:S01]  /*1db0*/  SHFL.BFLY PT, R2, R3, 0x4, 0x1f ;  /* 0x0c801f0003027f89 */ /* 0x000e2200000e0000 */
[----:B------:R-:W-:-:S03]  /*1dc0*/  MOV R0, 0x7f800000 ;  /* 0x7f80000000007802 */ /* 0x000fc60000000f00 */
[----:B------:R-:W1:Y:S04]  /*1dd0*/  SHFL.BFLY PT, R6, R7, 0x4, 0x1f ;  /* 0x0c801f0007067f89 */ /* 0x000e6800000e0000 */
[----:B------:R-:W2:Y:S04]  /*1de0*/  SHFL.BFLY PT, R9, R8, 0x4, 0x1f ;  /* 0x0c801f0008097f89 */ /* 0x000ea800000e0000 */
[----:B------:R-:W3:Y:S04]  /*1df0*/  SHFL.BFLY PT, R11, R12, 0x4, 0x1f ;  /* 0x0c801f000c0b7f89 */ /* 0x000ee800000e0000 */
[----:B------:R4:W5:Y:S01]  /*1e00*/  @!P0 LDG.E R0, desc[UR12][R4.64] ;  /* 0x0000000c04008981 */ /* 0x000962000c1e1900 */
[----:B------:R-:W-:Y:S01]  /*1e10*/  USHF.L.U32 UR21, UR16, 0x6, URZ ;  /* 0x0000000610157899 */ /* 0x000fe200080006ff */
[----:B------:R-:W-:Y:S01]  /*1e20*/  BSSY.RECONVERGENT B0, `(.L_x_125) ;  /* 0x0000038000007945 */ /* 0x000fe20003800200 */
[----:B------:R-:W-:Y:S01]  /*1e30*/  USHF.R.S32.HI UR20, URZ, 0x1f, UR4 ;  /* 0x0000001fff147899 */ /* 0x000fe20008011404 */
[----:B------:R-:W3:Y:S01]  /*1e40*/  S2R R14, SR_TID.X ;  /* 0x00000000000e7919 */ /* 0x000ee20000002100 */
[----:B0-----:R-:W-:Y:S01]  /*1e50*/  FADD.FTZ R2, R3, R2 ;  /* 0x0000000203027221 */ /* 0x001fe20000010000 */
[----:B-1----:R-:W-:-:S04]  /*1e60*/  FADD.FTZ R6, R7, R6 ;  /* 0x0000000607067221 */ /* 0x002fc80000010000 */
[----:B----4-:R-:W0:Y:S01]  /*1e70*/  SHFL.BFLY PT, R5, R2, 0x2, 0x1f ;  /* 0x0c401f0002057f89 */ /* 0x010e2200000e0000 */
[----:B--2---:R-:W-:-:S03]  /*1e80*/  FADD.FTZ R10, R8, R9 ;  /* 0x00000009080a7221 */ /* 0x004fc60000010000 */
[----:B------:R-:W1:Y:S01]  /*1e90*/  SHFL.BFLY PT, R9, R6, 0x2, 0x1f ;  /* 0x0c401f0006097f89 */ /* 0x000e6200000e0000 */
[----:B---3--:R-:W-:-:S03]  /*1ea0*/  FADD.FTZ R13, R12, R11 ;  /* 0x0000000b0c0d7221 */ /* 0x008fc60000010000 */
[----:B------:R-:W2:Y:S04]  /*1eb0*/  SHFL.BFLY PT, R11, R10, 0x2, 0x1f ;  /* 0x0c401f000a0b7f89 */ /* 0x000ea800000e0000 */
[----:B------:R-:W3:Y:S01]  /*1ec0*/  SHFL.BFLY PT, R4, R13, 0x2, 0x1f ;  /* 0x0c401f000d047f89 */ /* 0x000ee200000e0000 */
[----:B------:R-:W-:Y:S02]  /*1ed0*/  IMAD.SHL.U32 R7, R14, 0x8, RZ ;  /* 0x000000080e077824 */ /* 0x000fe400078e00ff */
[----:B0-----:R-:W-:-:S03]  /*1ee0*/  FADD.FTZ R5, R2, R5 ;  /* 0x0000000502057221 */ /* 0x001fc60000010000 */
[----:B------:R-:W-:Y:S01]  /*1ef0*/  LOP3.LUT P0, RZ, R7, 0x78, RZ, 0xc0, !PT ;  /* 0x0000007807ff7812 */ /* 0x000fe2000780c0ff */
[----:B-1----:R-:W-:Y:S01]  /*1f00*/  FADD.FTZ R9, R6, R9 ;  /* 0x0000000906097221 */ /* 0x002fe20000010000 */
[----:B--2---:R-:W-:-:S04]  /*1f10*/  FADD.FTZ R11, R10, R11 ;  /* 0x0000000b0a0b7221 */ /* 0x004fc80000010000 */
[----:B------:R-:W0:Y:S01]  /*1f20*/  SHFL.BFLY PT, R8, R9, 0x1, 0x1f ;  /* 0x0c201f0009087f89 */ /* 0x000e2200000e0000 */
[----:B---3--:R-:W-:-:S03]  /*1f30*/  FADD.FTZ R3, R13, R4 ;  /* 0x000000040d037221 */ /* 0x008fc60000010000 */
[----:B------:R-:W1:Y:S04]  /*1f40*/  SHFL.BFLY PT, R2, R11, 0x1, 0x1f ;  /* 0x0c201f000b027f89 */ /* 0x000e6800000e0000 */
[----:B------:R-:W2:Y:S04]  /*1f50*/  SHFL.BFLY PT, R4, R5, 0x1, 0x1f ;  /* 0x0c201f0005047f89 */ /* 0x000ea800000e0000 */
[----:B------:R-:W3:Y:S01]  /*1f60*/  SHFL.BFLY PT, R6, R3, 0x1, 0x1f ;  /* 0x0c201f0003067f89 */ /* 0x000ee200000e0000 */
[----:B0-----:R-:W-:Y:S01]  /*1f70*/  FADD.FTZ R8, R9, R8 ;  /* 0x0000000809087221 */ /* 0x001fe20000010000 */
[----:B-1----:R-:W-:Y:S01]  /*1f80*/  FADD.FTZ R10, R11, R2 ;  /* 0x000000020b0a7221 */ /* 0x002fe20000010000 */
[----:B--2---:R-:W-:Y:S01]  /*1f90*/  FADD.FTZ R7, R5, R4 ;  /* 0x0000000405077221 */ /* 0x004fe20000010000 */
[----:B---3--:R-:W-:Y:S01]  /*1fa0*/  FADD.FTZ R6, R3, R6 ;  /* 0x0000000603067221 */ /* 0x008fe20000010000 */
[----:B------:R-:W-:Y:S06]  /*1fb0*/  @P0 BRA `(.L_x_126) ;  /* 0x0000000000780947 */ /* 0x000fec0003800000 */
[----:B------:R-:W0:Y:S01]  /*1fc0*/  LDCU.64 UR8, c[0x0][0x3e8] ;  /* 0x00007d00ff0877ac */ /* 0x000e220008000a00 */
[----:B------:R-:W-:Y:S01]  /*1fd0*/  SHF.R.U32.HI R2, RZ, 0x4, R14 ;  /* 0x00000004ff027819 */ /* 0x000fe2000001160e */
[----:B------:R-:W1:Y:S03]  /*1fe0*/  LDCU.64 UR10, c[0x0][0x3f0] ;  /* 0x00007e00ff0a77ac */ /* 0x000e660008000a00 */
[C---:B------:R-:W-:Y:S01]  /*1ff0*/  IADD3 R11, PT, PT, R2.reuse, 0x20, RZ ;  /* 0x00000020020b7810 */ /* 0x040fe20007ffe0ff */
[C---:B------:R-:W-:Y:S01]  /*2000*/  VIADD R9, R2.reuse, 0x10 ;  /* 0x0000001002097836 */ /* 0x040fe20000000000 */
[----:B------:R-:W-:Y:S01]  /*2010*/  UIADD3 UR6, UP0, UPT, UR21, UR4, URZ ;  /* 0x0000000415067290 */ /* 0x000fe2000ff1e0ff */
[----:B------:R-:W-:Y:S01]  /*2020*/  VIADD R5, R2, 0x30 ;  /* 0x0000003002057836 */ /* 0x000fe20000000000 */
[----:B------:R-:W2:Y:S02]  /*2030*/  LDCU.64 UR18, c[0x0][0x3d0] ;  /* 0x00007a00ff1277ac */ /* 0x000ea40008000a00 */
[----:B------:R-:W-:-:S04]  /*2040*/  UIADD3.X UR7, UPT, UPT, URZ, UR20, URZ, UP0, !UPT ;  /* 0x00000014ff077290 */ /* 0x000fc800087fe4ff */
[----:B0-----:R-:W-:Y:S02]  /*2050*/  UIMAD.WIDE.U32 UR6, UR15, UR8, UR6 ;  /* 0x000000080f0672a5 */ /* 0x001fe4000f8e0006 */
[----:B------:R-:W-:Y:S02]  /*2060*/  UIADD3 UR8, UPT, UPT, -UR21, UR5, URZ ;  /* 0x0000000515087290 */ /* 0x000fe4000fffe1ff */
[----:B------:R-:W-:-:S04]  /*2070*/  UIMAD UR7, UR15, UR9, UR7 ;  /* 0x000000090f0772a4 */ /* 0x000fc8000f8e0207 */
[----:B-1----:R-:W-:Y:S01]  /*2080*/  UIMAD.WIDE.U32 UR6, UR17, UR10, UR6 ;  /* 0x0000000a110672a5 */ /* 0x002fe2000f8e0006 */
[C---:B------:R-:W-:Y:S02]  /*2090*/  ISETP.GE.AND P3, PT, R2.reuse, UR8, PT ;  /* 0x0000000802007c0c */ /* 0x040fe4000bf66270 */
[----:B------:R-:W-:Y:S01]  /*20a0*/  ISETP.GE.AND P2, PT, R9, UR8, PT ;  /* 0x0000000809007c0c */ /* 0x000fe2000bf46270 */
[----:B------:R-:W-:Y:S01]  /*20b0*/  UIMAD UR7, UR17, UR11, UR7 ;  /* 0x0000000b110772a4 */ /* 0x000fe2000f8e0207 */
[----:B------:R-:W-:Y:S02]  /*20c0*/  ISETP.GE.AND P1, PT, R11, UR8, PT ;  /* 0x000000080b007c0c */ /* 0x000fe4000bf26270 */
[----:B------:R-:W-:Y:S02]  /*20d0*/  IADD3 R3, P0, PT, R2, UR6, RZ ;  /* 0x0000000602037c10 */ /* 0x000fe4000ff1e0ff */
[----:B------:R-:W-:Y:S02]  /*20e0*/  FSEL R9, R10, RZ, !P1 ;  /* 0x000000ff0a097208 */ /* 0x000fe40004800000 */
[----:B--2---:R-:W-:Y:S01]  /*20f0*/  LEA R2, P4, R3, UR18, 0x2 ;  /* 0x0000001203027c11 */ /* 0x004fe2000f8810ff */
[----:B------:R-:W-:Y:S01]  /*2100*/  IMAD.X R4, RZ, RZ, UR7, P0 ;  /* 0x00000007ff047e24 */ /* 0x000fe200080e06ff */
[----:B------:R-:W-:-:S02]  /*2110*/  ISETP.GE.AND P0, PT, R5, UR8, PT ;  /* 0x0000000805007c0c */ /* 0x000fc4000bf06270 */
[----:B------:R-:W-:Y:S02]  /*2120*/  FSEL R5, R7, RZ, !P3 ;  /* 0x000000ff07057208 */ /* 0x000fe40005800000 */
[----:B------:R-:W-:Y:S02]  /*2130*/  LEA.HI.X R3, R3, UR19, R4, 0x2, P4 ;  /* 0x0000001303037c11 */ /* 0x000fe4000a0f1404 */
[----:B------:R-:W-:Y:S02]  /*2140*/  FSEL R7, R8, RZ, !P2 ;  /* 0x000000ff08077208 */ /* 0x000fe40005000000 */
[----:B------:R-:W-:Y:S01]  /*2150*/  FSEL R11, R6, RZ, !P0 ;  /* 0x000000ff060b7208 */ /* 0x000fe20004000000 */
[----:B------:R0:W-:Y:S04]  /*2160*/  STG.E desc[UR12][R2.64], R5 ;  /* 0x0000000502007986 */ /* 0x0001e8000c10190c */
[----:B------:R0:W-:Y:S04]  /*2170*/  STG.E desc[UR12][R2.64+0x40], R7 ;  /* 0x0000400702007986 */ /* 0x0001e8000c10190c */
[----:B------:R0:W-:Y:S04]  /*2180*/  STG.E desc[UR12][R2.64+0x80], R9 ;  /* 0x0000800902007986 */ /* 0x0001e8000c10190c */
[----:B------:R0:W-:Y:S02]  /*2190*/  STG.E desc[UR12][R2.64+0xc0], R11 ;  /* 0x0000c00b02007986 */ /* 0x0001e4000c10190c */
.L_x_126:
[----:B------:R-:W-:Y:S05]  /*21a0*/  BSYNC.RECONVERGENT B0 ;  /* 0x0000000000007941 */ /* 0x000fea0003800200 */
.L_x_125:
[----:B------:R-:W-:Y:S01]  /*21b0*/  UIADD3 UR5, UPT, UPT, UR5, 0x3f, URZ ;  /* 0x0000003f05057890 */ /* 0x000fe2000fffe0ff */
[----:B0-----:R-:W0:Y:S01]  /*21c0*/  LDC.64 R10, c[0x0][0x440] ;  /* 0x00011000ff0a7b82 */ /* 0x001e220000000a00 */
[----:B------:R-:W-:Y:S02]  /*21d0*/  BSSY.RECONVERGENT B0, `(.L_x_127) ;  /* 0x000001b000007945 */ /* 0x000fe40003800200 */
[----:B------:R-:W-:-:S04]  /*21e0*/  USHF.R.S32.HI UR6, URZ, 0x1f, UR5 ;  /* 0x0000001fff067899 */ /* 0x000fc80008011405 */
[----:B------:R-:W-:-:S04]  /*21f0*/  ULEA.HI UR6, UR6, UR5, URZ, 0x6 ;  /* 0x0000000506067291 */ /* 0x000fc8000f8f30ff */
[----:B------:R-:W-:-:S04]  /*2200*/  ULOP3.LUT UR6, UR6, 0xffffffc0, URZ, 0xc0, !UPT ;  /* 0xffffffc006067892 */ /* 0x000fc8000f8ec0ff */
[----:B------:R-:W-:-:S04]  /*2210*/  UIADD3 UR6, UPT, UPT, UR21, UR5, -UR6 ;  /* 0x0000000515067290 */ /* 0x000fc8000fffe806 */
[----:B------:R-:W-:-:S06]  /*2220*/  UIADD3 UR6, UPT, UPT, UR5, -UR6, URZ ;  /* 0x8000000605067290 */ /* 0x000fcc000fffe0ff */
[----:B------:R-:W-:-:S04]  /*2230*/  ISETP.GE.AND P0, PT, R14, UR6, PT ;  /* 0x000000060e007c0c */ /* 0x000fc8000bf06270 */
[----:B------:R-:W-:-:S13]  /*2240*/  ISETP.GT.U32.OR P0, PT, R14, 0x3f, P0 ;  /* 0x0000003f0e00780c */ /* 0x000fda0000704470 */
[----:B------:R-:W-:Y:S05]  /*2250*/  @P0 BRA `(.L_x_128) ;  /* 0x0000000000480947 */ /* 0x000fea0003800000 */
[----:B------:R-:W1:Y:S01]  /*2260*/  LDC.64 R4, c[0x0][0x418] ;  /* 0x00010600ff047b82 */ /* 0x000e620000000a00 */
[----:B------:R-:W-:Y:S01]  /*2270*/  IADD3 R2, PT, PT, R14, UR21, RZ ;  /* 0x000000150e027c10 */ /* 0x000fe2000fffe0ff */
[----:B------:R-:W2:Y:S01]  /*2280*/  LDCU.64 UR6, c[0x0][0x420] ;  /* 0x00008400ff0677ac */ /* 0x000ea20008000a00 */
[----:B-----5:R-:W-:Y:S02]  /*2290*/  FMUL.FTZ R6, R0, 1.4426950216293334961 ;  /* 0x3fb8aa3b00067820 */ /* 0x020fe40000410000 */
[----:B------:R-:W-:-:S03]  /*22a0*/  IADD3 R2, P0, PT, R2, UR4, RZ ;  /* 0x0000000402027c10 */ /* 0x000fc6000ff1e0ff */
[----:B------:R-:W3:Y:S02]  /*22b0*/  LDC.64 R8, c[0x0][0x410] ;  /* 0x00010400ff087b82 */ /* 0x000ee40000000a00 */
[----:B------:R-:W-:Y:S01]  /*22c0*/  IMAD.X R3, RZ, RZ, UR20, P0 ;  /* 0x00000014ff037e24 */ /* 0x000fe200080e06ff */
[----:B------:R-:W-:Y:S02]  /*22d0*/  FSETP.NEU.FTZ.AND P0, PT, R0, -INF , PT ;  /* 0xff8000000000780b */ /* 0x000fe40003f1d000 */
[----:B--2---:R-:W-:Y:S01]  /*22e0*/  MOV R7, UR7 ;  /* 0x0000000700077c02 */ /* 0x004fe20008000f00 */
[----:B-1----:R-:W-:-:S04]  /*22f0*/  IMAD.WIDE.U32 R2, R4, UR15, R2 ;  /* 0x0000000f04027c25 */ /* 0x002fc8000f8e0002 */
[----:B------:R-:W-:Y:S02]  /*2300*/  IMAD R3, R5, UR15, R3 ;  /* 0x0000000f05037c24 */ /* 0x000fe4000f8e0203 */
[----:B------:R-:W-:-:S04]  /*2310*/  IMAD.U32 R5, RZ, RZ, UR6 ;  /* 0x00000006ff057e24 */ /* 0x000fc8000f8e00ff */
[----:B------:R-:W-:-:S04]  /*2320*/  IMAD.WIDE.U32 R2, R5, UR17, R2 ;  /* 0x0000001105027c25 */ /* 0x000fc8000f8e0002 */
[----:B------:R-:W-:Y:S01]  /*2330*/  IMAD R3, R7, UR17, R3 ;  /* 0x0000001107037c24 */ /* 0x000fe2000f8e0203 */
[----:B---3--:R-:W-:-:S04]  /*2340*/  LEA R4, P1, R2, R8, 0x2 ;  /* 0x0000000802047211 */ /* 0x008fc800078210ff */
[----:B------:R-:W-:Y:S02]  /*2350*/  LEA.HI.X R5, R2, R9, R3, 0x2, P1 ;  /* 0x0000000902057211 */ /* 0x000fe400008f1403 */
[----:B------:R-:W-:-:S05]  /*2360*/  FSEL R3, R6, RZ, P0 ;  /* 0x000000ff06037208 */ /* 0x000fca0000000000 */
[----:B------:R1:W-:Y:S02]  /*2370*/  STG.E desc[UR12][R4.64], R3 ;  /* 0x0000000304007986 */ /* 0x0003e4000c10190c */
.L_x_128:
[----:B------:R-:W-:Y:S05]  /*2380*/  BSYNC.RECONVERGENT B0 ;  /* 0x0000000000007941 */ /* 0x000fea0003800200 */
.L_x_127:
[----:B------:R-:W-:Y:S01]  /*2390*/  USHF.L.U32 UR6, UR16, 0xe, URZ ;  /* 0x0000000e10067899 */ /* 0x000fe200080006ff */
[----:B-----5:R-:W-:Y:S01]  /*23a0*/  IMAD.SHL.U32 R0, R14, 0x4, RZ ;  /* 0x000000040e007824 */ /* 0x020fe200078e00ff */
[----:B------:R-:W-:Y:S01]  /*23b0*/  USHF.L.U32 UR5, UR4, 0x8, URZ ;  /* 0x0000000804057899 */ /* 0x000fe200080006ff */
[----:B-1----:R-:W1:Y:S01]  /*23c0*/  LDC.64 R4, c[0x0][0x448] ;  /* 0x00011200ff047b82 */ /* 0x002e620000000a00 */
[----:B------:R-:W2:Y:S02]  /*23d0*/  LDCU.64 UR8, c[0x0][0x458] ;  /* 0x00008b00ff0877ac */ /* 0x000ea40008000a00 */
[----:B------:R-:W-:Y:S02]  /*23e0*/  LOP3.LUT R0, R0, UR6, RZ, 0xfc, !PT ;  /* 0x0000000600007c12 */ /* 0x000fe4000f8efcff */
[----:B------:R-:W-:Y:S02]  /*23f0*/  IMAD.U32 R3, RZ, RZ, UR5 ;  /* 0x00000005ff037e24 */ /* 0x000fe4000f8e00ff */
[----:B------:R-:W-:Y:S01]  /*2400*/  IADD3 R2, P0, PT, R0, UR5, RZ ;  /* 0x0000000500027c10 */ /* 0x000fe2000ff1e0ff */
[----:B------:R-:W3:Y:S03]  /*2410*/  LDCU.64 UR6, c[0x0][0x428] ;  /* 0x00008500ff0677ac */ /* 0x000ee60008000a00 */
[----:B------:R-:W-:-:S03]  /*2420*/  LEA.HI.X.SX32 R3, R3, RZ, 0x1, P0 ;  /* 0x000000ff03037211 */ /* 0x000fc600000f0eff */
[----:B0-----:R-:W-:Y:S01]  /*2430*/  IMAD.WIDE.U32 R2, R10, UR15, R2 ;  /* 0x0000000f0a027c25 */ /* 0x001fe2000f8e0002 */
[----:B--2---:R-:W-:-:S03]  /*2440*/  ISETP.NE.U32.AND P0, PT, RZ, UR8, PT ;  /* 0x00000008ff007c0c */ /* 0x004fc6000bf05070 */
[----:B------:R-:W-:Y:S01]  /*2450*/  IMAD R3, R11, UR15, R3 ;  /* 0x0000000f0b037c24 */ /* 0x000fe2000f8e0203 */
[----:B------:R-:W-:Y:S01]  /*2460*/  ISETP.NE.AND.EX P0, PT, RZ, UR9, PT, P0 ;  /* 0x00000009ff007c0c */ /* 0x000fe2000bf05300 */
[----:B-1----:R-:W-:-:S03]  /*2470*/  IMAD.WIDE.U32 R2, R4, UR17, R2 ;  /* 0x0000001104027c25 */ /* 0x002fc6000f8e0002 */
[----:B------:R-:W-:Y:S01]  /*2480*/  ISETP.NE.OR P0, PT, R14, RZ, !P0 ;  /* 0x000000ff0e00720c */ /* 0x000fe20004705670 */
[----:B------:R-:W-:Y:S01]  /*2490*/  IMAD R3, R5, UR17, R3 ;  /* 0x0000001105037c24 */ /* 0x000fe2000f8e0203 */
[----:B---3--:R-:W-:-:S04]  /*24a0*/  LEA R4, P1, R2, UR6, 0x2 ;  /* 0x0000000602047c11 */ /* 0x008fc8000f8210ff */
        /* <DEDUP_REMOVED lines=18> */
[----:B------:R-:W1:Y:S01]  /*25d0*/  LDCU UR6, c[0x0][0x450] ;  /* 0x00008a00ff0677ac */ /* 0x000e620008000800 */
[----:B------:R-:W2:Y:S01]  /*25e0*/  LDCU UR7, c[0x0][0x390] ;  /* 0x00007200ff0777ac */ /* 0x000ea20008000800 */
[----:B------:R-:W3:Y:S01]  /*25f0*/  LDCU.64 UR4, c[0x0][0x458] ;  /* 0x00008b00ff0477ac */ /* 0x000ee20008000a00 */
[----:B-1----:R-:W-:-:S04]  /*2600*/  UIMAD UR6, UR16, UR6, UR14 ;  /* 0x00000006100672a4 */ /* 0x002fc8000f8e020e */
[----:B--2---:R-:W-:-:S04]  /*2610*/  UIMAD UR6, UR6, UR7, UR15 ;  /* 0x00000007060672a4 */ /* 0x004fc8000f8e020f */
[----:B---3--:R-:W-:-:S06]  /*2620*/  UIMAD.WIDE UR4, UR6, 0x4, UR4 ;  /* 0x00000004060478a5 */ /* 0x008fcc000f8e0204 */
[----:B------:R-:W-:Y:S01]  /*2630*/  MOV R2, UR4 ;  /* 0x0000000400027c02 */ /* 0x000fe20008000f00 */
[----:B------:R-:W-:-:S05]  /*2640*/  IMAD.U32 R3, RZ, RZ, UR5 ;  /* 0x00000005ff037e24 */ /* 0x000fca000f8e00ff */
[----:B------:R-:W-:Y:S01]  /*2650*/  STG.E desc[UR12][R2.64], RZ ;  /* 0x000000ff02007986 */ /* 0x000fe2000c10190c */
[----:B------:R-:W-:Y:S05]  /*2660*/  EXIT ;  /* 0x000000000000794d */ /* 0x000fea0003800000 */
.L_x_129:
        /* <DEDUP_REMOVED lines=9> */
.L_x_159:


//--------------------- .nv.shared._ZN7cutlass13device_kernelIN5flash19enable_sm80_to_sm89INS1_16FlashAttnBwdSm80INS1_25CollectiveMainloopBwdSm80ILi1ELi1EN4cute5tupleIJNS5_1CILi32EEENS7_ILi64EEENS7_ILi256EEEEEENS_10bfloat16_tEfNS_4arch4Sm80ELb0ELb0ELb1ELb0ELb0ELb0ELb0ELb0ELi2ELi2ELi2ELi1ELb1EEENS1_21CollectiveEpilogueBwdISB_SC_SE_Li256ELb0ELb0ELi4EEENS1_19SingleTileSchedulerILb0ELb0ELb0ELi64EEEEEEEEEvNT_6ParamsE --------------------------
	.section	.nv.shared._ZN7cutlass13device_kernelIN5flash19enable_sm80_to_sm89INS1_16FlashAttnBwdSm80INS1_25CollectiveMainloopBwdSm80ILi1ELi1EN4cute5tupleIJNS5_1CILi32EEENS7_ILi64EEENS7_ILi256EEEEEENS_10bfloat16_tEfNS_4arch4Sm80ELb0ELb0ELb1ELb0ELb0ELb0ELb0ELb0ELi2ELi2ELi2ELi1ELb1EEENS1_21CollectiveEpilogueBwdISB_SC_SE_Li256ELb0ELb0ELi4EEENS1_19SingleTileSchedulerILb0ELb0ELb0ELi64EEEEEEEEEvNT_6ParamsE,"aw",@nobits
	.sectionflags	@""
	.align	16
	.zero		1024


//--------------------- .nv.shared.reserved.0     --------------------------
	.section	.nv.shared.reserved.0,"aw",@nobits
	.weak		__nv_reservedSMEM_offset_0_alias
	.size		__nv_reservedSMEM_offset_0_alias, 0, 64
	.other		__nv_reservedSMEM_offset_0_alias,@"STO_CUDA_RESERVED_SHARED STV_DEFAULT"
__nv_reservedSMEM_offset_0_alias:
	.zero		0
	.zero		64


//--------------------- .nv.global                --------------------------
	.section	.nv.global,"aw",@nobits
.nv.global:
	.type		_ZN74_INTERNAL_87a4c30e_38_flash_bwd_hdim256_bf16_softcap_sm80_cu_49158569_29024cute1_E,@object
	.size		_ZN74_INTERNAL_87a4c30e_38_flash_bwd_hdim256_bf16_softcap_sm80_cu_49158569_29024cute1_E,(_ZN74_INTERNAL_87a4c30e_38_flash_bwd_hdim256_bf16_softcap_sm80_cu_49158569_29024cuda3std3__45__cpo6cbeginE - _ZN74_INTERNAL_87a4c30e_38_flash_bwd_hdim256_bf16_softcap_sm80_cu_49158569_29024cute1_E)
_ZN74_INTERNAL_87a4c30e_38_flash_bwd_hdim256_bf16_softcap_sm80_cu_49158569_29024cute1_E:
	.zero		1
	.type		_ZN74_INTERNAL_87a4c30e_38_flash_bwd_hdim256_bf16_softcap_sm80_cu_49158569_29024cuda3std3__45__cpo6cbeginE,@object
	.size		_ZN74_INTERNAL_87a4c30e_38_flash_bwd_hdim256_bf16_softcap_sm80_cu_49158569_29024cuda3std3__45__cpo6cbeginE,(_ZN74_INTERNAL_87a4c30e_38_flash_bwd_hdim256_bf16_softcap_sm80_cu_49158569_29024cuda3std3__48in_placeE - _ZN74_INTERNAL_87a4c30e_38_flash_bwd_hdim256_bf16_softcap_sm80_cu_49158569_29024cuda3std3__45__cpo6cbeginE)
_ZN74_INTERNAL_87a4c30e_38_flash_bwd_hdim256_bf16_softcap_sm80_cu_49158569_29024cuda3std3__45__cpo6cbeginE:
	.zero		1
	.type		_ZN74_INTERNAL_87a4c30e_38_flash_bwd_hdim256_bf16_softcap_sm80_cu_49158569_29024cuda3std3__48in_placeE,@object
	.size		_ZN74_INTERNAL_87a4c30e_38_flash_bwd_hdim256_bf16_softcap_sm80_cu_49158569_29024cuda3std3__48in_placeE,(_ZN74_INTERNAL_87a4c30e_38_flash_bwd_hdim256_bf16_softcap_sm80_cu_49158569_29024cuda3std6ranges3__45__cpo9iter_moveE - _ZN74_INTERNAL_87a4c30e_38_flash_bwd_hdim256_bf16_softcap_sm80_cu_49158569_29024cuda3std3__48in_placeE)
_ZN74_INTERNAL_87a4c30e_38_flash_bwd_hdim256_bf16_softcap_sm80_cu_49158569_29024cuda3std3__48in_placeE:
	.zero		1
	.type		_ZN74_INTERNAL_87a4c30e_38_flash_bwd_hdim256_bf16_softcap_sm80_cu_49158569_29024cuda3std6ranges3__45__cpo9iter_moveE,@object
	.size		_ZN74_INTERNAL_87a4c30e_38_flash_bwd_hdim256_bf16_softcap_sm80_cu_49158569_29024cuda3std6ranges3__45__cpo9iter_moveE,(_ZN74_INTERNAL_87a4c30e_38_flash_bwd_hdim256_bf16_softcap_sm80_cu_49158569_29024cuda3std3__45__cpo5beginE - _ZN74_INTERNAL_87a4c30e_38_flash_bwd_hdim256_bf16_softcap_sm80_cu_49158569_29024cuda3std6ranges3__45__cpo9iter_moveE)
_ZN74_INTERNAL_87a4c30e_38_flash_bwd_hdim256_bf16_softcap_sm80_cu_49158569_29024cuda3std6ranges3__45__cpo9iter_moveE:
	.zero		1
	.type		_ZN74_INTERNAL_87a4c30e_38_flash_bwd_hdim256_bf16_softcap_sm80_cu_49158569_29024cuda3std3__45__cpo5beginE,@object
	.size		_ZN74_INTERNAL_87a4c30e_38_flash_bwd_hdim256_bf16_softcap_sm80_cu_49158569_29024cuda3std3__45__cpo5beginE,(_ZN74_INTERNAL_87a4c30e_38_flash_bwd_hdim256_bf16_softcap_sm80_cu_49158569_29024cuda3std3__476_GLOBAL__N__87a4c30e_38_flash_bwd_hdim256_bf16_softcap_sm80_cu_49158569_29026ignoreE - _ZN74_INTERNAL_87a4c30e_38_flash_bwd_hdim256_bf16_softcap_sm80_cu_49158569_29024cuda3std3__45__cpo5beginE)
_ZN74_INTERNAL_87a4c30e_38_flash_bwd_hdim256_bf16_softcap_sm80_cu_49158569_29024cuda3std3__45__cpo5beginE:
	.zero		1
	.type		_ZN74_INTERNAL_87a4c30e_38_flash_bwd_hdim256_bf16_softcap_sm80_cu_49158569_29024cuda3std3__476_GLOBAL__N__87a4c30e_38_flash_bwd_hdim256_bf16_softcap_sm80_cu_49158569_29026ignoreE,@object
	.size		_ZN74_INTERNAL_87a4c30e_38_flash_bwd_hdim256_bf16_softcap_sm80_cu_49158569_29024cuda3std3__476_GLOBAL__N__87a4c30e_38_flash_bwd_hdim256_bf16_softcap_sm80_cu_49158569_29026ignoreE,(_ZN74_INTERNAL_87a4c30e_38_flash_bwd_hdim256_bf16_softcap_sm80_cu_49158569_29024cute7productE - _ZN74_INTERNAL_87a4c30e_38_flash_bwd_hdim256_bf16_softcap_sm80_cu_49158569_29024cuda3std3__476_GLOBAL__N__87a4c30e_38_flash_bwd_hdim256_bf16_softcap_sm80_cu_49158569_29026ignoreE)
_ZN74_INTERNAL_87a4c30e_38_flash_bwd_hdim256_bf16_softcap_sm80_cu_49158569_29024cuda3std3__476_GLOBAL__N__87a4c30e_38_flash_bwd_hdim256_bf16_softcap_sm80_cu_49158569_29026ignoreE:
	.zero		1
	.type		_ZN74_INTERNAL_87a4c30e_38_flash_bwd_hdim256_bf16_softcap_sm80_cu_49158569_29024cute7productE,@object
	.size		_ZN74_INTERNAL_87a4c30e_38_flash_bwd_hdim256_bf16_softcap_sm80_cu_49158569_29024cute7productE,(_ZN74_INTERNAL_87a4c30e_38_flash_bwd_hdim256_bf16_softcap_sm80_cu_49158569_29024cuda3std3__45__cpo3endE - _ZN74_INTERNAL_87a4c30e_38_flash_bwd_hdim256_bf16_softcap_sm80_cu_49158569_29024cute7productE)
_ZN74_INTERNAL_87a4c30e_38_flash_bwd_hdim256_bf16_softcap_sm80_cu_49158569_29024cute7productE:
	.zero		1
	.type		_ZN74_INTERNAL_87a4c30e_38_flash_bwd_hdim256_bf16_softcap_sm80_cu_49158569_29024cuda3std3__45__cpo3endE,@object
	.size		_ZN74_INTERNAL_87a4c30e_38_flash_bwd_hdim256_bf16_softcap_sm80_cu_49158569_29024cuda3std3__45__cpo3endE,(_ZN74_INTERNAL_87a4c30e_38_flash_bwd_hdim256_bf16_softcap_sm80_cu_49158569_29024cuda3std3__419piecewise_constructE - _ZN74_INTERNAL_87a4c30e_38_flash_bwd_hdim256_bf16_softcap_sm80_cu_49158569_29024cuda3std3__45__cpo3endE)
_ZN74_INTERNAL_87a4c30e_38_flash_bwd_hdim256_bf16_softcap_sm80_cu_49158569_29024cuda3std3__45__cpo3endE:
	.zero		1
	.type		_ZN74_INTERNAL_87a4c30e_38_flash_bwd_hdim256_bf16_softcap_sm80_cu_49158569_29024cuda3std3__419piecewise_constructE,@object
	.size		_ZN74_INTERNAL_87a4c30e_38_flash_bwd_hdim256_bf16_softcap_sm80_cu_49158569_29024cuda3std3__419piecewise_constructE,(_ZN74_INTERNAL_87a4c30e_38_flash_bwd_hdim256_bf16_softcap_sm80_cu_49158569_29024cuda3std3__45__cpo4cendE - _ZN74_INTERNAL_87a4c30e_38_flash_bwd_hdim256_bf16_softcap_sm80_cu_49158569_29024cuda3std3__419piecewise_constructE)
_ZN74_INTERNAL_87a4c30e_38_flash_bwd_hdim256_bf16_softcap_sm80_cu_49158569_29024cuda3std3__419piecewise_constructE:
	.zero		1
	.type		_ZN74_INTERNAL_87a4c30e_38_flash_bwd_hdim256_bf16_softcap_sm80_cu_49158569_29024cuda3std3__45__cpo4cendE,@object
	.size		_ZN74_INTERNAL_87a4c30e_38_flash_bwd_hdim256_bf16_softcap_sm80_cu_49158569_29024cuda3std3__45__cpo4cendE,(_ZN74_INTERNAL_87a4c30e_38_flash_bwd_hdim256_bf16_softcap_sm80_cu_49158569_29024cuda3std6ranges3__45__cpo4swapE - _ZN74_INTERNAL_87a4c30e_38_flash_bwd_hdim256_bf16_softcap_sm80_cu_49158569_29024cuda3std3__45__cpo4cendE)
_ZN74_INTERNAL_87a4c30e_38_flash_bwd_hdim256_bf16_softcap_sm80_cu_49158569_29024cuda3std3__45__cpo4cendE:
	.zero		1
	.type		_ZN74_INTERNAL_87a4c30e_38_flash_bwd_hdim256_bf16_softcap_sm80_cu_49158569_29024cuda3std6ranges3__45__cpo4swapE,@object
	.size		_ZN74_INTERNAL_87a4c30e_38_flash_bwd_hdim256_bf16_softcap_sm80_cu_49158569_29024cuda3std6ranges3__45__cpo4swapE,(.L_7 - _ZN74_INTERNAL_87a4c30e_38_flash_bwd_hdim256_bf16_softcap_sm80_cu_49158569_29024cuda3std6ranges3__45__cpo4swapE)
_ZN74_INTERNAL_87a4c30e_38_flash_bwd_hdim256_bf16_softcap_sm80_cu_49158569_29024cuda3std6ranges3__45__cpo4swapE:
	.zero		1
.L_7:


//--------------------- .nv.shared._ZN7cutlass13device_kernelIN5flash19enable_sm80_to_sm89INS1_16FlashAttnBwdSm80INS1_25CollectiveMainloopBwdSm80ILi1ELi1EN4cute5tupleIJNS5_1CILi32EEENS7_ILi64EEENS7_ILi256EEEEEENS_10bfloat16_tEfNS_4arch4Sm80ELb0ELb0ELb1ELb0ELb0ELb0ELb0ELb0ELi2ELi2ELi2ELi1ELb1EEENS1_24CollectiveEpilogueBwdGQAISB_fSE_Li256ELb0ELb0EEENS1_19SingleTileSchedulerILb0ELb0ELb0ELi64EEEEEEEEEvNT_6ParamsE --------------------------
	.section	.nv.shared._ZN7cutlass13device_kernelIN5flash19enable_sm80_to_sm89INS1_16FlashAttnBwdSm80INS1_25CollectiveMainloopBwdSm80ILi1ELi1EN4cute5tupleIJNS5_1CILi32EEENS7_ILi64EEENS7_ILi256EEEEEENS_10bfloat16_tEfNS_4arch4Sm80ELb0ELb0ELb1ELb0ELb0ELb0ELb0ELb0ELi2ELi2ELi2ELi1ELb1EEENS1_24CollectiveEpilogueBwdGQAISB_fSE_Li256ELb0ELb0EEENS1_19SingleTileSchedulerILb0ELb0ELb0ELi64EEEEEEEEEvNT_6ParamsE,"aw",@nobits
	.sectionflags	@""
	.align	16
	.zero		1024


//--------------------- .nv.shared._ZN7cutlass13device_kernelIN5flash19enable_sm80_to_sm89INS1_16FlashAttnBwdSm80INS1_25CollectiveMainloopBwdSm80ILi1ELi1EN4cute5tupleIJNS5_1CILi32EEENS7_ILi64EEENS7_ILi256EEEEEENS_10bfloat16_tEfNS_4arch4Sm80ELb0ELb0ELb1ELb1ELb0ELb0ELb0ELb0ELi2ELi2ELi2ELi1ELb1EEENS1_21CollectiveEpilogueBwdISB_SC_SE_Li256ELb1ELb0ELi4EEENS1_19SingleTileSchedulerILb1ELb0ELb0ELi64EEEEEEEEEvNT_6ParamsE --------------------------
	.section	.nv.shared._ZN7cutlass13device_kernelIN5flash19enable_sm80_to_sm89INS1_16FlashAttnBwdSm80INS1_25CollectiveMainloopBwdSm80ILi1ELi1EN4cute5tupleIJNS5_1CILi32EEENS7_ILi64EEENS7_ILi256EEEEEENS_10bfloat16_tEfNS_4arch4Sm80ELb0ELb0ELb1ELb1ELb0ELb0ELb0ELb0ELi2ELi2ELi2ELi1ELb1EEENS1_21CollectiveEpilogueBwdISB_SC_SE_Li256ELb1ELb0ELi4EEENS1_19SingleTileSchedulerILb1ELb0ELb0ELi64EEEEEEEEEvNT_6ParamsE,"aw",@nobits
	.sectionflags	@""
	.align	16
	.zero		1024


//--------------------- .nv.shared._ZN7cutlass13device_kernelIN5flash19enable_sm80_to_sm89INS1_16FlashAttnBwdSm80INS1_25CollectiveMainloopBwdSm80ILi1ELi1EN4cute5tupleIJNS5_1CILi32EEENS7_ILi64EEENS7_ILi256EEEEEENS_10bfloat16_tEfNS_4arch4Sm80ELb0ELb0ELb1ELb1ELb0ELb0ELb0ELb0ELi2ELi2ELi2ELi1ELb1EEENS1_24CollectiveEpilogueBwdGQAISB_fSE_Li256ELb1ELb0EEENS1_19SingleTileSchedulerILb1ELb0ELb0ELi64EEEEEEEEEvNT_6ParamsE --------------------------
	.section	.nv.shared._ZN7cutlass13device_kernelIN5flash19enable_sm80_to_sm89INS1_16FlashAttnBwdSm80INS1_25CollectiveMainloopBwdSm80ILi1ELi1EN4cute5tupleIJNS5_1CILi32EEENS7_ILi64EEENS7_ILi256EEEEEENS_10bfloat16_tEfNS_4arch4Sm80ELb0ELb0ELb1ELb1ELb0ELb0ELb0ELb0ELi2ELi2ELi2ELi1ELb1EEENS1_24CollectiveEpilogueBwdGQAISB_fSE_Li256ELb1ELb0EEENS1_19SingleTileSchedulerILb1ELb0ELb0ELi64EEEEEEEEEvNT_6ParamsE,"aw",@nobits
	.sectionflags	@""
	.align	16
	.zero		1024


//--------------------- .nv.shared._ZN7cutlass13device_kernelIN5flash19enable_sm80_to_sm89INS1_16FlashAttnBwdSm80INS1_25CollectiveMainloopBwdSm80ILi1ELi1EN4cute5tupleIJNS5_1CILi32EEENS7_ILi64EEENS7_ILi256EEEEEENS_10bfloat16_tEfNS_4arch4Sm80ELb0ELb1ELb1ELb0ELb0ELb0ELb0ELb0ELi2ELi2ELi2ELi1ELb1EEENS1_21CollectiveEpilogueBwdISB_SC_SE_Li256ELb0ELb0ELi4EEENS1_19SingleTileSchedulerILb0ELb0ELb0ELi64EEEEEEEEEvNT_6ParamsE --------------------------
	.section	.nv.shared._ZN7cutlass13device_kernelIN5flash19enable_sm80_to_sm89INS1_16FlashAttnBwdSm80INS1_25CollectiveMainloopBwdSm80ILi1ELi1EN4cute5tupleIJNS5_1CILi32EEENS7_ILi64EEENS7_ILi256EEEEEENS_10bfloat16_tEfNS_4arch4Sm80ELb0ELb1ELb1ELb0ELb0ELb0ELb0ELb0ELi2ELi2ELi2ELi1ELb1EEENS1_21CollectiveEpilogueBwdISB_SC_SE_Li256ELb0ELb0ELi4EEENS1_19SingleTileSchedulerILb0ELb0ELb0ELi64EEEEEEEEEvNT_6ParamsE,"aw",@nobits
	.sectionflags	@""
	.align	16
	.zero		1024


//--------------------- .nv.shared._ZN7cutlass13device_kernelIN5flash19enable_sm80_to_sm89INS1_16FlashAttnBwdSm80INS1_25CollectiveMainloopBwdSm80ILi1ELi1EN4cute5tupleIJNS5_1CILi32EEENS7_ILi64EEENS7_ILi256EEEEEENS_10bfloat16_tEfNS_4arch4Sm80ELb0ELb1ELb1ELb0ELb0ELb0ELb0ELb0ELi2ELi2ELi2ELi1ELb1EEENS1_24CollectiveEpilogueBwdGQAISB_fSE_Li256ELb0ELb0EEENS1_19SingleTileSchedulerILb0ELb0ELb0ELi64EEEEEEEEEvNT_6ParamsE --------------------------
	.section	.nv.shared._ZN7cutlass13device_kernelIN5flash19enable_sm80_to_sm89INS1_16FlashAttnBwdSm80INS1_25CollectiveMainloopBwdSm80ILi1ELi1EN4cute5tupleIJNS5_1CILi32EEENS7_ILi64EEENS7_ILi256EEEEEENS_10bfloat16_tEfNS_4arch4Sm80ELb0ELb1ELb1ELb0ELb0ELb0ELb0ELb0ELi2ELi2ELi2ELi1ELb1EEENS1_24CollectiveEpilogueBwdGQAISB_fSE_Li256ELb0ELb0EEENS1_19SingleTileSchedulerILb0ELb0ELb0ELi64EEEEEEEEEvNT_6ParamsE,"aw",@nobits
	.sectionflags	@""
	.align	16
	.zero		1024


//--------------------- .nv.shared._ZN7cutlass13device_kernelIN5flash19enable_sm80_to_sm89INS1_16FlashAttnBwdSm80INS1_25CollectiveMainloopBwdSm80ILi1ELi1EN4cute5tupleIJNS5_1CILi32EEENS7_ILi64EEENS7_ILi256EEEEEENS_10bfloat16_tEfNS_4arch4Sm80ELb0ELb1ELb1ELb1ELb0ELb0ELb0ELb0ELi2ELi2ELi2ELi1ELb1EEENS1_21CollectiveEpilogueBwdISB_SC_SE_Li256ELb1ELb0ELi4EEENS1_19SingleTileSchedulerILb1ELb0ELb0ELi64EEEEEEEEEvNT_6ParamsE --------------------------
	.section	.nv.shared._ZN7cutlass13device_kernelIN5flash19enable_sm80_to_sm89INS1_16FlashAttnBwdSm80INS1_25CollectiveMainloopBwdSm80ILi1ELi1EN4cute5tupleIJNS5_1CILi32EEENS7_ILi64EEENS7_ILi256EEEEEENS_10bfloat16_tEfNS_4arch4Sm80ELb0ELb1ELb1ELb1ELb0ELb0ELb0ELb0ELi2ELi2ELi2ELi1ELb1EEENS1_21CollectiveEpilogueBwdISB_SC_SE_Li256ELb1ELb0ELi4EEENS1_19SingleTileSchedulerILb1ELb0ELb0ELi64EEEEEEEEEvNT_6ParamsE,"aw",@nobits
	.sectionflags	@""
	.align	16
	.zero		1024


//--------------------- .nv.shared._ZN7cutlass13device_kernelIN5flash19enable_sm80_to_sm89INS1_16FlashAttnBwdSm80INS1_25CollectiveMainloopBwdSm80ILi1ELi1EN4cute5tupleIJNS5_1CILi32EEENS7_ILi64EEENS7_ILi256EEEEEENS_10bfloat16_tEfNS_4arch4Sm80ELb0ELb1ELb1ELb1ELb0ELb0ELb0ELb0ELi2ELi2ELi2ELi1ELb1EEENS1_24CollectiveEpilogueBwdGQAISB_fSE_Li256ELb1ELb0EEENS1_19SingleTileSchedulerILb1ELb0ELb0ELi64EEEEEEEEEvNT_6ParamsE --------------------------
	.section	.nv.shared._ZN7cutlass13device_kernelIN5flash19enable_sm80_to_sm89INS1_16FlashAttnBwdSm80INS1_25CollectiveMainloopBwdSm80ILi1ELi1EN4cute5tupleIJNS5_1CILi32EEENS7_ILi64EEENS7_ILi256EEEEEENS_10bfloat16_tEfNS_4arch4Sm80ELb0ELb1ELb1ELb1ELb0ELb0ELb0ELb0ELi2ELi2ELi2ELi1ELb1EEENS1_24CollectiveEpilogueBwdGQAISB_fSE_Li256ELb1ELb0EEENS1_19SingleTileSchedulerILb1ELb0ELb0ELi64EEEEEEEEEvNT_6ParamsE,"aw",@nobits
	.sectionflags	@""
	.align	16
	.zero		1024


//--------------------- .nv.shared._ZN7cutlass13device_kernelIN5flash19enable_sm80_to_sm89INS1_16FlashAttnBwdSm80INS1_25CollectiveMainloopBwdSm80ILi1ELi1EN4cute5tupleIJNS5_1CILi32EEENS7_ILi64EEENS7_ILi256EEEEEENS_10bfloat16_tEfNS_4arch4Sm80ELb1ELb0ELb1ELb0ELb0ELb0ELb0ELb0ELi2ELi2ELi2ELi1ELb1EEENS1_21CollectiveEpilogueBwdISB_SC_SE_Li256ELb0ELb0ELi4EEENS1_25SingleTileBwdLPTSchedulerILb0ELi64ELb0EEEEEEEEEvNT_6ParamsE --------------------------
	.section	.nv.shared._ZN7cutlass13device_kernelIN5flash19enable_sm80_to_sm89INS1_16FlashAttnBwdSm80INS1_25CollectiveMainloopBwdSm80ILi1ELi1EN4cute5tupleIJNS5_1CILi32EEENS7_ILi64EEENS7_ILi256EEEEEENS_10bfloat16_tEfNS_4arch4Sm80ELb1ELb0ELb1ELb0ELb0ELb0ELb0ELb0ELi2ELi2ELi2ELi1ELb1EEENS1_21CollectiveEpilogueBwdISB_SC_SE_Li256ELb0ELb0ELi4EEENS1_25SingleTileBwdLPTSchedulerILb0ELi64ELb0EEEEEEEEEvNT_6ParamsE,"aw",@nobits
	.sectionflags	@""
	.align	16
	.zero		1024


//--------------------- .nv.shared._ZN7cutlass13device_kernelIN5flash19enable_sm80_to_sm89INS1_16FlashAttnBwdSm80INS1_25CollectiveMainloopBwdSm80ILi1ELi1EN4cute5tupleIJNS5_1CILi32EEENS7_ILi64EEENS7_ILi256EEEEEENS_10bfloat16_tEfNS_4arch4Sm80ELb1ELb0ELb1ELb0ELb0ELb0ELb0ELb0ELi2ELi2ELi2ELi1ELb1EEENS1_24CollectiveEpilogueBwdGQAISB_fSE_Li256ELb0ELb0EEENS1_25SingleTileBwdLPTSchedulerILb0ELi64ELb0EEEEEEEEEvNT_6ParamsE --------------------------
	.section	.nv.shared._ZN7cutlass13device_kernelIN5flash19enable_sm80_to_sm89INS1_16FlashAttnBwdSm80INS1_25CollectiveMainloopBwdSm80ILi1ELi1EN4cute5tupleIJNS5_1CILi32EEENS7_ILi64EEENS7_ILi256EEEEEENS_10bfloat16_tEfNS_4arch4Sm80ELb1ELb0ELb1ELb0ELb0ELb0ELb0ELb0ELi2ELi2ELi2ELi1ELb1EEENS1_24CollectiveEpilogueBwdGQAISB_fSE_Li256ELb0ELb0EEENS1_25SingleTileBwdLPTSchedulerILb0ELi64ELb0EEEEEEEEEvNT_6ParamsE,"aw",@nobits
	.sectionflags	@""
	.align	16
	.zero		1024


//--------------------- .nv.shared._ZN7cutlass13device_kernelIN5flash22FlashAttnBwdPreprocessIN4cute5tupleIJNS3_1CILi32EEENS5_ILi256EEEEEENS_10bfloat16_tEfNS_4arch4Sm80ELb1ELb0EEEEEvNT_6ParamsE --------------------------
	.section	.nv.shared._ZN7cutlass13device_kernelIN5flash22FlashAttnBwdPreprocessIN4cute5tupleIJNS3_1CILi32EEENS5_ILi256EEEEEENS_10bfloat16_tEfNS_4arch4Sm80ELb1ELb0EEEEEvNT_6ParamsE,"aw",@nobits
	.sectionflags	@""
	.align	16
	.zero		1024


//--------------------- .nv.shared._ZN7cutlass13device_kernelIN5flash19enable_sm80_to_sm89INS1_16FlashAttnBwdSm80INS1_25CollectiveMainloopBwdSm80ILi1ELi1EN4cute5tupleIJNS5_1CILi32EEENS7_ILi64EEENS7_ILi256EEEEEENS_10bfloat16_tEfNS_4arch4Sm80ELb1ELb0ELb1ELb1ELb0ELb0ELb0ELb0ELi2ELi2ELi2ELi1ELb1EEENS1_21CollectiveEpilogueBwdISB_SC_SE_Li256ELb1ELb0ELi4EEENS1_25SingleTileBwdLPTSchedulerILb1ELi64ELb0EEEEEEEEEvNT_6ParamsE --------------------------
	.section	.nv.shared._ZN7cutlass13device_kernelIN5flash19enable_sm80_to_sm89INS1_16FlashAttnBwdSm80INS1_25CollectiveMainloopBwdSm80ILi1ELi1EN4cute5tupleIJNS5_1CILi32EEENS7_ILi64EEENS7_ILi256EEEEEENS_10bfloat16_tEfNS_4arch4Sm80ELb1ELb0ELb1ELb1ELb0ELb0ELb0ELb0ELi2ELi2ELi2ELi1ELb1EEENS1_21CollectiveEpilogueBwdISB_SC_SE_Li256ELb1ELb0ELi4EEENS1_25SingleTileBwdLPTSchedulerILb1ELi64ELb0EEEEEEEEEvNT_6ParamsE,"aw",@nobits
	.sectionflags	@""
	.align	16
	.zero		1024


//--------------------- .nv.shared._ZN7cutlass13device_kernelIN5flash32FlashAttnBwdPostprocessConvertdQIN4cute5tupleIJNS3_1CILi32EEENS5_ILi256EEEEEENS_10bfloat16_tEfNS_4arch4Sm80ELi256ENS3_8TiledMMAINS3_8MMA_AtomIJNS3_30SM80_16x8x16_F32BF16BF16F32_TNEEEENS3_6LayoutINS4_IJNS5_ILi1EEENS5_ILi8EEESH_EEENS4_IJNS5_ILi0EEESH_SK_EEEEENS4_IJNS5_ILi16EEENS5_ILi128EEESN_EEEEELb0EEEEEvNT_6ParamsE --------------------------
	.section	.nv.shared._ZN7cutlass13device_kernelIN5flash32FlashAttnBwdPostprocessConvertdQIN4cute5tupleIJNS3_1CILi32EEENS5_ILi256EEEEEENS_10bfloat16_tEfNS_4arch4Sm80ELi256ENS3_8TiledMMAINS3_8MMA_AtomIJNS3_30SM80_16x8x16_F32BF16BF16F32_TNEEEENS3_6LayoutINS4_IJNS5_ILi1EEENS5_ILi8EEESH_EEENS4_IJNS5_ILi0EEESH_SK_EEEEENS4_IJNS5_ILi16EEENS5_ILi128EEESN_EEEEELb0EEEEEvNT_6ParamsE,"aw",@nobits
	.sectionflags	@""
	.align	16
	.zero		1024


//--------------------- .nv.shared._ZN7cutlass13device_kernelIN5flash19enable_sm80_to_sm89INS1_16FlashAttnBwdSm80INS1_25CollectiveMainloopBwdSm80ILi1ELi1EN4cute5tupleIJNS5_1CILi32EEENS7_ILi64EEENS7_ILi256EEEEEENS_10bfloat16_tEfNS_4arch4Sm80ELb1ELb0ELb1ELb1ELb0ELb0ELb0ELb0ELi2ELi2ELi2ELi1ELb1EEENS1_24CollectiveEpilogueBwdGQAISB_fSE_Li256ELb1ELb0EEENS1_25SingleTileBwdLPTSchedulerILb1ELi64ELb0EEEEEEEEEvNT_6ParamsE --------------------------
	.section	.nv.shared._ZN7cutlass13device_kernelIN5flash19enable_sm80_to_sm89INS1_16FlashAttnBwdSm80INS1_25CollectiveMainloopBwdSm80ILi1ELi1EN4cute5tupleIJNS5_1CILi32EEENS7_ILi64EEENS7_ILi256EEEEEENS_10bfloat16_tEfNS_4arch4Sm80ELb1ELb0ELb1ELb1ELb0ELb0ELb0ELb0ELi2ELi2ELi2ELi1ELb1EEENS1_24CollectiveEpilogueBwdGQAISB_fSE_Li256ELb1ELb0EEENS1_25SingleTileBwdLPTSchedulerILb1ELi64ELb0EEEEEEEEEvNT_6ParamsE,"aw",@nobits
	.sectionflags	@""
	.align	16
	.zero		1024


//--------------------- .nv.shared._ZN7cutlass13device_kernelIN5flash22FlashAttnBwdPreprocessIN4cute5tupleIJNS3_1CILi32EEENS5_ILi256EEEEEENS_10bfloat16_tEfNS_4arch4Sm80ELb1ELb1EEEEEvNT_6ParamsE --------------------------
	.section	.nv.shared._ZN7cutlass13device_kernelIN5flash22FlashAttnBwdPreprocessIN4cute5tupleIJNS3_1CILi32EEENS5_ILi256EEEEEENS_10bfloat16_tEfNS_4arch4Sm80ELb1ELb1EEEEEvNT_6ParamsE,"aw",@nobits
	.sectionflags	@""
	.align	16
	.zero		1024


//--------------------- .nv.shared._ZN7cutlass13device_kernelIN5flash19enable_sm80_to_sm89INS1_16FlashAttnBwdSm80INS1_25CollectiveMainloopBwdSm80ILi1ELi1EN4cute5tupleIJNS5_1CILi64EEES8_NS7_ILi256EEEEEENS_10bfloat16_tEfNS_4arch4Sm80ELb0ELb0ELb1ELb0ELb0ELb0ELb0ELb0ELi2ELi4ELi2ELi2ELb0EEENS1_21CollectiveEpilogueBwdISA_SB_SD_Li256ELb0ELb0ELi4EEENS1_19SingleTileSchedulerILb0ELb0ELb0ELi64EEEEEEEEEvNT_6ParamsE --------------------------
	.section	.nv.shared._ZN7cutlass13device_kernelIN5flash19enable_sm80_to_sm89INS1_16FlashAttnBwdSm80INS1_25CollectiveMainloopBwdSm80ILi1ELi1EN4cute5tupleIJNS5_1CILi64EEES8_NS7_ILi256EEEEEENS_10bfloat16_tEfNS_4arch4Sm80ELb0ELb0ELb1ELb0ELb0ELb0ELb0ELb0ELi2ELi4ELi2ELi2ELb0EEENS1_21CollectiveEpilogueBwdISA_SB_SD_Li256ELb0ELb0ELi4EEENS1_19SingleTileSchedulerILb0ELb0ELb0ELi64EEEEEEEEEvNT_6ParamsE,"aw",@nobits
	.sectionflags	@""
	.align	16
	.zero		1024


//--------------------- .nv.shared._ZN7cutlass13device_kernelIN5flash19enable_sm80_to_sm89INS1_16FlashAttnBwdSm80INS1_25CollectiveMainloopBwdSm80ILi1ELi1EN4cute5tupleIJNS5_1CILi64EEES8_NS7_ILi256EEEEEENS_10bfloat16_tEfNS_4arch4Sm80ELb0ELb0ELb1ELb0ELb0ELb0ELb0ELb0ELi2ELi4ELi2ELi2ELb0EEENS1_24CollectiveEpilogueBwdGQAISA_fSD_Li256ELb0ELb0EEENS1_19SingleTileSchedulerILb0ELb0ELb0ELi64EEEEEEEEEvNT_6ParamsE --------------------------
	.section	.nv.shared._ZN7cutlass13device_kernelIN5flash19enable_sm80_to_sm89INS1_16FlashAttnBwdSm80INS1_25CollectiveMainloopBwdSm80ILi1ELi1EN4cute5tupleIJNS5_1CILi64EEES8_NS7_ILi256EEEEEENS_10bfloat16_tEfNS_4arch4Sm80ELb0ELb0ELb1ELb0ELb0ELb0ELb0ELb0ELi2ELi4ELi2ELi2ELb0EEENS1_24CollectiveEpilogueBwdGQAISA_fSD_Li256ELb0ELb0EEENS1_19SingleTileSchedulerILb0ELb0ELb0ELi64EEEEEEEEEvNT_6ParamsE,"aw",@nobits
	.sectionflags	@""
	.align	16
	.zero		1024


//--------------------- .nv.shared._ZN7cutlass13device_kernelIN5flash19enable_sm80_to_sm89INS1_16FlashAttnBwdSm80INS1_25CollectiveMainloopBwdSm80ILi1ELi1EN4cute5tupleIJNS5_1CILi64EEES8_NS7_ILi256EEEEEENS_10bfloat16_tEfNS_4arch4Sm80ELb0ELb0ELb1ELb1ELb0ELb0ELb0ELb0ELi2ELi4ELi2ELi2ELb0EEENS1_21CollectiveEpilogueBwdISA_SB_SD_Li256ELb1ELb0ELi4EEENS1_19SingleTileSchedulerILb1ELb0ELb0ELi64EEEEEEEEEvNT_6ParamsE --------------------------
	.section	.nv.shared._ZN7cutlass13device_kernelIN5flash19enable_sm80_to_sm89INS1_16FlashAttnBwdSm80INS1_25CollectiveMainloopBwdSm80ILi1ELi1EN4cute5tupleIJNS5_1CILi64EEES8_NS7_ILi256EEEEEENS_10bfloat16_tEfNS_4arch4Sm80ELb0ELb0ELb1ELb1ELb0ELb0ELb0ELb0ELi2ELi4ELi2ELi2ELb0EEENS1_21CollectiveEpilogueBwdISA_SB_SD_Li256ELb1ELb0ELi4EEENS1_19SingleTileSchedulerILb1ELb0ELb0ELi64EEEEEEEEEvNT_6ParamsE,"aw",@nobits
	.sectionflags	@""
	.align	16
	.zero		1024


//--------------------- .nv.shared._ZN7cutlass13device_kernelIN5flash19enable_sm80_to_sm89INS1_16FlashAttnBwdSm80INS1_25CollectiveMainloopBwdSm80ILi1ELi1EN4cute5tupleIJNS5_1CILi64EEES8_NS7_ILi256EEEEEENS_10bfloat16_tEfNS_4arch4Sm80ELb0ELb0ELb1ELb1ELb0ELb0ELb0ELb0ELi2ELi4ELi2ELi2ELb0EEENS1_24CollectiveEpilogueBwdGQAISA_fSD_Li256ELb1ELb0EEENS1_19SingleTileSchedulerILb1ELb0ELb0ELi64EEEEEEEEEvNT_6ParamsE --------------------------
	.section	.nv.shared._ZN7cutlass13device_kernelIN5flash19enable_sm80_to_sm89INS1_16FlashAttnBwdSm80INS1_25CollectiveMainloopBwdSm80ILi1ELi1EN4cute5tupleIJNS5_1CILi64EEES8_NS7_ILi256EEEEEENS_10bfloat16_tEfNS_4arch4Sm80ELb0ELb0ELb1ELb1ELb0ELb0ELb0ELb0ELi2ELi4ELi2ELi2ELb0EEENS1_24CollectiveEpilogueBwdGQAISA_fSD_Li256ELb1ELb0EEENS1_19SingleTileSchedulerILb1ELb0ELb0ELi64EEEEEEEEEvNT_6ParamsE,"aw",@nobits
	.sectionflags	@""
	.align	16
	.zero		1024


//--------------------- .nv.shared._ZN7cutlass13device_kernelIN5flash19enable_sm80_to_sm89INS1_16FlashAttnBwdSm80INS1_25CollectiveMainloopBwdSm80ILi1ELi1EN4cute5tupleIJNS5_1CILi64EEES8_NS7_ILi256EEEEEENS_10bfloat16_tEfNS_4arch4Sm80ELb0ELb1ELb1ELb0ELb0ELb0ELb0ELb0ELi2ELi4ELi2ELi2ELb0EEENS1_21CollectiveEpilogueBwdISA_SB_SD_Li256ELb0ELb0ELi4EEENS1_19SingleTileSchedulerILb0ELb0ELb0ELi64EEEEEEEEEvNT_6ParamsE --------------------------
	.section	.nv.shared._ZN7cutlass13device_kernelIN5flash19enable_sm80_to_sm89INS1_16FlashAttnBwdSm80INS1_25CollectiveMainloopBwdSm80ILi1ELi1EN4cute5tupleIJNS5_1CILi64EEES8_NS7_ILi256EEEEEENS_10bfloat16_tEfNS_4arch4Sm80ELb0ELb1ELb1ELb0ELb0ELb0ELb0ELb0ELi2ELi4ELi2ELi2ELb0EEENS1_21CollectiveEpilogueBwdISA_SB_SD_Li256ELb0ELb0ELi4EEENS1_19SingleTileSchedulerILb0ELb0ELb0ELi64EEEEEEEEEvNT_6ParamsE,"aw",@nobits
	.sectionflags	@""
	.align	16
	.zero		1024


//--------------------- .nv.shared._ZN7cutlass13device_kernelIN5flash19enable_sm80_to_sm89INS1_16FlashAttnBwdSm80INS1_25CollectiveMainloopBwdSm80ILi1ELi1EN4cute5tupleIJNS5_1CILi64EEES8_NS7_ILi256EEEEEENS_10bfloat16_tEfNS_4arch4Sm80ELb0ELb1ELb1ELb0ELb0ELb0ELb0ELb0ELi2ELi4ELi2ELi2ELb0EEENS1_24CollectiveEpilogueBwdGQAISA_fSD_Li256ELb0ELb0EEENS1_19SingleTileSchedulerILb0ELb0ELb0ELi64EEEEEEEEEvNT_6ParamsE --------------------------
	.section	.nv.shared._ZN7cutlass13device_kernelIN5flash19enable_sm80_to_sm89INS1_16FlashAttnBwdSm80INS1_25CollectiveMainloopBwdSm80ILi1ELi1EN4cute5tupleIJNS5_1CILi64EEES8_NS7_ILi256EEEEEENS_10bfloat16_tEfNS_4arch4Sm80ELb0ELb1ELb1ELb0ELb0ELb0ELb0ELb0ELi2ELi4ELi2ELi2ELb0EEENS1_24CollectiveEpilogueBwdGQAISA_fSD_Li256ELb0ELb0EEENS1_19SingleTileSchedulerILb0ELb0ELb0ELi64EEEEEEEEEvNT_6ParamsE,"aw",@nobits
	.sectionflags	@""
	.align	16
	.zero		1024


//--------------------- .nv.shared._ZN7cutlass13device_kernelIN5flash19enable_sm80_to_sm89INS1_16FlashAttnBwdSm80INS1_25CollectiveMainloopBwdSm80ILi1ELi1EN4cute5tupleIJNS5_1CILi64EEES8_NS7_ILi256EEEEEENS_10bfloat16_tEfNS_4arch4Sm80ELb0ELb1ELb1ELb1ELb0ELb0ELb0ELb0ELi2ELi4ELi2ELi2ELb0EEENS1_21CollectiveEpilogueBwdISA_SB_SD_Li256ELb1ELb0ELi4EEENS1_19SingleTileSchedulerILb1ELb0ELb0ELi64EEEEEEEEEvNT_6ParamsE --------------------------
	.section	.nv.shared._ZN7cutlass13device_kernelIN5flash19enable_sm80_to_sm89INS1_16FlashAttnBwdSm80INS1_25CollectiveMainloopBwdSm80ILi1ELi1EN4cute5tupleIJNS5_1CILi64EEES8_NS7_ILi256EEEEEENS_10bfloat16_tEfNS_4arch4Sm80ELb0ELb1ELb1ELb1ELb0ELb0ELb0ELb0ELi2ELi4ELi2ELi2ELb0EEENS1_21CollectiveEpilogueBwdISA_SB_SD_Li256ELb1ELb0ELi4EEENS1_19SingleTileSchedulerILb1ELb0ELb0ELi64EEEEEEEEEvNT_6ParamsE,"aw",@nobits
	.sectionflags	@""
	.align	16
	.zero		1024


//--------------------- .nv.shared._ZN7cutlass13device_kernelIN5flash19enable_sm80_to_sm89INS1_16FlashAttnBwdSm80INS1_25CollectiveMainloopBwdSm80ILi1ELi1EN4cute5tupleIJNS5_1CILi64EEES8_NS7_ILi256EEEEEENS_10bfloat16_tEfNS_4arch4Sm80ELb0ELb1ELb1ELb1ELb0ELb0ELb0ELb0ELi2ELi4ELi2ELi2ELb0EEENS1_24CollectiveEpilogueBwdGQAISA_fSD_Li256ELb1ELb0EEENS1_19SingleTileSchedulerILb1ELb0ELb0ELi64EEEEEEEEEvNT_6ParamsE --------------------------
	.section	.nv.shared._ZN7cutlass13device_kernelIN5flash19enable_sm80_to_sm89INS1_16FlashAttnBwdSm80INS1_25CollectiveMainloopBwdSm80ILi1ELi1EN4cute5tupleIJNS5_1CILi64EEES8_NS7_ILi256EEEEEENS_10bfloat16_tEfNS_4arch4Sm80ELb0ELb1ELb1ELb1ELb0ELb0ELb0ELb0ELi2ELi4ELi2ELi2ELb0EEENS1_24CollectiveEpilogueBwdGQAISA_fSD_Li256ELb1ELb0EEENS1_19SingleTileSchedulerILb1ELb0ELb0ELi64EEEEEEEEEvNT_6ParamsE,"aw",@nobits
	.sectionflags	@""
	.align	16
	.zero		1024


//--------------------- .nv.shared._ZN7cutlass13device_kernelIN5flash19enable_sm80_to_sm89INS1_16FlashAttnBwdSm80INS1_25CollectiveMainloopBwdSm80ILi1ELi1EN4cute5tupleIJNS5_1CILi64EEES8_NS7_ILi256EEEEEENS_10bfloat16_tEfNS_4arch4Sm80ELb1ELb0ELb1ELb0ELb0ELb0ELb0ELb0ELi2ELi4ELi2ELi2ELb0EEENS1_21CollectiveEpilogueBwdISA_SB_SD_Li256ELb0ELb0ELi4EEENS1_25SingleTileBwdLPTSchedulerILb0ELi64ELb0EEEEEEEEEvNT_6ParamsE --------------------------
	.section	.nv.shared._ZN7cutlass13device_kernelIN5flash19enable_sm80_to_sm89INS1_16FlashAttnBwdSm80INS1_25CollectiveMainloopBwdSm80ILi1ELi1EN4cute5tupleIJNS5_1CILi64EEES8_NS7_ILi256EEEEEENS_10bfloat16_tEfNS_4arch4Sm80ELb1ELb0ELb1ELb0ELb0ELb0ELb0ELb0ELi2ELi4ELi2ELi2ELb0EEENS1_21CollectiveEpilogueBwdISA_SB_SD_Li256ELb0ELb0ELi4EEENS1_25SingleTileBwdLPTSchedulerILb0ELi64ELb0EEEEEEEEEvNT_6ParamsE,"aw",@nobits
	.sectionflags	@""
	.align	16
	.zero		1024


//--------------------- .nv.shared._ZN7cutlass13device_kernelIN5flash19enable_sm80_to_sm89INS1_16FlashAttnBwdSm80INS1_25CollectiveMainloopBwdSm80ILi1ELi1EN4cute5tupleIJNS5_1CILi64EEES8_NS7_ILi256EEEEEENS_10bfloat16_tEfNS_4arch4Sm80ELb1ELb0ELb1ELb0ELb0ELb0ELb0ELb0ELi2ELi4ELi2ELi2ELb0EEENS1_24CollectiveEpilogueBwdGQAISA_fSD_Li256ELb0ELb0EEENS1_25SingleTileBwdLPTSchedulerILb0ELi64ELb0EEEEEEEEEvNT_6ParamsE --------------------------
	.section	.nv.shared._ZN7cutlass13device_kernelIN5flash19enable_sm80_to_sm89INS1_16FlashAttnBwdSm80INS1_25CollectiveMainloopBwdSm80ILi1ELi1EN4cute5tupleIJNS5_1CILi64EEES8_NS7_ILi256EEEEEENS_10bfloat16_tEfNS_4arch4Sm80ELb1ELb0ELb1ELb0ELb0ELb0ELb0ELb0ELi2ELi4ELi2ELi2ELb0EEENS1_24CollectiveEpilogueBwdGQAISA_fSD_Li256ELb0ELb0EEENS1_25SingleTileBwdLPTSchedulerILb0ELi64ELb0EEEEEEEEEvNT_6ParamsE,"aw",@nobits
	.sectionflags	@""
	.align	16
	.zero		1024


//--------------------- .nv.shared._ZN7cutlass13device_kernelIN5flash22FlashAttnBwdPreprocessIN4cute5tupleIJNS3_1CILi64EEENS5_ILi256EEEEEENS_10bfloat16_tEfNS_4arch4Sm80ELb1ELb0EEEEEvNT_6ParamsE --------------------------
	.section	.nv.shared._ZN7cutlass13device_kernelIN5flash22FlashAttnBwdPreprocessIN4cute5tupleIJNS3_1CILi64EEENS5_ILi256EEEEEENS_10bfloat16_tEfNS_4arch4Sm80ELb1ELb0EEEEEvNT_6ParamsE,"aw",@nobits
	.sectionflags	@""
	.align	16
	.zero		1024


//--------------------- .nv.shared._ZN7cutlass13device_kernelIN5flash19enable_sm80_to_sm89INS1_16FlashAttnBwdSm80INS1_25CollectiveMainloopBwdSm80ILi1ELi1EN4cute5tupleIJNS5_1CILi64EEES8_NS7_ILi256EEEEEENS_10bfloat16_tEfNS_4arch4Sm80ELb1ELb0ELb1ELb1ELb0ELb0ELb0ELb0ELi2ELi4ELi2ELi2ELb0EEENS1_21CollectiveEpilogueBwdISA_SB_SD_Li256ELb1ELb0ELi4EEENS1_25SingleTileBwdLPTSchedulerILb1ELi64ELb0EEEEEEEEEvNT_6ParamsE --------------------------
	.section	.nv.shared._ZN7cutlass13device_kernelIN5flash19enable_sm80_to_sm89INS1_16FlashAttnBwdSm80INS1_25CollectiveMainloopBwdSm80ILi1ELi1EN4cute5tupleIJNS5_1CILi64EEES8_NS7_ILi256EEEEEENS_10bfloat16_tEfNS_4arch4Sm80ELb1ELb0ELb1ELb1ELb0ELb0ELb0ELb0ELi2ELi4ELi2ELi2ELb0EEENS1_21CollectiveEpilogueBwdISA_SB_SD_Li256ELb1ELb0ELi4EEENS1_25SingleTileBwdLPTSchedulerILb1ELi64ELb0EEEEEEEEEvNT_6ParamsE,"aw",@nobits
	.sectionflags	@""
	.align	16
	.zero		1024


//--------------------- .nv.shared._ZN7cutlass13device_kernelIN5flash32FlashAttnBwdPostprocessConvertdQIN4cute5tupleIJNS3_1CILi64EEENS5_ILi256EEEEEENS_10bfloat16_tEfNS_4arch4Sm80ELi256ENS3_8TiledMMAINS3_8MMA_AtomIJNS3_30SM80_16x8x16_F32BF16BF16F32_TNEEEENS3_6LayoutINS4_IJNS5_ILi2EEENS5_ILi4EEENS5_ILi1EEEEEENS4_IJSJ_SH_NS5_ILi0EEEEEEEENS4_IJNS5_ILi32EEES6_NS5_ILi16EEEEEEEELb0EEEEEvNT_6ParamsE --------------------------
	.section	.nv.shared._ZN7cutlass13device_kernelIN5flash32FlashAttnBwdPostprocessConvertdQIN4cute5tupleIJNS3_1CILi64EEENS5_ILi256EEEEEENS_10bfloat16_tEfNS_4arch4Sm80ELi256ENS3_8TiledMMAINS3_8MMA_AtomIJNS3_30SM80_16x8x16_F32BF16BF16F32_TNEEEENS3_6LayoutINS4_IJNS5_ILi2EEENS5_ILi4EEENS5_ILi1EEEEEENS4_IJSJ_SH_NS5_ILi0EEEEEEEENS4_IJNS5_ILi32EEES6_NS5_ILi16EEEEEEEELb0EEEEEvNT_6ParamsE,"aw",@nobits
	.sectionflags	@""
	.align	16
	.zero		1024


//--------------------- .nv.shared._ZN7cutlass13device_kernelIN5flash19enable_sm80_to_sm89INS1_16FlashAttnBwdSm80INS1_25CollectiveMainloopBwdSm80ILi1ELi1EN4cute5tupleIJNS5_1CILi64EEES8_NS7_ILi256EEEEEENS_10bfloat16_tEfNS_4arch4Sm80ELb1ELb0ELb1ELb1ELb0ELb0ELb0ELb0ELi2ELi4ELi2ELi2ELb0EEENS1_24CollectiveEpilogueBwdGQAISA_fSD_Li256ELb1ELb0EEENS1_25SingleTileBwdLPTSchedulerILb1ELi64ELb0EEEEEEEEEvNT_6ParamsE --------------------------
	.section	.nv.shared._ZN7cutlass13device_kernelIN5flash19enable_sm80_to_sm89INS1_16FlashAttnBwdSm80INS1_25CollectiveMainloopBwdSm80ILi1ELi1EN4cute5tupleIJNS5_1CILi64EEES8_NS7_ILi256EEEEEENS_10bfloat16_tEfNS_4arch4Sm80ELb1ELb0ELb1ELb1ELb0ELb0ELb0ELb0ELi2ELi4ELi2ELi2ELb0EEENS1_24CollectiveEpilogueBwdGQAISA_fSD_Li256ELb1ELb0EEENS1_25SingleTileBwdLPTSchedulerILb1ELi64ELb0EEEEEEEEEvNT_6ParamsE,"aw",@nobits
	.sectionflags	@""
	.align	16
	.zero		1024


//--------------------- .nv.shared._ZN7cutlass13device_kernelIN5flash22FlashAttnBwdPreprocessIN4cute5tupleIJNS3_1CILi64EEENS5_ILi256EEEEEENS_10bfloat16_tEfNS_4arch4Sm80ELb1ELb1EEEEEvNT_6ParamsE --------------------------
	.section	.nv.shared._ZN7cutlass13device_kernelIN5flash22FlashAttnBwdPreprocessIN4cute5tupleIJNS3_1CILi64EEENS5_ILi256EEEEEENS_10bfloat16_tEfNS_4arch4Sm80ELb1ELb1EEEEEvNT_6ParamsE,"aw",@nobits
	.sectionflags	@""
	.align	16
	.zero		1024


//--------------------- .nv.constant0._ZN7cutlass13device_kernelIN5flash19enable_sm80_to_sm89INS1_16FlashAttnBwdSm80INS1_25CollectiveMainloopBwdSm80ILi1ELi1EN4cute5tupleIJNS5_1CILi32EEENS7_ILi64EEENS7_ILi256EEEEEENS_10bfloat16_tEfNS_4arch4Sm80ELb0ELb0ELb1ELb0ELb0ELb0ELb0ELb0ELi2ELi2ELi2ELi1ELb1EEENS1_21CollectiveEpilogueBwdISB_SC_SE_Li256ELb0ELb0ELi4EEENS1_19SingleTileSchedulerILb0ELb0ELb0ELi64EEEEEEEEEvNT_6ParamsE --------------------------
	.section	.nv.constant0._ZN7cutlass13device_kernelIN5flash19enable_sm80_to_sm89INS1_16FlashAttnBwdSm80INS1_25CollectiveMainloopBwdSm80ILi1ELi1EN4cute5tupleIJNS5_1CILi32EEENS7_ILi64EEENS7_ILi256EEEEEENS_10bfloat16_tEfNS_4arch4Sm80ELb0ELb0ELb1ELb0ELb0ELb0ELb0ELb0ELi2ELi2ELi2ELi1ELb1EEENS1_21CollectiveEpilogueBwdISB_SC_SE_Li256ELb0ELb0ELi4EEENS1_19SingleTileSchedulerILb0ELb0ELb0ELi64EEEEEEEEEvNT_6ParamsE,"a",@progbits
	.sectionflags	@""
	.align	4
.nv.constant0._ZN7cutlass13device_kernelIN5flash19enable_sm80_to_sm89INS1_16FlashAttnBwdSm80INS1_25CollectiveMainloopBwdSm80ILi1ELi1EN4cute5tupleIJNS5_1CILi32EEENS7_ILi64EEENS7_ILi256EEEEEENS_10bfloat16_tEfNS_4arch4Sm80ELb0ELb0ELb1ELb0ELb0ELb0ELb0ELb0ELi2ELi2ELi2ELi1ELb1EEENS1_21CollectiveEpilogueBwdISB_SC_SE_Li256ELb0ELb0ELi4EEENS1_19SingleTileSchedulerILb0ELb0ELb0ELi64EEEEEEEEEvNT_6ParamsE:
	.zero		1520


//--------------------- .nv.constant0._ZN7cutlass13device_kernelIN5flash19enable_sm80_to_sm89INS1_16FlashAttnBwdSm80INS1_25CollectiveMainloopBwdSm80ILi1ELi1EN4cute5tupleIJNS5_1CILi32EEENS7_ILi64EEENS7_ILi256EEEEEENS_10bfloat16_tEfNS_4arch4Sm80ELb0ELb0ELb1ELb0ELb0ELb0ELb0ELb0ELi2ELi2ELi2ELi1ELb1EEENS1_24CollectiveEpilogueBwdGQAISB_fSE_Li256ELb0ELb0EEENS1_19SingleTileSchedulerILb0ELb0ELb0ELi64EEEEEEEEEvNT_6ParamsE --------------------------
	.section	.nv.constant0._ZN7cutlass13device_kernelIN5flash19enable_sm80_to_sm89INS1_16FlashAttnBwdSm80INS1_25CollectiveMainloopBwdSm80ILi1ELi1EN4cute5tupleIJNS5_1CILi32EEENS7_ILi64EEENS7_ILi256EEEEEENS_10bfloat16_tEfNS_4arch4Sm80ELb0ELb0ELb1ELb0ELb0ELb0ELb0ELb0ELi2ELi2ELi2ELi1ELb1EEENS1_24CollectiveEpilogueBwdGQAISB_fSE_Li256ELb0ELb0EEENS1_19SingleTileSchedulerILb0ELb0ELb0ELi64EEEEEEEEEvNT_6ParamsE,"a",@progbits
	.sectionflags	@""
	.align	4
.nv.constant0._ZN7cutlass13device_kernelIN5flash19enable_sm80_to_sm89INS1_16FlashAttnBwdSm80INS1_25CollectiveMainloopBwdSm80ILi1ELi1EN4cute5tupleIJNS5_1CILi32EEENS7_ILi64EEENS7_ILi256EEEEEENS_10bfloat16_tEfNS_4arch4Sm80ELb0ELb0ELb1ELb0ELb0ELb0ELb0ELb0ELi2ELi2ELi2ELi1ELb1EEENS1_24CollectiveEpilogueBwdGQAISB_fSE_Li256ELb0ELb0EEENS1_19SingleTileSchedulerILb0ELb0ELb0ELi64EEEEEEEEEvNT_6ParamsE:
	.zero		1528


//--------------------- .nv.constant0._ZN7cutlass13device_kernelIN5flash19enable_sm80_to_sm89INS1_16FlashAttnBwdSm80INS1_25CollectiveMainloopBwdSm80ILi1ELi1EN4cute5tupleIJNS5_1CILi32EEENS7_ILi64EEENS7_ILi256EEEEEENS_10bfloat16_tEfNS_4arch4Sm80ELb0ELb0ELb1ELb1ELb0ELb0ELb0ELb0ELi2ELi2ELi2ELi1ELb1EEENS1_21CollectiveEpilogueBwdISB_SC_SE_Li256ELb1ELb0ELi4EEENS1_19SingleTileSchedulerILb1ELb0ELb0ELi64EEEEEEEEEvNT_6ParamsE --------------------------
	.section	.nv.constant0._ZN7cutlass13device_kernelIN5flash19enable_sm80_to_sm89INS1_16FlashAttnBwdSm80INS1_25CollectiveMainloopBwdSm80ILi1ELi1EN4cute5tupleIJNS5_1CILi32EEENS7_ILi64EEENS7_ILi256EEEEEENS_10bfloat16_tEfNS_4arch4Sm80ELb0ELb0ELb1ELb1ELb0ELb0ELb0ELb0ELi2ELi2ELi2ELi1ELb1EEENS1_21CollectiveEpilogueBwdISB_SC_SE_Li256ELb1ELb0ELi4EEENS1_19SingleTileSchedulerILb1ELb0ELb0ELi64EEEEEEEEEvNT_6ParamsE,"a",@progbits
	.sectionflags	@""
	.align	4
.nv.constant0._ZN7cutlass13device_kernelIN5flash19enable_sm80_to_sm89INS1_16FlashAttnBwdSm80INS1_25CollectiveMainloopBwdSm80ILi1ELi1EN4cute5tupleIJNS5_1CILi32EEENS7_ILi64EEENS7_ILi256EEEEEENS_10bfloat16_tEfNS_4arch4Sm80ELb0ELb0ELb1ELb1ELb0ELb0ELb0ELb0ELi2ELi2ELi2ELi1ELb1EEENS1_21CollectiveEpilogueBwdISB_SC_SE_Li256ELb1ELb0ELi4EEENS1_19SingleTileSchedulerILb1ELb0ELb0ELi64EEEEEEEEEvNT_6ParamsE:
	.zero		1520


//--------------------- .nv.constant0._ZN7cutlass13device_kernelIN5flash19enable_sm80_to_sm89INS1_16FlashAttnBwdSm80INS1_25CollectiveMainloopBwdSm80ILi1ELi1EN4cute5tupleIJNS5_1CILi32EEENS7_ILi64EEENS7_ILi256EEEEEENS_10bfloat16_tEfNS_4arch4Sm80ELb0ELb0ELb1ELb1ELb0ELb0ELb0ELb0ELi2ELi2ELi2ELi1ELb1EEENS1_24CollectiveEpilogueBwdGQAISB_fSE_Li256ELb1ELb0EEENS1_19SingleTileSchedulerILb1ELb0ELb0ELi64EEEEEEEEEvNT_6ParamsE --------------------------
	.section	.nv.constant0._ZN7cutlass13device_kernelIN5flash19enable_sm80_to_sm89INS1_16FlashAttnBwdSm80INS1_25CollectiveMainloopBwdSm80ILi1ELi1EN4cute5tupleIJNS5_1CILi32EEENS7_ILi64EEENS7_ILi256EEEEEENS_10bfloat16_tEfNS_4arch4Sm80ELb0ELb0ELb1ELb1ELb0ELb0ELb0ELb0ELi2ELi2ELi2ELi1ELb1EEENS1_24CollectiveEpilogueBwdGQAISB_fSE_Li256ELb1ELb0EEENS1_19SingleTileSchedulerILb1ELb0ELb0ELi64EEEEEEEEEvNT_6ParamsE,"a",@progbits
	.sectionflags	@""
	.align	4
.nv.constant0._ZN7cutlass13device_kernelIN5flash19enable_sm80_to_sm89INS1_16FlashAttnBwdSm80INS1_25CollectiveMainloopBwdSm80ILi1ELi1EN4cute5tupleIJNS5_1CILi32EEENS7_ILi64EEENS7_ILi256EEEEEENS_10bfloat16_tEfNS_4arch4Sm80ELb0ELb0ELb1ELb1ELb0ELb0ELb0ELb0ELi2ELi2ELi2ELi1ELb1EEENS1_24CollectiveEpilogueBwdGQAISB_fSE_Li256ELb1ELb0EEENS1_19SingleTileSchedulerILb1ELb0ELb0ELi64EEEEEEEEEvNT_6ParamsE:
	.zero		1528


//--------------------- .nv.constant0._ZN7cutlass13device_kernelIN5flash19enable_sm80_to_sm89INS1_16FlashAttnBwdSm80INS1_25CollectiveMainloopBwdSm80ILi1ELi1EN4cute5tupleIJNS5_1CILi32EEENS7_ILi64EEENS7_ILi256EEEEEENS_10bfloat16_tEfNS_4arch4Sm80ELb0ELb1ELb1ELb0ELb0ELb0ELb0ELb0ELi2ELi2ELi2ELi1ELb1EEENS1_21CollectiveEpilogueBwdISB_SC_SE_Li256ELb0ELb0ELi4EEENS1_19SingleTileSchedulerILb0ELb0ELb0ELi64EEEEEEEEEvNT_6ParamsE --------------------------
	.section	.nv.constant0._ZN7cutlass13device_kernelIN5flash19enable_sm80_to_sm89INS1_16FlashAttnBwdSm80INS1_25CollectiveMainloopBwdSm80ILi1ELi1EN4cute5tupleIJNS5_1CILi32EEENS7_ILi64EEENS7_ILi256EEEEEENS_10bfloat16_tEfNS_4arch4Sm80ELb0ELb1ELb1ELb0ELb0ELb0ELb0ELb0ELi2ELi2ELi2ELi1ELb1EEENS1_21CollectiveEpilogueBwdISB_SC_SE_Li256ELb0ELb0ELi4EEENS1_19SingleTileSchedulerILb0ELb0ELb0ELi64EEEEEEEEEvNT_6ParamsE,"a",@progbits
	.sectionflags	@""
	.align	4
.nv.constant0._ZN7cutlass13device_kernelIN5flash19enable_sm80_to_sm89INS1_16FlashAttnBwdSm80INS1_25CollectiveMainloopBwdSm80ILi1ELi1EN4cute5tupleIJNS5_1CILi32EEENS7_ILi64EEENS7_ILi256EEEEEENS_10bfloat16_tEfNS_4arch4Sm80ELb0ELb1ELb1ELb0ELb0ELb0ELb0ELb0ELi2ELi2ELi2ELi1ELb1EEENS1_21CollectiveEpilogueBwdISB_SC_SE_Li256ELb0ELb0ELi4EEENS1_19SingleTileSchedulerILb0ELb0ELb0ELi64EEEEEEEEEvNT_6ParamsE:
	.zero		1520


//--------------------- .nv.constant0._ZN7cutlass13device_kernelIN5flash19enable_sm80_to_sm89INS1_16FlashAttnBwdSm80INS1_25CollectiveMainloopBwdSm80ILi1ELi1EN4cute5tupleIJNS5_1CILi32EEENS7_ILi64EEENS7_ILi256EEEEEENS_10bfloat16_tEfNS_4arch4Sm80ELb0ELb1ELb1ELb0ELb0ELb0ELb0ELb0ELi2ELi2ELi2ELi1ELb1EEENS1_24CollectiveEpilogueBwdGQAISB_fSE_Li256ELb0ELb0EEENS1_19SingleTileSchedulerILb0ELb0ELb0ELi64EEEEEEEEEvNT_6ParamsE --------------------------
	.section	.nv.constant0._ZN7cutlass13device_kernelIN5flash19enable_sm80_to_sm89INS1_16FlashAttnBwdSm80INS1_25CollectiveMainloopBwdSm80ILi1ELi1EN4cute5tupleIJNS5_1CILi32EEENS7_ILi64EEENS7_ILi256EEEEEENS_10bfloat16_tEfNS_4arch4Sm80ELb0ELb1ELb1ELb0ELb0ELb0ELb0ELb0ELi2ELi2ELi2ELi1ELb1EEENS1_24CollectiveEpilogueBwdGQAISB_fSE_Li256ELb0ELb0EEENS1_19SingleTileSchedulerILb0ELb0ELb0ELi64EEEEEEEEEvNT_6ParamsE,"a",@progbits
	.sectionflags	@""
	.align	4
.nv.constant0._ZN7cutlass13device_kernelIN5flash19enable_sm80_to_sm89INS1_16FlashAttnBwdSm80INS1_25CollectiveMainloopBwdSm80ILi1ELi1EN4cute5tupleIJNS5_1CILi32EEENS7_ILi64EEENS7_ILi256EEEEEENS_10bfloat16_tEfNS_4arch4Sm80ELb0ELb1ELb1ELb0ELb0ELb0ELb0ELb0ELi2ELi2ELi2ELi1ELb1EEENS1_24CollectiveEpilogueBwdGQAISB_fSE_Li256ELb0ELb0EEENS1_19SingleTileSchedulerILb0ELb0ELb0ELi64EEEEEEEEEvNT_6ParamsE:
	.zero		1528


//--------------------- .nv.constant0._ZN7cutlass13device_kernelIN5flash19enable_sm80_to_sm89INS1_16FlashAttnBwdSm80INS1_25CollectiveMainloopBwdSm80ILi1ELi1EN4cute5tupleIJNS5_1CILi32EEENS7_ILi64EEENS7_ILi256EEEEEENS_10bfloat16_tEfNS_4arch4Sm80ELb0ELb1ELb1ELb1ELb0ELb0ELb0ELb0ELi2ELi2ELi2ELi1ELb1EEENS1_21CollectiveEpilogueBwdISB_SC_SE_Li256ELb1ELb0ELi4EEENS1_19SingleTileSchedulerILb1ELb0ELb0ELi64EEEEEEEEEvNT_6ParamsE --------------------------
	.section	.nv.constant0._ZN7cutlass13device_kernelIN5flash19enable_sm80_to_sm89INS1_16FlashAttnBwdSm80INS1_25CollectiveMainloopBwdSm80ILi1ELi1EN4cute5tupleIJNS5_1CILi32EEENS7_ILi64EEENS7_ILi256EEEEEENS_10bfloat16_tEfNS_4arch4Sm80ELb0ELb1ELb1ELb1ELb0ELb0ELb0ELb0ELi2ELi2ELi2ELi1ELb1EEENS1_21CollectiveEpilogueBwdISB_SC_SE_Li256ELb1ELb0ELi4EEENS1_19SingleTileSchedulerILb1ELb0ELb0ELi64EEEEEEEEEvNT_6ParamsE,"a",@progbits
	.sectionflags	@""
	.align	4
.nv.constant0._ZN7cutlass13device_kernelIN5flash19enable_sm80_to_sm89INS1_16FlashAttnBwdSm80INS1_25CollectiveMainloopBwdSm80ILi1ELi1EN4cute5tupleIJNS5_1CILi32EEENS7_ILi64EEENS7_ILi256EEEEEENS_10bfloat16_tEfNS_4arch4Sm80ELb0ELb1ELb1ELb1ELb0ELb0ELb0ELb0ELi2ELi2ELi2ELi1ELb1EEENS1_21CollectiveEpilogueBwdISB_SC_SE_Li256ELb1ELb0ELi4EEENS1_19SingleTileSchedulerILb1ELb0ELb0ELi64EEEEEEEEEvNT_6ParamsE:
	.zero		1520


//--------------------- .nv.constant0._ZN7cutlass13device_kernelIN5flash19enable_sm80_to_sm89INS1_16FlashAttnBwdSm80INS1_25CollectiveMainloopBwdSm80ILi1ELi1EN4cute5tupleIJNS5_1CILi32EEENS7_ILi64EEENS7_ILi256EEEEEENS_10bfloat16_tEfNS_4arch4Sm80ELb0ELb1ELb1ELb1ELb0ELb0ELb0ELb0ELi2ELi2ELi2ELi1ELb1EEENS1_24CollectiveEpilogueBwdGQAISB_fSE_Li256ELb1ELb0EEENS1_19SingleTileSchedulerILb1ELb0ELb0ELi64EEEEEEEEEvNT_6ParamsE --------------------------
	.section	.nv.constant0._ZN7cutlass13device_kernelIN5flash19enable_sm80_to_sm89INS1_16FlashAttnBwdSm80INS1_25CollectiveMainloopBwdSm80ILi1ELi1EN4cute5tupleIJNS5_1CILi32EEENS7_ILi64EEENS7_ILi256EEEEEENS_10bfloat16_tEfNS_4arch4Sm80ELb0ELb1ELb1ELb1ELb0ELb0ELb0ELb0ELi2ELi2ELi2ELi1ELb1EEENS1_24CollectiveEpilogueBwdGQAISB_fSE_Li256ELb1ELb0EEENS1_19SingleTileSchedulerILb1ELb0ELb0ELi64EEEEEEEEEvNT_6ParamsE,"a",@progbits
	.sectionflags	@""
	.align	4
.nv.constant0._ZN7cutlass13device_kernelIN5flash19enable_sm80_to_sm89INS1_16FlashAttnBwdSm80INS1_25CollectiveMainloopBwdSm80ILi1ELi1EN4cute5tupleIJNS5_1CILi32EEENS7_ILi64EEENS7_ILi256EEEEEENS_10bfloat16_tEfNS_4arch4Sm80ELb0ELb1ELb1ELb1ELb0ELb0ELb0ELb0ELi2ELi2ELi2ELi1ELb1EEENS1_24CollectiveEpilogueBwdGQAISB_fSE_Li256ELb1ELb0EEENS1_19SingleTileSchedulerILb1ELb0ELb0ELi64EEEEEEEEEvNT_6ParamsE:
	.zero		1528


//--------------------- .nv.constant0._ZN7cutlass13device_kernelIN5flash19enable_sm80_to_sm89INS1_16FlashAttnBwdSm80INS1_25CollectiveMainloopBwdSm80ILi1ELi1EN4cute5tupleIJNS5_1CILi32EEENS7_ILi64EEENS7_ILi256EEEEEENS_10bfloat16_tEfNS_4arch4Sm80ELb1ELb0ELb1ELb0ELb0ELb0ELb0ELb0ELi2ELi2ELi2ELi1ELb1EEENS1_21CollectiveEpilogueBwdISB_SC_SE_Li256ELb0ELb0ELi4EEENS1_25SingleTileBwdLPTSchedulerILb0ELi64ELb0EEEEEEEEEvNT_6ParamsE --------------------------
	.section	.nv.constant0._ZN7cutlass13device_kernelIN5flash19enable_sm80_to_sm89INS1_16FlashAttnBwdSm80INS1_25CollectiveMainloopBwdSm80ILi1ELi1EN4cute5tupleIJNS5_1CILi32EEENS7_ILi64EEENS7_ILi256EEEEEENS_10bfloat16_tEfNS_4arch4Sm80ELb1ELb0ELb1ELb0ELb0ELb0ELb0ELb0ELi2ELi2ELi2ELi1ELb1EEENS1_21CollectiveEpilogueBwdISB_SC_SE_Li256ELb0ELb0ELi4EEENS1_25SingleTileBwdLPTSchedulerILb0ELi64ELb0EEEEEEEEEvNT_6ParamsE,"a",@progbits
	.sectionflags	@""
	.align	4
.nv.constant0._ZN7cutlass13device_kernelIN5flash19enable_sm80_to_sm89INS1_16FlashAttnBwdSm80INS1_25CollectiveMainloopBwdSm80ILi1ELi1EN4cute5tupleIJNS5_1CILi32EEENS7_ILi64EEENS7_ILi256EEEEEENS_10bfloat16_tEfNS_4arch4Sm80ELb1ELb0ELb1ELb0ELb0ELb0ELb0ELb0ELi2ELi2ELi2ELi1ELb1EEENS1_21CollectiveEpilogueBwdISB_SC_SE_Li256ELb0ELb0ELi4EEENS1_25SingleTileBwdLPTSchedulerILb0ELi64ELb0EEEEEEEEEvNT_6ParamsE:
	.zero		1544


//--------------------- .nv.constant0._ZN7cutlass13device_kernelIN5flash19enable_sm80_to_sm89INS1_16FlashAttnBwdSm80INS1_25CollectiveMainloopBwdSm80ILi1ELi1EN4cute5tupleIJNS5_1CILi32EEENS7_ILi64EEENS7_ILi256EEEEEENS_10bfloat16_tEfNS_4arch4Sm80ELb1ELb0ELb1ELb0ELb0ELb0ELb0ELb0ELi2ELi2ELi2ELi1ELb1EEENS1_24CollectiveEpilogueBwdGQAISB_fSE_Li256ELb0ELb0EEENS1_25SingleTileBwdLPTSchedulerILb0ELi64ELb0EEEEEEEEEvNT_6ParamsE --------------------------
	.section	.nv.constant0._ZN7cutlass13device_kernelIN5flash19enable_sm80_to_sm89INS1_16FlashAttnBwdSm80INS1_25CollectiveMainloopBwdSm80ILi1ELi1EN4cute5tupleIJNS5_1CILi32EEENS7_ILi64EEENS7_ILi256EEEEEENS_10bfloat16_tEfNS_4arch4Sm80ELb1ELb0ELb1ELb0ELb0ELb0ELb0ELb0ELi2ELi2ELi2ELi1ELb1EEENS1_24CollectiveEpilogueBwdGQAISB_fSE_Li256ELb0ELb0EEENS1_25SingleTileBwdLPTSchedulerILb0ELi64ELb0EEEEEEEEEvNT_6ParamsE,"a",@progbits
	.sectionflags	@""
	.align	4
.nv.constant0._ZN7cutlass13device_kernelIN5flash19enable_sm80_to_sm89INS1_16FlashAttnBwdSm80INS1_25CollectiveMainloopBwdSm80ILi1ELi1EN4cute5tupleIJNS5_1CILi32EEENS7_ILi64EEENS7_ILi256EEEEEENS_10bfloat16_tEfNS_4arch4Sm80ELb1ELb0ELb1ELb0ELb0ELb0ELb0ELb0ELi2ELi2ELi2ELi1ELb1EEENS1_24CollectiveEpilogueBwdGQAISB_fSE_Li256ELb0ELb0EEENS1_25SingleTileBwdLPTSchedulerILb0ELi64ELb0EEEEEEEEEvNT_6ParamsE:
	.zero		1552


//--------------------- .nv.constant0._ZN7cutlass13device_kernelIN5flash22FlashAttnBwdPreprocessIN4cute5tupleIJNS3_1CILi32EEENS5_ILi256EEEEEENS_10bfloat16_tEfNS_4arch4Sm80ELb1ELb0EEEEEvNT_6ParamsE --------------------------
	.section	.nv.constant0._ZN7cutlass13device_kernelIN5flash22FlashAttnBwdPreprocessIN4cute5tupleIJNS3_1CILi32EEENS5_ILi256EEEEEENS_10bfloat16_tEfNS_4arch4Sm80ELb1ELb0EEEEEvNT_6ParamsE,"a",@progbits
	.sectionflags	@""
	.align	4
.nv.constant0._ZN7cutlass13device_kernelIN5flash22FlashAttnBwdPreprocessIN4cute5tupleIJNS3_1CILi32EEENS5_ILi256EEEEEENS_10bfloat16_tEfNS_4arch4Sm80ELb1ELb0EEEEEvNT_6ParamsE:
	.zero		1136


//--------------------- .nv.constant0._ZN7cutlass13device_kernelIN5flash19enable_sm80_to_sm89INS1_16FlashAttnBwdSm80INS1_25CollectiveMainloopBwdSm80ILi1ELi1EN4cute5tupleIJNS5_1CILi32EEENS7_ILi64EEENS7_ILi256EEEEEENS_10bfloat16_tEfNS_4arch4Sm80ELb1ELb0ELb1ELb1ELb0ELb0ELb0ELb0ELi2ELi2ELi2ELi1ELb1EEENS1_21CollectiveEpilogueBwdISB_SC_SE_Li256ELb1ELb0ELi4EEENS1_25SingleTileBwdLPTSchedulerILb1ELi64ELb0EEEEEEEEEvNT_6ParamsE --------------------------
	.section	.nv.constant0._ZN7cutlass13device_kernelIN5flash19enable_sm80_to_sm89INS1_16FlashAttnBwdSm80INS1_25CollectiveMainloopBwdSm80ILi1ELi1EN4cute5tupleIJNS5_1CILi32EEENS7_ILi64EEENS7_ILi256EEEEEENS_10bfloat16_tEfNS_4arch4Sm80ELb1ELb0ELb1ELb1ELb0ELb0ELb0ELb0ELi2ELi2ELi2ELi1ELb1EEENS1_21CollectiveEpilogueBwdISB_SC_SE_Li256ELb1ELb0ELi4EEENS1_25SingleTileBwdLPTSchedulerILb1ELi64ELb0EEEEEEEEEvNT_6ParamsE,"a",@progbits
	.sectionflags	@""
	.align	4
.nv.constant0._ZN7cutlass13device_kernelIN5flash19enable_sm80_to_sm89INS1_16FlashAttnBwdSm80INS1_25CollectiveMainloopBwdSm80ILi1ELi1EN4cute5tupleIJNS5_1CILi32EEENS7_ILi64EEENS7_ILi256EEEEEENS_10bfloat16_tEfNS_4arch4Sm80ELb1ELb0ELb1ELb1ELb0ELb0ELb0ELb0ELi2ELi2ELi2ELi1ELb1EEENS1_21CollectiveEpilogueBwdISB_SC_SE_Li256ELb1ELb0ELi4EEENS1_25SingleTileBwdLPTSchedulerILb1ELi64ELb0EEEEEEEEEvNT_6ParamsE:
	.zero		1544


//--------------------- .nv.constant0._ZN7cutlass13device_kernelIN5flash32FlashAttnBwdPostprocessConvertdQIN4cute5tupleIJNS3_1CILi32EEENS5_ILi256EEEEEENS_10bfloat16_tEfNS_4arch4Sm80ELi256ENS3_8TiledMMAINS3_8MMA_AtomIJNS3_30SM80_16x8x16_F32BF16BF16F32_TNEEEENS3_6LayoutINS4_IJNS5_ILi1EEENS5_ILi8EEESH_EEENS4_IJNS5_ILi0EEESH_SK_EEEEENS4_IJNS5_ILi16EEENS5_ILi128EEESN_EEEEELb0EEEEEvNT_6ParamsE --------------------------
	.section	.nv.constant0._ZN7cutlass13device_kernelIN5flash32FlashAttnBwdPostprocessConvertdQIN4cute5tupleIJNS3_1CILi32EEENS5_ILi256EEEEEENS_10bfloat16_tEfNS_4arch4Sm80ELi256ENS3_8TiledMMAINS3_8MMA_AtomIJNS3_30SM80_16x8x16_F32BF16BF16F32_TNEEEENS3_6LayoutINS4_IJNS5_ILi1EEENS5_ILi8EEESH_EEENS4_IJNS5_ILi0EEESH_SK_EEEEENS4_IJNS5_ILi16EEENS5_ILi128EEESN_EEEEELb0EEEEEvNT_6ParamsE,"a",@progbits
	.sectionflags	@""
	.align	4
.nv.constant0._ZN7cutlass13device_kernelIN5flash32FlashAttnBwdPostprocessConvertdQIN4cute5tupleIJNS3_1CILi32EEENS5_ILi256EEEEEENS_10bfloat16_tEfNS_4arch4Sm80ELi256ENS3_8TiledMMAINS3_8MMA_AtomIJNS3_30SM80_16x8x16_F32BF16BF16F32_TNEEEENS3_6LayoutINS4_IJNS5_ILi1EEENS5_ILi8EEESH_EEENS4_IJNS5_ILi0EEESH_SK_EEEEENS4_IJNS5_ILi16EEENS5_ILi128EEESN_EEEEELb0EEEEEvNT_6ParamsE:
	.zero		1008


//--------------------- .nv.constant0._ZN7cutlass13device_kernelIN5flash19enable_sm80_to_sm89INS1_16FlashAttnBwdSm80INS1_25CollectiveMainloopBwdSm80ILi1ELi1EN4cute5tupleIJNS5_1CILi32EEENS7_ILi64EEENS7_ILi256EEEEEENS_10bfloat16_tEfNS_4arch4Sm80ELb1ELb0ELb1ELb1ELb0ELb0ELb0ELb0ELi2ELi2ELi2ELi1ELb1EEENS1_24CollectiveEpilogueBwdGQAISB_fSE_Li256ELb1ELb0EEENS1_25SingleTileBwdLPTSchedulerILb1ELi64ELb0EEEEEEEEEvNT_6ParamsE --------------------------
	.section	.nv.constant0._ZN7cutlass13device_kernelIN5flash19enable_sm80_to_sm89INS1_16FlashAttnBwdSm80INS1_25CollectiveMainloopBwdSm80ILi1ELi1EN4cute5tupleIJNS5_1CILi32EEENS7_ILi64EEENS7_ILi256EEEEEENS_10bfloat16_tEfNS_4arch4Sm80ELb1ELb0ELb1ELb1ELb0ELb0ELb0ELb0ELi2ELi2ELi2ELi1ELb1EEENS1_24CollectiveEpilogueBwdGQAISB_fSE_Li256ELb1ELb0EEENS1_25SingleTileBwdLPTSchedulerILb1ELi64ELb0EEEEEEEEEvNT_6ParamsE,"a",@progbits
	.sectionflags	@""
	.align	4
.nv.constant0._ZN7cutlass13device_kernelIN5flash19enable_sm80_to_sm89INS1_16FlashAttnBwdSm80INS1_25CollectiveMainloopBwdSm80ILi1ELi1EN4cute5tupleIJNS5_1CILi32EEENS7_ILi64EEENS7_ILi256EEEEEENS_10bfloat16_tEfNS_4arch4Sm80ELb1ELb0ELb1ELb1ELb0ELb0ELb0ELb0ELi2ELi2ELi2ELi1ELb1EEENS1_24CollectiveEpilogueBwdGQAISB_fSE_Li256ELb1ELb0EEENS1_25SingleTileBwdLPTSchedulerILb1ELi64ELb0EEEEEEEEEvNT_6ParamsE:
	.zero		1552


//--------------------- .nv.constant0._ZN7cutlass13device_kernelIN5flash22FlashAttnBwdPreprocessIN4cute5tupleIJNS3_1CILi32EEENS5_ILi256EEEEEENS_10bfloat16_tEfNS_4arch4Sm80ELb1ELb1EEEEEvNT_6ParamsE --------------------------
	.section	.nv.constant0._ZN7cutlass13device_kernelIN5flash22FlashAttnBwdPreprocessIN4cute5tupleIJNS3_1CILi32EEENS5_ILi256EEEEEENS_10bfloat16_tEfNS_4arch4Sm80ELb1ELb1EEEEEvNT_6ParamsE,"a",@progbits
	.sectionflags	@""
	.align	4
.nv.constant0._ZN7cutlass13device_kernelIN5flash22FlashAttnBwdPreprocessIN4cute5tupleIJNS3_1CILi32EEENS5_ILi256EEEEEENS_10bfloat16_tEfNS_4arch4Sm80ELb1ELb1EEEEEvNT_6ParamsE:
	.zero		1136


//--------------------- .nv.constant0._ZN7cutlass13device_kernelIN5flash19enable_sm80_to_sm89INS1_16FlashAttnBwdSm80INS1_25CollectiveMainloopBwdSm80ILi1ELi1EN4cute5tupleIJNS5_1CILi64EEES8_NS7_ILi256EEEEEENS_10bfloat16_tEfNS_4arch4Sm80ELb0ELb0ELb1ELb0ELb0ELb0ELb0ELb0ELi2ELi4ELi2ELi2ELb0EEENS1_21CollectiveEpilogueBwdISA_SB_SD_Li256ELb0ELb0ELi4EEENS1_19SingleTileSchedulerILb0ELb0ELb0ELi64EEEEEEEEEvNT_6ParamsE --------------------------
	.section	.nv.constant0._ZN7cutlass13device_kernelIN5flash19enable_sm80_to_sm89INS1_16FlashAttnBwdSm80INS1_25CollectiveMainloopBwdSm80ILi1ELi1EN4cute5tupleIJNS5_1CILi64EEES8_NS7_ILi256EEEEEENS_10bfloat16_tEfNS_4arch4Sm80ELb0ELb0ELb1ELb0ELb0ELb0ELb0ELb0ELi2ELi4ELi2ELi2ELb0EEENS1_21CollectiveEpilogueBwdISA_SB_SD_Li256ELb0ELb0ELi4EEENS1_19SingleTileSchedulerILb0ELb0ELb0ELi64EEEEEEEEEvNT_6ParamsE,"a",@progbits
	.sectionflags	@""
	.align	4
.nv.constant0._ZN7cutlass13device_kernelIN5flash19enable_sm80_to_sm89INS1_16FlashAttnBwdSm80INS1_25CollectiveMainloopBwdSm80ILi1ELi1EN4cute5tupleIJNS5_1CILi64EEES8_NS7_ILi256EEEEEENS_10bfloat16_tEfNS_4arch4Sm80ELb0ELb0ELb1ELb0ELb0ELb0ELb0ELb0ELi2ELi4ELi2ELi2ELb0EEENS1_21CollectiveEpilogueBwdISA_SB_SD_Li256ELb0ELb0ELi4EEENS1_19SingleTileSchedulerILb0ELb0ELb0ELi64EEEEEEEEEvNT_6ParamsE:
	.zero		1520


//--------------------- .nv.constant0._ZN7cutlass13device_kernelIN5flash19enable_sm80_to_sm89INS1_16FlashAttnBwdSm80INS1_25CollectiveMainloopBwdSm80ILi1ELi1EN4cute5tupleIJNS5_1CILi64EEES8_NS7_ILi256EEEEEENS_10bfloat16_tEfNS_4arch4Sm80ELb0ELb0ELb1ELb0ELb0ELb0ELb0ELb0ELi2ELi4ELi2ELi2ELb0EEENS1_24CollectiveEpilogueBwdGQAISA_fSD_Li256ELb0ELb0EEENS1_19SingleTileSchedulerILb0ELb0ELb0ELi64EEEEEEEEEvNT_6ParamsE --------------------------
	.section	.nv.constant0._ZN7cutlass13device_kernelIN5flash19enable_sm80_to_sm89INS1_16FlashAttnBwdSm80INS1_25CollectiveMainloopBwdSm80ILi1ELi1EN4cute5tupleIJNS5_1CILi64EEES8_NS7_ILi256EEEEEENS_10bfloat16_tEfNS_4arch4Sm80ELb0ELb0ELb1ELb0ELb0ELb0ELb0ELb0ELi2ELi4ELi2ELi2ELb0EEENS1_24CollectiveEpilogueBwdGQAISA_fSD_Li256ELb0ELb0EEENS1_19SingleTileSchedulerILb0ELb0ELb0ELi64EEEEEEEEEvNT_6ParamsE,"a",@progbits
	.sectionflags	@""
	.align	4
.nv.constant0._ZN7cutlass13device_kernelIN5flash19enable_sm80_to_sm89INS1_16FlashAttnBwdSm80INS1_25CollectiveMainloopBwdSm80ILi1ELi1EN4cute5tupleIJNS5_1CILi64EEES8_NS7_ILi256EEEEEENS_10bfloat16_tEfNS_4arch4Sm80ELb0ELb0ELb1ELb0ELb0ELb0ELb0ELb0ELi2ELi4ELi2ELi2ELb0EEENS1_24CollectiveEpilogueBwdGQAISA_fSD_Li256ELb0ELb0EEENS1_19SingleTileSchedulerILb0ELb0ELb0ELi64EEEEEEEEEvNT_6ParamsE:
	.zero		1528


//--------------------- .nv.constant0._ZN7cutlass13device_kernelIN5flash19enable_sm80_to_sm89INS1_16FlashAttnBwdSm80INS1_25CollectiveMainloopBwdSm80ILi1ELi1EN4cute5tupleIJNS5_1CILi64EEES8_NS7_ILi256EEEEEENS_10bfloat16_tEfNS_4arch4Sm80ELb0ELb0ELb1ELb1ELb0ELb0ELb0ELb0ELi2ELi4ELi2ELi2ELb0EEENS1_21CollectiveEpilogueBwdISA_SB_SD_Li256ELb1ELb0ELi4EEENS1_19SingleTileSchedulerILb1ELb0ELb0ELi64EEEEEEEEEvNT_6ParamsE --------------------------
	.section	.nv.constant0._ZN7cutlass13device_kernelIN5flash19enable_sm80_to_sm89INS1_16FlashAttnBwdSm80INS1_25CollectiveMainloopBwdSm80ILi1ELi1EN4cute5tupleIJNS5_1CILi64EEES8_NS7_ILi256EEEEEENS_10bfloat16_tEfNS_4arch4Sm80ELb0ELb0ELb1ELb1ELb0ELb0ELb0ELb0ELi2ELi4ELi2ELi2ELb0EEENS1_21CollectiveEpilogueBwdISA_SB_SD_Li256ELb1ELb0ELi4EEENS1_19SingleTileSchedulerILb1ELb0ELb0ELi64EEEEEEEEEvNT_6ParamsE,"a",@progbits
	.sectionflags	@""
	.align	4
.nv.constant0._ZN7cutlass13device_kernelIN5flash19enable_sm80_to_sm89INS1_16FlashAttnBwdSm80INS1_25CollectiveMainloopBwdSm80ILi1ELi1EN4cute5tupleIJNS5_1CILi64EEES8_NS7_ILi256EEEEEENS_10bfloat16_tEfNS_4arch4Sm80ELb0ELb0ELb1ELb1ELb0ELb0ELb0ELb0ELi2ELi4ELi2ELi2ELb0EEENS1_21CollectiveEpilogueBwdISA_SB_SD_Li256ELb1ELb0ELi4EEENS1_19SingleTileSchedulerILb1ELb0ELb0ELi64EEEEEEEEEvNT_6ParamsE:
	.zero		1520


//--------------------- .nv.constant0._ZN7cutlass13device_kernelIN5flash19enable_sm80_to_sm89INS1_16FlashAttnBwdSm80INS1_25CollectiveMainloopBwdSm80ILi1ELi1EN4cute5tupleIJNS5_1CILi64EEES8_NS7_ILi256EEEEEENS_10bfloat16_tEfNS_4arch4Sm80ELb0ELb0ELb1ELb1ELb0ELb0ELb0ELb0ELi2ELi4ELi2ELi2ELb0EEENS1_24CollectiveEpilogueBwdGQAISA_fSD_Li256ELb1ELb0EEENS1_19SingleTileSchedulerILb1ELb0ELb0ELi64EEEEEEEEEvNT_6ParamsE --------------------------
	.section	.nv.constant0._ZN7cutlass13device_kernelIN5flash19enable_sm80_to_sm89INS1_16FlashAttnBwdSm80INS1_25CollectiveMainloopBwdSm80ILi1ELi1EN4cute5tupleIJNS5_1CILi64EEES8_NS7_ILi256EEEEEENS_10bfloat16_tEfNS_4arch4Sm80ELb0ELb0ELb1ELb1ELb0ELb0ELb0ELb0ELi2ELi4ELi2ELi2ELb0EEENS1_24CollectiveEpilogueBwdGQAISA_fSD_Li256ELb1ELb0EEENS1_19SingleTileSchedulerILb1ELb0ELb0ELi64EEEEEEEEEvNT_6ParamsE,"a",@progbits
	.sectionflags	@""
	.align	4
.nv.constant0._ZN7cutlass13device_kernelIN5flash19enable_sm80_to_sm89INS1_16FlashAttnBwdSm80INS1_25CollectiveMainloopBwdSm80ILi1ELi1EN4cute5tupleIJNS5_1CILi64EEES8_NS7_ILi256EEEEEENS_10bfloat16_tEfNS_4arch4Sm80ELb0ELb0ELb1ELb1ELb0ELb0ELb0ELb0ELi2ELi4ELi2ELi2ELb0EEENS1_24CollectiveEpilogueBwdGQAISA_fSD_Li256ELb1ELb0EEENS1_19SingleTileSchedulerILb1ELb0ELb0ELi64EEEEEEEEEvNT_6ParamsE:
	.zero		1528


//--------------------- .nv.constant0._ZN7cutlass13device_kernelIN5flash19enable_sm80_to_sm89INS1_16FlashAttnBwdSm80INS1_25CollectiveMainloopBwdSm80ILi1ELi1EN4cute5tupleIJNS5_1CILi64EEES8_NS7_ILi256EEEEEENS_10bfloat16_tEfNS_4arch4Sm80ELb0ELb1ELb1ELb0ELb0ELb0ELb0ELb0ELi2ELi4ELi2ELi2ELb0EEENS1_21CollectiveEpilogueBwdISA_SB_SD_Li256ELb0ELb0ELi4EEENS1_19SingleTileSchedulerILb0ELb0ELb0ELi64EEEEEEEEEvNT_6ParamsE --------------------------
	.section	.nv.constant0._ZN7cutlass13device_kernelIN5flash19enable_sm80_to_sm89INS1_16FlashAttnBwdSm80INS1_25CollectiveMainloopBwdSm80ILi1ELi1EN4cute5tupleIJNS5_1CILi64EEES8_NS7_ILi256EEEEEENS_10bfloat16_tEfNS_4arch4Sm80ELb0ELb1ELb1ELb0ELb0ELb0ELb0ELb0ELi2ELi4ELi2ELi2ELb0EEENS1_21CollectiveEpilogueBwdISA_SB_SD_Li256ELb0ELb0ELi4EEENS1_19SingleTileSchedulerILb0ELb0ELb0ELi64EEEEEEEEEvNT_6ParamsE,"a",@progbits
	.sectionflags	@""
	.align	4
.nv.constant0._ZN7cutlass13device_kernelIN5flash19enable_sm80_to_sm89INS1_16FlashAttnBwdSm80INS1_25CollectiveMainloopBwdSm80ILi1ELi1EN4cute5tupleIJNS5_1CILi64EEES8_NS7_ILi256EEEEEENS_10bfloat16_tEfNS_4arch4Sm80ELb0ELb1ELb1ELb0ELb0ELb0ELb0ELb0ELi2ELi4ELi2ELi2ELb0EEENS1_21CollectiveEpilogueBwdISA_SB_SD_Li256ELb0ELb0ELi4EEENS1_19SingleTileSchedulerILb0ELb0ELb0ELi64EEEEEEEEEvNT_6ParamsE:
	.zero		1520


//--------------------- .nv.constant0._ZN7cutlass13device_kernelIN5flash19enable_sm80_to_sm89INS1_16FlashAttnBwdSm80INS1_25CollectiveMainloopBwdSm80ILi1ELi1EN4cute5tupleIJNS5_1CILi64EEES8_NS7_ILi256EEEEEENS_10bfloat16_tEfNS_4arch4Sm80ELb0ELb1ELb1ELb0ELb0ELb0ELb0ELb0ELi2ELi4ELi2ELi2ELb0EEENS1_24CollectiveEpilogueBwdGQAISA_fSD_Li256ELb0ELb0EEENS1_19SingleTileSchedulerILb0ELb0ELb0ELi64EEEEEEEEEvNT_6ParamsE --------------------------
	.section	.nv.constant0._ZN7cutlass13device_kernelIN5flash19enable_sm80_to_sm89INS1_16FlashAttnBwdSm80INS1_25CollectiveMainloopBwdSm80ILi1ELi1EN4cute5tupleIJNS5_1CILi64EEES8_NS7_ILi256EEEEEENS_10bfloat16_tEfNS_4arch4Sm80ELb0ELb1ELb1ELb0ELb0ELb0ELb0ELb0ELi2ELi4ELi2ELi2ELb0EEENS1_24CollectiveEpilogueBwdGQAISA_fSD_Li256ELb0ELb0EEENS1_19SingleTileSchedulerILb0ELb0ELb0ELi64EEEEEEEEEvNT_6ParamsE,"a",@progbits
	.sectionflags	@""
	.align	4
.nv.constant0._ZN7cutlass13device_kernelIN5flash19enable_sm80_to_sm89INS1_16FlashAttnBwdSm80INS1_25CollectiveMainloopBwdSm80ILi1ELi1EN4cute5tupleIJNS5_1CILi64EEES8_NS7_ILi256EEEEEENS_10bfloat16_tEfNS_4arch4Sm80ELb0ELb1ELb1ELb0ELb0ELb0ELb0ELb0ELi2ELi4ELi2ELi2ELb0EEENS1_24CollectiveEpilogueBwdGQAISA_fSD_Li256ELb0ELb0EEENS1_19SingleTileSchedulerILb0ELb0ELb0ELi64EEEEEEEEEvNT_6ParamsE:
	.zero		1528


//--------------------- .nv.constant0._ZN7cutlass13device_kernelIN5flash19enable_sm80_to_sm89INS1_16FlashAttnBwdSm80INS1_25CollectiveMainloopBwdSm80ILi1ELi1EN4cute5tupleIJNS5_1CILi64EEES8_NS7_ILi256EEEEEENS_10bfloat16_tEfNS_4arch4Sm80ELb0ELb1ELb1ELb1ELb0ELb0ELb0ELb0ELi2ELi4ELi2ELi2ELb0EEENS1_21CollectiveEpilogueBwdISA_SB_SD_Li256ELb1ELb0ELi4EEENS1_19SingleTileSchedulerILb1ELb0ELb0ELi64EEEEEEEEEvNT_6ParamsE --------------------------
	.section	.nv.constant0._ZN7cutlass13device_kernelIN5flash19enable_sm80_to_sm89INS1_16FlashAttnBwdSm80INS1_25CollectiveMainloopBwdSm80ILi1ELi1EN4cute5tupleIJNS5_1CILi64EEES8_NS7_ILi256EEEEEENS_10bfloat16_tEfNS_4arch4Sm80ELb0ELb1ELb1ELb1ELb0ELb0ELb0ELb0ELi2ELi4ELi2ELi2ELb0EEENS1_21CollectiveEpilogueBwdISA_SB_SD_Li256ELb1ELb0ELi4EEENS1_19SingleTileSchedulerILb1ELb0ELb0ELi64EEEEEEEEEvNT_6ParamsE,"a",@progbits
	.sectionflags	@""
	.align	4
.nv.constant0._ZN7cutlass13device_kernelIN5flash19enable_sm80_to_sm89INS1_16FlashAttnBwdSm80INS1_25CollectiveMainloopBwdSm80ILi1ELi1EN4cute5tupleIJNS5_1CILi64EEES8_NS7_ILi256EEEEEENS_10bfloat16_tEfNS_4arch4Sm80ELb0ELb1ELb1ELb1ELb0ELb0ELb0ELb0ELi2ELi4ELi2ELi2ELb0EEENS1_21CollectiveEpilogueBwdISA_SB_SD_Li256ELb1ELb0ELi4EEENS1_19SingleTileSchedulerILb1ELb0ELb0ELi64EEEEEEEEEvNT_6ParamsE:
	.zero		1520


//--------------------- .nv.constant0._ZN7cutlass13device_kernelIN5flash19enable_sm80_to_sm89INS1_16FlashAttnBwdSm80INS1_25CollectiveMainloopBwdSm80ILi1ELi1EN4cute5tupleIJNS5_1CILi64EEES8_NS7_ILi256EEEEEENS_10bfloat16_tEfNS_4arch4Sm80ELb0ELb1ELb1ELb1ELb0ELb0ELb0ELb0ELi2ELi4ELi2ELi2ELb0EEENS1_24CollectiveEpilogueBwdGQAISA_fSD_Li256ELb1ELb0EEENS1_19SingleTileSchedulerILb1ELb0ELb0ELi64EEEEEEEEEvNT_6ParamsE --------------------------
	.section	.nv.constant0._ZN7cutlass13device_kernelIN5flash19enable_sm80_to_sm89INS1_16FlashAttnBwdSm80INS1_25CollectiveMainloopBwdSm80ILi1ELi1EN4cute5tupleIJNS5_1CILi64EEES8_NS7_ILi256EEEEEENS_10bfloat16_tEfNS_4arch4Sm80ELb0ELb1ELb1ELb1ELb0ELb0ELb0ELb0ELi2ELi4ELi2ELi2ELb0EEENS1_24CollectiveEpilogueBwdGQAISA_fSD_Li256ELb1ELb0EEENS1_19SingleTileSchedulerILb1ELb0ELb0ELi64EEEEEEEEEvNT_6ParamsE,"a",@progbits
	.sectionflags	@""
	.align	4
.nv.constant0._ZN7cutlass13device_kernelIN5flash19enable_sm80_to_sm89INS1_16FlashAttnBwdSm80INS1_25CollectiveMainloopBwdSm80ILi1ELi1EN4cute5tupleIJNS5_1CILi64EEES8_NS7_ILi256EEEEEENS_10bfloat16_tEfNS_4arch4Sm80ELb0ELb1ELb1ELb1ELb0ELb0ELb0ELb0ELi2ELi4ELi2ELi2ELb0EEENS1_24CollectiveEpilogueBwdGQAISA_fSD_Li256ELb1ELb0EEENS1_19SingleTileSchedulerILb1ELb0ELb0ELi64EEEEEEEEEvNT_6ParamsE:
	.zero		1528


//--------------------- .nv.constant0._ZN7cutlass13device_kernelIN5flash19enable_sm80_to_sm89INS1_16FlashAttnBwdSm80INS1_25CollectiveMainloopBwdSm80ILi1ELi1EN4cute5tupleIJNS5_1CILi64EEES8_NS7_ILi256EEEEEENS_10bfloat16_tEfNS_4arch4Sm80ELb1ELb0ELb1ELb0ELb0ELb0ELb0ELb0ELi2ELi4ELi2ELi2ELb0EEENS1_21CollectiveEpilogueBwdISA_SB_SD_Li256ELb0ELb0ELi4EEENS1_25SingleTileBwdLPTSchedulerILb0ELi64ELb0EEEEEEEEEvNT_6ParamsE --------------------------
	.section	.nv.constant0._ZN7cutlass13device_kernelIN5flash19enable_sm80_to_sm89INS1_16FlashAttnBwdSm80INS1_25CollectiveMainloopBwdSm80ILi1ELi1EN4cute5tupleIJNS5_1CILi64EEES8_NS7_ILi256EEEEEENS_10bfloat16_tEfNS_4arch4Sm80ELb1ELb0ELb1ELb0ELb0ELb0ELb0ELb0ELi2ELi4ELi2ELi2ELb0EEENS1_21CollectiveEpilogueBwdISA_SB_SD_Li256ELb0ELb0ELi4EEENS1_25SingleTileBwdLPTSchedulerILb0ELi64ELb0EEEEEEEEEvNT_6ParamsE,"a",@progbits
	.sectionflags	@""
	.align	4
.nv.constant0._ZN7cutlass13device_kernelIN5flash19enable_sm80_to_sm89INS1_16FlashAttnBwdSm80INS1_25CollectiveMainloopBwdSm80ILi1ELi1EN4cute5tupleIJNS5_1CILi64EEES8_NS7_ILi256EEEEEENS_10bfloat16_tEfNS_4arch4Sm80ELb1ELb0ELb1ELb0ELb0ELb0ELb0ELb0ELi2ELi4ELi2ELi2ELb0EEENS1_21CollectiveEpilogueBwdISA_SB_SD_Li256ELb0ELb0ELi4EEENS1_25SingleTileBwdLPTSchedulerILb0ELi64ELb0EEEEEEEEEvNT_6ParamsE:
	.zero		1544


//--------------------- .nv.constant0._ZN7cutlass13device_kernelIN5flash19enable_sm80_to_sm89INS1_16FlashAttnBwdSm80INS1_25CollectiveMainloopBwdSm80ILi1ELi1EN4cute5tupleIJNS5_1CILi64EEES8_NS7_ILi256EEEEEENS_10bfloat16_tEfNS_4arch4Sm80ELb1ELb0ELb1ELb0ELb0ELb0ELb0ELb0ELi2ELi4ELi2ELi2ELb0EEENS1_24CollectiveEpilogueBwdGQAISA_fSD_Li256ELb0ELb0EEENS1_25SingleTileBwdLPTSchedulerILb0ELi64ELb0EEEEEEEEEvNT_6ParamsE --------------------------
	.section	.nv.constant0._ZN7cutlass13device_kernelIN5flash19enable_sm80_to_sm89INS1_16FlashAttnBwdSm80INS1_25CollectiveMainloopBwdSm80ILi1ELi1EN4cute5tupleIJNS5_1CILi64EEES8_NS7_ILi256EEEEEENS_10bfloat16_tEfNS_4arch4Sm80ELb1ELb0ELb1ELb0ELb0ELb0ELb0ELb0ELi2ELi4ELi2ELi2ELb0EEENS1_24CollectiveEpilogueBwdGQAISA_fSD_Li256ELb0ELb0EEENS1_25SingleTileBwdLPTSchedulerILb0ELi64ELb0EEEEEEEEEvNT_6ParamsE,"a",@progbits
	.sectionflags	@""
	.align	4
.nv.constant0._ZN7cutlass13device_kernelIN5flash19enable_sm80_to_sm89INS1_16FlashAttnBwdSm80INS1_25CollectiveMainloopBwdSm80ILi1ELi1EN4cute5tupleIJNS5_1CILi64EEES8_NS7_ILi256EEEEEENS_10bfloat16_tEfNS_4arch4Sm80ELb1ELb0ELb1ELb0ELb0ELb0ELb0ELb0ELi2ELi4ELi2ELi2ELb0EEENS1_24CollectiveEpilogueBwdGQAISA_fSD_Li256ELb0ELb0EEENS1_25SingleTileBwdLPTSchedulerILb0ELi64ELb0EEEEEEEEEvNT_6ParamsE:
	.zero		1552


//--------------------- .nv.constant0._ZN7cutlass13device_kernelIN5flash22FlashAttnBwdPreprocessIN4cute5tupleIJNS3_1CILi64EEENS5_ILi256EEEEEENS_10bfloat16_tEfNS_4arch4Sm80ELb1ELb0EEEEEvNT_6ParamsE --------------------------
	.section	.nv.constant0._ZN7cutlass13device_kernelIN5flash22FlashAttnBwdPreprocessIN4cute5tupleIJNS3_1CILi64EEENS5_ILi256EEEEEENS_10bfloat16_tEfNS_4arch4Sm80ELb1ELb0EEEEEvNT_6ParamsE,"a",@progbits
	.sectionflags	@""
	.align	4
.nv.constant0._ZN7cutlass13device_kernelIN5flash22FlashAttnBwdPreprocessIN4cute5tupleIJNS3_1CILi64EEENS5_ILi256EEEEEENS_10bfloat16_tEfNS_4arch4Sm80ELb1ELb0EEEEEvNT_6ParamsE:
	.zero		1136


//--------------------- .nv.constant0._ZN7cutlass13device_kernelIN5flash19enable_sm80_to_sm89INS1_16FlashAttnBwdSm80INS1_25CollectiveMainloopBwdSm80ILi1ELi1EN4cute5tupleIJNS5_1CILi64EEES8_NS7_ILi256EEEEEENS_10bfloat16_tEfNS_4arch4Sm80ELb1ELb0ELb1ELb1ELb0ELb0ELb0ELb0ELi2ELi4ELi2ELi2ELb0EEENS1_21CollectiveEpilogueBwdISA_SB_SD_Li256ELb1ELb0ELi4EEENS1_25SingleTileBwdLPTSchedulerILb1ELi64ELb0EEEEEEEEEvNT_6ParamsE --------------------------
	.section	.nv.constant0._ZN7cutlass13device_kernelIN5flash19enable_sm80_to_sm89INS1_16FlashAttnBwdSm80INS1_25CollectiveMainloopBwdSm80ILi1ELi1EN4cute5tupleIJNS5_1CILi64EEES8_NS7_ILi256EEEEEENS_10bfloat16_tEfNS_4arch4Sm80ELb1ELb0ELb1ELb1ELb0ELb0ELb0ELb0ELi2ELi4ELi2ELi2ELb0EEENS1_21CollectiveEpilogueBwdISA_SB_SD_Li256ELb1ELb0ELi4EEENS1_25SingleTileBwdLPTSchedulerILb1ELi64ELb0EEEEEEEEEvNT_6ParamsE,"a",@progbits
	.sectionflags	@""
	.align	4
.nv.constant0._ZN7cutlass13device_kernelIN5flash19enable_sm80_to_sm89INS1_16FlashAttnBwdSm80INS1_25CollectiveMainloopBwdSm80ILi1ELi1EN4cute5tupleIJNS5_1CILi64EEES8_NS7_ILi256EEEEEENS_10bfloat16_tEfNS_4arch4Sm80ELb1ELb0ELb1ELb1ELb0ELb0ELb0ELb0ELi2ELi4ELi2ELi2ELb0EEENS1_21CollectiveEpilogueBwdISA_SB_SD_Li256ELb1ELb0ELi4EEENS1_25SingleTileBwdLPTSchedulerILb1ELi64ELb0EEEEEEEEEvNT_6ParamsE:
	.zero		1544


//--------------------- .nv.constant0._ZN7cutlass13device_kernelIN5flash32FlashAttnBwdPostprocessConvertdQIN4cute5tupleIJNS3_1CILi64EEENS5_ILi256EEEEEENS_10bfloat16_tEfNS_4arch4Sm80ELi256ENS3_8TiledMMAINS3_8MMA_AtomIJNS3_30SM80_16x8x16_F32BF16BF16F32_TNEEEENS3_6LayoutINS4_IJNS5_ILi2EEENS5_ILi4EEENS5_ILi1EEEEEENS4_IJSJ_SH_NS5_ILi0EEEEEEEENS4_IJNS5_ILi32EEES6_NS5_ILi16EEEEEEEELb0EEEEEvNT_6ParamsE --------------------------
	.section	.nv.constant0._ZN7cutlass13device_kernelIN5flash32FlashAttnBwdPostprocessConvertdQIN4cute5tupleIJNS3_1CILi64EEENS5_ILi256EEEEEENS_10bfloat16_tEfNS_4arch4Sm80ELi256ENS3_8TiledMMAINS3_8MMA_AtomIJNS3_30SM80_16x8x16_F32BF16BF16F32_TNEEEENS3_6LayoutINS4_IJNS5_ILi2EEENS5_ILi4EEENS5_ILi1EEEEEENS4_IJSJ_SH_NS5_ILi0EEEEEEEENS4_IJNS5_ILi32EEES6_NS5_ILi16EEEEEEEELb0EEEEEvNT_6ParamsE,"a",@progbits
	.sectionflags	@""
	.align	4
.nv.constant0._ZN7cutlass13device_kernelIN5flash32FlashAttnBwdPostprocessConvertdQIN4cute5tupleIJNS3_1CILi64EEENS5_ILi256EEEEEENS_10bfloat16_tEfNS_4arch4Sm80ELi256ENS3_8TiledMMAINS3_8MMA_AtomIJNS3_30SM80_16x8x16_F32BF16BF16F32_TNEEEENS3_6LayoutINS4_IJNS5_ILi2EEENS5_ILi4EEENS5_ILi1EEEEEENS4_IJSJ_SH_NS5_ILi0EEEEEEEENS4_IJNS5_ILi32EEES6_NS5_ILi16EEEEEEEELb0EEEEEvNT_6ParamsE:
	.zero		1008


//--------------------- .nv.constant0._ZN7cutlass13device_kernelIN5flash19enable_sm80_to_sm89INS1_16FlashAttnBwdSm80INS1_25CollectiveMainloopBwdSm80ILi1ELi1EN4cute5tupleIJNS5_1CILi64EEES8_NS7_ILi256EEEEEENS_10bfloat16_tEfNS_4arch4Sm80ELb1ELb0ELb1ELb1ELb0ELb0ELb0ELb0ELi2ELi4ELi2ELi2ELb0EEENS1_24CollectiveEpilogueBwdGQAISA_fSD_Li256ELb1ELb0EEENS1_25SingleTileBwdLPTSchedulerILb1ELi64ELb0EEEEEEEEEvNT_6ParamsE --------------------------
	.section	.nv.constant0._ZN7cutlass13device_kernelIN5flash19enable_sm80_to_sm89INS1_16FlashAttnBwdSm80INS1_25CollectiveMainloopBwdSm80ILi1ELi1EN4cute5tupleIJNS5_1CILi64EEES8_NS7_ILi256EEEEEENS_10bfloat16_tEfNS_4arch4Sm80ELb1ELb0ELb1ELb1ELb0ELb0ELb0ELb0ELi2ELi4ELi2ELi2ELb0EEENS1_24CollectiveEpilogueBwdGQAISA_fSD_Li256ELb1ELb0EEENS1_25SingleTileBwdLPTSchedulerILb1ELi64ELb0EEEEEEEEEvNT_6ParamsE,"a",@progbits
	.sectionflags	@""
	.align	4
.nv.constant0._ZN7cutlass13device_kernelIN5flash19enable_sm80_to_sm89INS1_16FlashAttnBwdSm80INS1_25CollectiveMainloopBwdSm80ILi1ELi1EN4cute5tupleIJNS5_1CILi64EEES8_NS7_ILi256EEEEEENS_10bfloat16_tEfNS_4arch4Sm80ELb1ELb0ELb1ELb1ELb0ELb0ELb0ELb0ELi2ELi4ELi2ELi2ELb0EEENS1_24CollectiveEpilogueBwdGQAISA_fSD_Li256ELb1ELb0EEENS1_25SingleTileBwdLPTSchedulerILb1ELi64ELb0EEEEEEEEEvNT_6ParamsE:
	.zero		1552


//--------------------- .nv.constant0._ZN7cutlass13device_kernelIN5flash22FlashAttnBwdPreprocessIN4cute5tupleIJNS3_1CILi64EEENS5_ILi256EEEEEENS_10bfloat16_tEfNS_4arch4Sm80ELb1ELb1EEEEEvNT_6ParamsE --------------------------
	.section	.nv.constant0._ZN7cutlass13device_kernelIN5flash22FlashAttnBwdPreprocessIN4cute5tupleIJNS3_1CILi64EEENS5_ILi256EEEEEENS_10bfloat16_tEfNS_4arch4Sm80ELb1ELb1EEEEEvNT_6ParamsE,"a",@progbits
	.sectionflags	@""
	.align	4
.nv.constant0._ZN7cutlass13device_kernelIN5flash22FlashAttnBwdPreprocessIN4cute5tupleIJNS3_1CILi64EEENS5_ILi256EEEEEENS_10bfloat16_tEfNS_4arch4Sm80ELb1ELb1EEEEEvNT_6ParamsE:
	.zero		1136


//--------------------- SYMBOLS --------------------------

	.type		.nv.reservedSmem.offset0,@object
	.size		.nv.reservedSmem.offset0,0x4
	.type		.nv.reservedSmem.cap,@object
	.size		.nv.reservedSmem.cap,0x4
